	.target	sm_100a

	.elftype	@"ET_EXEC"


//--------------------- .note.nv.tkinfo           --------------------------
	.section	.note.nv.tkinfo,"",@"SHT_NOTE"
	.sectionflags	@"SHF_NOTE_NV_TKINFO"
	.tkinfo
        /*0018*/ 	.word	0x00000002
        /*0030*/ 	.string	""
        /*0030*/ 	.string	"ptxas"
        /*0030*/ 	.string	"Cuda compilation tools, release 13.0, V13.0.88"
        /*0030*/ 	.string	"Build cuda_13.0.r13.0/compiler.36424714_0"
        /*0030*/ 	.string	"-arch sm_100a -m 64 "



//--------------------- .note.nv.cuinfo           --------------------------
	.section	.note.nv.cuinfo,"",@"SHT_NOTE"
	.sectionflags	@"SHF_NOTE_NV_CUINFO"
        /*0018*/ 	.short	0x0002
        /*001a*/ 	.short	0x0064
        /*001c*/ 	.short	0x0082
	.zero		2


//--------------------- .nv.info                  --------------------------
	.section	.nv.info,"",@"SHT_CUDA_INFO"
	.align	4


	//----- nvinfo : EIATTR_REGCOUNT
	.align		4
        /*0000*/ 	.byte	0x04, 0x2f
        /*0002*/ 	.short	(.L_19 - .L_18)
	.align		4
.L_18:
        /*0004*/ 	.word	index@(_ZN7cutlass13device_kernelINS_4gemm6kernel13GemmUniversalIN4cute5tupleIJiiiiEEENS1_10collective13CollectiveMmaINS1_35MainloopSm100TmaUmmaWarpSpecializedILi5ELi2ELi2ENS5_IJNS4_1CILi1EEENSA_ILi2EEESB_EEEEENS5_IJNSA_ILi128EEENSA_ILi256EEENSA_ILi32EEEEEENS_10bfloat16_tENS5_IJlSB_lEEESJ_SK_NS4_8TiledMMAINS4_8MMA_AtomIJNS4_20SM100_MMA_F16BF16_SSISJ_SJ_fLi128ELi256ELNS4_4UMMA5MajorE0ELSP_0ELNSO_7ScaleInE0ELSQ_0EEEEEENS4_6LayoutINS5_IJSB_SB_SB_EEENS5_IJNSA_ILi0EEESV_SV_EEEEENS5_IJNS4_10UnderscoreESY_SY_EEEEENS4_23SM90_TMA_LOAD_MULTICASTENS4_14ComposedLayoutINS4_7SwizzleILi2ELi4ELi3EEENS4_18smem_ptr_flag_bitsILi16EEENST_INS5_IJNSA_ILi8EEESH_EEENS5_IJSH_SB_EEEEEEEvNS4_8identityENS4_13SM90_TMA_LOADES1B_vS1C_EENS_8epilogue10collective18CollectiveEpilogueINS1F_23Sm100TmaWarpSpecializedILi4ELi2ELi64ELb1ELb0EEEJSI_NS5_IJNST_ISF_SB_EENST_INSA_ILi64EEESB_EEEEESJ_SK_SJ_SK_NS1F_6fusion15FusionCallbacksIS1J_NS1O_17LinearCombinationISJ_fSJ_fLNS_15FloatRoundStyleE2EEESI_S1N_JEEENS4_5SM1004TMEM4LOAD26SM100_TMEM_LOAD_32dp32b64xES1D_NS12_INS13_ILi3ELi4ELi3EEES16_NST_INS5_IJS17_S1L_EEENS5_IJS1L_SB_EEEEEEENS4_39AutoVectorizingCopyWithAssumedAlignmentILi128EEENS4_14SM90_TMA_STOREES22_S24_S24_EEEvvEEEEvNT_6ParamsE)
        /*0008*/ 	.word	0x000000a8


	//----- nvinfo : EIATTR_FRAME_SIZE
	.align		4
.L_19:
        /*000c*/ 	.byte	0x04, 0x11
        /*000e*/ 	.short	(.L_21 - .L_20)
	.align		4
.L_20:
        /*0010*/ 	.word	index@($__internal_2_$__cuda_sm10x_tcgen05_guardrail_trap_unallocated_columns_being_dealloced)
        /*0014*/ 	.word	0x00000000


	//----- nvinfo : EIATTR_FRAME_SIZE
	.align		4
.L_21:
        /*0018*/ 	.byte	0x04, 0x11
        /*001a*/ 	.short	(.L_23 - .L_22)
	.align		4
.L_22:
        /*001c*/ 	.word	index@($__internal_1_$__cuda_sm10x_tcgen05_guardrail_trap_phase_invalid_during_alloc)
        /*0020*/ 	.word	0x00000000


	//----- nvinfo : EIATTR_FRAME_SIZE
	.align		4
.L_23:
        /*0024*/ 	.byte	0x04, 0x11
        /*0026*/ 	.short	(.L_25 - .L_24)
	.align		4
.L_24:
        /*0028*/ 	.word	index@($__internal_0_$__cuda_sm10x_tcgen05_guardrail_trap_col_being_dealloced_not_returned_by_alloc)
        /*002c*/ 	.word	0x00000000


	//----- nvinfo : EIATTR_FRAME_SIZE
	.align		4
.L_25:
        /*0030*/ 	.byte	0x04, 0x11
        /*0032*/ 	.short	(.L_27 - .L_26)
	.align		4
.L_26:
        /*0034*/ 	.word	index@(_ZN7cutlass13device_kernelINS_4gemm6kernel13GemmUniversalIN4cute5tupleIJiiiiEEENS1_10collective13CollectiveMmaINS1_35MainloopSm100TmaUmmaWarpSpecializedILi5ELi2ELi2ENS5_IJNS4_1CILi1EEENSA_ILi2EEESB_EEEEENS5_IJNSA_ILi128EEENSA_ILi256EEENSA_ILi32EEEEEENS_10bfloat16_tENS5_IJlSB_lEEESJ_SK_NS4_8TiledMMAINS4_8MMA_AtomIJNS4_20SM100_MMA_F16BF16_SSISJ_SJ_fLi128ELi256ELNS4_4UMMA5MajorE0ELSP_0ELNSO_7ScaleInE0ELSQ_0EEEEEENS4_6LayoutINS5_IJSB_SB_SB_EEENS5_IJNSA_ILi0EEESV_SV_EEEEENS5_IJNS4_10UnderscoreESY_SY_EEEEENS4_23SM90_TMA_LOAD_MULTICASTENS4_14ComposedLayoutINS4_7SwizzleILi2ELi4ELi3EEENS4_18smem_ptr_flag_bitsILi16EEENST_INS5_IJNSA_ILi8EEESH_EEENS5_IJSH_SB_EEEEEEEvNS4_8identityENS4_13SM90_TMA_LOADES1B_vS1C_EENS_8epilogue10collective18CollectiveEpilogueINS1F_23Sm100TmaWarpSpecializedILi4ELi2ELi64ELb1ELb0EEEJSI_NS5_IJNST_ISF_SB_EENST_INSA_ILi64EEESB_EEEEESJ_SK_SJ_SK_NS1F_6fusion15FusionCallbacksIS1J_NS1O_17LinearCombinationISJ_fSJ_fLNS_15FloatRoundStyleE2EEESI_S1N_JEEENS4_5SM1004TMEM4LOAD26SM100_TMEM_LOAD_32dp32b64xES1D_NS12_INS13_ILi3ELi4ELi3EEES16_NST_INS5_IJS17_S1L_EEENS5_IJS1L_SB_EEEEEEENS4_39AutoVectorizingCopyWithAssumedAlignmentILi128EEENS4_14SM90_TMA_STOREES22_S24_S24_EEEvvEEEEvNT_6ParamsE)
        /*0038*/ 	.word	0x00000000


	//----- nvinfo : EIATTR_MIN_STACK_SIZE
	.align		4
.L_27:
        /*003c*/ 	.byte	0x04, 0x12
        /*003e*/ 	.short	(.L_29 - .L_28)
	.align		4
.L_28:
        /*0040*/ 	.word	index@(_ZN7cutlass13device_kernelINS_4gemm6kernel13GemmUniversalIN4cute5tupleIJiiiiEEENS1_10collective13CollectiveMmaINS1_35MainloopSm100TmaUmmaWarpSpecializedILi5ELi2ELi2ENS5_IJNS4_1CILi1EEENSA_ILi2EEESB_EEEEENS5_IJNSA_ILi128EEENSA_ILi256EEENSA_ILi32EEEEEENS_10bfloat16_tENS5_IJlSB_lEEESJ_SK_NS4_8TiledMMAINS4_8MMA_AtomIJNS4_20SM100_MMA_F16BF16_SSISJ_SJ_fLi128ELi256ELNS4_4UMMA5MajorE0ELSP_0ELNSO_7ScaleInE0ELSQ_0EEEEEENS4_6LayoutINS5_IJSB_SB_SB_EEENS5_IJNSA_ILi0EEESV_SV_EEEEENS5_IJNS4_10UnderscoreESY_SY_EEEEENS4_23SM90_TMA_LOAD_MULTICASTENS4_14ComposedLayoutINS4_7SwizzleILi2ELi4ELi3EEENS4_18smem_ptr_flag_bitsILi16EEENST_INS5_IJNSA_ILi8EEESH_EEENS5_IJSH_SB_EEEEEEEvNS4_8identityENS4_13SM90_TMA_LOADES1B_vS1C_EENS_8epilogue10collective18CollectiveEpilogueINS1F_23Sm100TmaWarpSpecializedILi4ELi2ELi64ELb1ELb0EEEJSI_NS5_IJNST_ISF_SB_EENST_INSA_ILi64EEESB_EEEEESJ_SK_SJ_SK_NS1F_6fusion15FusionCallbacksIS1J_NS1O_17LinearCombinationISJ_fSJ_fLNS_15FloatRoundStyleE2EEESI_S1N_JEEENS4_5SM1004TMEM4LOAD26SM100_TMEM_LOAD_32dp32b64xES1D_NS12_INS13_ILi3ELi4ELi3EEES16_NST_INS5_IJS17_S1L_EEENS5_IJS1L_SB_EEEEEEENS4_39AutoVectorizingCopyWithAssumedAlignmentILi128EEENS4_14SM90_TMA_STOREES22_S24_S24_EEEvvEEEEvNT_6ParamsE)
        /*0044*/ 	.word	0x00000000
.L_29:


//--------------------- .nv.compat                --------------------------
	.section	.nv.compat,"",@"SHT_CUDA_COMPAT_INFO"
	.align	4
        /*0000*/ 	.byte	0x02, 0x09, 0x01, 0x00, 0x02, 0x02, 0x02, 0x00, 0x02, 0x05, 0x05, 0x00, 0x03, 0x07, 0x01, 0x01
        /*0010*/ 	.byte	0x02, 0x03, 0x01, 0x00, 0x02, 0x06, 0x01, 0x00, 0x04, 0x0b, 0x08, 0x00, 0x09, 0x00, 0x00, 0x00
        /*0020*/ 	.byte	0x00, 0x00, 0x00, 0x00


//--------------------- .nv.info._ZN7cutlass13device_kernelINS_4gemm6kernel13GemmUniversalIN4cute5tupleIJiiiiEEENS1_10collective13CollectiveMmaINS1_35MainloopSm100TmaUmmaWarpSpecializedILi5ELi2ELi2ENS5_IJNS4_1CILi1EEENSA_ILi2EEESB_EEEEENS5_IJNSA_ILi128EEENSA_ILi256EEENSA_ILi32EEEEEENS_10bfloat16_tENS5_IJlSB_lEEESJ_SK_NS4_8TiledMMAINS4_8MMA_AtomIJNS4_20SM100_MMA_F16BF16_SSISJ_SJ_fLi128ELi256ELNS4_4UMMA5MajorE0ELSP_0ELNSO_7ScaleInE0ELSQ_0EEEEEENS4_6LayoutINS5_IJSB_SB_SB_EEENS5_IJNSA_ILi0EEESV_SV_EEEEENS5_IJNS4_10UnderscoreESY_SY_EEEEENS4_23SM90_TMA_LOAD_MULTICASTENS4_14ComposedLayoutINS4_7SwizzleILi2ELi4ELi3EEENS4_18smem_ptr_flag_bitsILi16EEENST_INS5_IJNSA_ILi8EEESH_EEENS5_IJSH_SB_EEEEEEEvNS4_8identityENS4_13SM90_TMA_LOADES1B_vS1C_EENS_8epilogue10collective18CollectiveEpilogueINS1F_23Sm100TmaWarpSpecializedILi4ELi2ELi64ELb1ELb0EEEJSI_NS5_IJNST_ISF_SB_EENST_INSA_ILi64EEESB_EEEEESJ_SK_SJ_SK_NS1F_6fusion15FusionCallbacksIS1J_NS1O_17LinearCombinationISJ_fSJ_fLNS_15FloatRoundStyleE2EEESI_S1N_JEEENS4_5SM1004TMEM4LOAD26SM100_TMEM_LOAD_32dp32b64xES1D_NS12_INS13_ILi3ELi4ELi3EEES16_NST_INS5_IJS17_S1L_EEENS5_IJS1L_SB_EEEEEEENS4_39AutoVectorizingCopyWithAssumedAlignmentILi128EEENS4_14SM90_TMA_STOREES22_S24_S24_EEEvvEEEEvNT_6ParamsE --------------------------
	.section	.nv.info._ZN7cutlass13device_kernelINS_4gemm6kernel13GemmUniversalIN4cute5tupleIJiiiiEEENS1_10collective13CollectiveMmaINS1_35MainloopSm100TmaUmmaWarpSpecializedILi5ELi2ELi2ENS5_IJNS4_1CILi1EEENSA_ILi2EEESB_EEEEENS5_IJNSA_ILi128EEENSA_ILi256EEENSA_ILi32EEEEEENS_10bfloat16_tENS5_IJlSB_lEEESJ_SK_NS4_8TiledMMAINS4_8MMA_AtomIJNS4_20SM100_MMA_F16BF16_SSISJ_SJ_fLi128ELi256ELNS4_4UMMA5MajorE0ELSP_0ELNSO_7ScaleInE0ELSQ_0EEEEEENS4_6LayoutINS5_IJSB_SB_SB_EEENS5_IJNSA_ILi0EEESV_SV_EEEEENS5_IJNS4_10UnderscoreESY_SY_EEEEENS4_23SM90_TMA_LOAD_MULTICASTENS4_14ComposedLayoutINS4_7SwizzleILi2ELi4ELi3EEENS4_18smem_ptr_flag_bitsILi16EEENST_INS5_IJNSA_ILi8EEESH_EEENS5_IJSH_SB_EEEEEEEvNS4_8identityENS4_13SM90_TMA_LOADES1B_vS1C_EENS_8epilogue10collective18CollectiveEpilogueINS1F_23Sm100TmaWarpSpecializedILi4ELi2ELi64ELb1ELb0EEEJSI_NS5_IJNST_ISF_SB_EENST_INSA_ILi64EEESB_EEEEESJ_SK_SJ_SK_NS1F_6fusion15FusionCallbacksIS1J_NS1O_17LinearCombinationISJ_fSJ_fLNS_15FloatRoundStyleE2EEESI_S1N_JEEENS4_5SM1004TMEM4LOAD26SM100_TMEM_LOAD_32dp32b64xES1D_NS12_INS13_ILi3ELi4ELi3EEES16_NST_INS5_IJS17_S1L_EEENS5_IJS1L_SB_EEEEEEENS4_39AutoVectorizingCopyWithAssumedAlignmentILi128EEENS4_14SM90_TMA_STOREES22_S24_S24_EEEvvEEEEvNT_6ParamsE,"",@"SHT_CUDA_INFO"
	.sectionflags	@""
	.align	4


	//----- nvinfo : EIATTR_CUDA_API_VERSION
	.align		4
        /*0000*/ 	.byte	0x04, 0x37
        /*0002*/ 	.short	(.L_31 - .L_30)
.L_30:
        /*0004*/ 	.word	0x00000082


	//----- nvinfo : EIATTR_KPARAM_INFO
	.align		4
.L_31:
        /*0008*/ 	.byte	0x04, 0x17
        /*000a*/ 	.short	(.L_33 - .L_32)
.L_32:
        /*000c*/ 	.word	0x00000000
        /*0010*/ 	.short	0x0000
        /*0012*/ 	.short	0x0000
        /*0014*/ 	.byte	0x00, 0xf0, 0x01, 0x20


	//----- nvinfo : EIATTR_AT_ENTRY_FRAGMENTS
	.align		4
.L_33:
        /*0018*/ 	.byte	0x04, 0x4f
        /*001a*/ 	.short	(.L_35 - .L_34)


	//   ....[0]....
.L_34:
        /*001c*/ 	.word	0x00000006


	//----- nvinfo : EIATTR_RESERVED_SMEM_USED
	.align		4
.L_35:
        /*0020*/ 	.byte	0x01, 0x41
	.zero		2


	//----- nvinfo : EIATTR_SPARSE_MMA_MASK
	.align		4
        /*0024*/ 	.byte	0x03, 0x50
        /*0026*/ 	.short	0x0000


	//----- nvinfo : EIATTR_TCGEN05_1CTA_USED
	.align		4
        /*0028*/ 	.byte	0x01, 0x51
	.zero		2


	//----- nvinfo : EIATTR_MAXREG_COUNT
	.align		4
        /*002c*/ 	.byte	0x03, 0x1b
        /*002e*/ 	.short	0x00ff


	//----- nvinfo : EIATTR_NUM_BARRIERS
	.align		4
        /*0030*/ 	.byte	0x02, 0x4c
        /*0032*/ 	.byte	0x07
	.zero		1


	//----- nvinfo : EIATTR_EXTERNS
	.align		4
        /*0034*/ 	.byte	0x04, 0x0f
        /*0036*/ 	.short	(.L_37 - .L_36)


	//   ....[0]....
	.align		4
.L_36:
        /*0038*/ 	.word	index@(__assertfail)


	//----- nvinfo : EIATTR_MERCURY_ISA_VERSION
	.align		4
.L_37:
        /*003c*/ 	.byte	0x03, 0x5f
        /*003e*/ 	.short	0x0101


	//----- nvinfo : EIATTR_INT_WARP_WIDE_INSTR_OFFSETS
	.align		4
        /*0040*/ 	.byte	0x04, 0x31
        /*0042*/ 	.short	(.L_39 - .L_38)


	//   ....[0]....
.L_38:
        /*0044*/ 	.word	0x00003b50


	//   ....[1]....
        /*0048*/ 	.word	0x00003b80


	//   ....[2]....
        /*004c*/ 	.word	0x00003ba0


	//   ....[3]....
        /*0050*/ 	.word	0x00004720


	//   ....[4]....
        /*0054*/ 	.word	0x00004790


	//   ....[5]....
        /*0058*/ 	.word	0x00004860


	//   ....[6]....
        /*005c*/ 	.word	0x000048e0


	//   ....[7]....
        /*0060*/ 	.word	0x000049d0


	//   ....[8]....
        /*0064*/ 	.word	0x00004a50


	//   ....[9]....
        /*0068*/ 	.word	0x00004b30


	//   ....[10]....
        /*006c*/ 	.word	0x00004be0


	//----- nvinfo : EIATTR_COOP_GROUP_MASK_REGIDS
	.align		4
.L_39:
        /*0070*/ 	.byte	0x04, 0x29
        /*0072*/ 	.short	(.L_41 - .L_40)


	//   ....[0]....
.L_40:
        /*0074*/ 	.word	0xffffffff


	//   ....[1]....
        /*0078*/ 	.word	0xffffffff


	//   ....[2]....
        /*007c*/ 	.word	0xffffffff


	//   ....[3]....
        /*0080*/ 	.word	0xffffffff


	//   ....[4]....
        /*0084*/ 	.word	0xffffffff


	//   ....[5]....
        /*0088*/ 	.word	0xffffffff


	//   ....[6]....
        /*008c*/ 	.word	0xffffffff


	//   ....[7]....
        /*0090*/ 	.word	0xffffffff


	//   ....[8]....
        /*0094*/ 	.word	0xffffffff


	//   ....[9]....
        /*0098*/ 	.word	0xffffffff


	//   ....[10]....
        /*009c*/ 	.word	0xffffffff


	//   ....[11]....
        /*00a0*/ 	.word	0xffffffff


	//   ....[12]....
        /*00a4*/ 	.word	0xffffffff


	//   ....[13]....
        /*00a8*/ 	.word	0xffffffff


	//----- nvinfo : EIATTR_COOP_GROUP_INSTR_OFFSETS
	.align		4
.L_41:
        /*00ac*/ 	.byte	0x04, 0x28
        /*00ae*/ 	.short	(.L_43 - .L_42)


	//   ....[0]....
.L_42:
        /*00b0*/ 	.word	0x00000080


	//   ....[1]....
        /*00b4*/ 	.word	0x000004f0


	//   ....[2]....
        /*00b8*/ 	.word	0x000006c0


	//   ....[3]....
        /*00bc*/ 	.word	0x00000860


	//   ....[4]....
        /*00c0*/ 	.word	0x00000960


	//   ....[5]....
        /*00c4*/ 	.word	0x00000ad0


	//   ....[6]....
        /*00c8*/ 	.word	0x00000c30


	//   ....[7]....
        /*00cc*/ 	.word	0x00000de0


	//   ....[8]....
        /*00d0*/ 	.word	0x00002020


	//   ....[9]....
        /*00d4*/ 	.word	0x00002fa0


	//   ....[10]....
        /*00d8*/ 	.word	0x000031b0


	//   ....[11]....
        /*00dc*/ 	.word	0x000031e0


	//   ....[12]....
        /*00e0*/ 	.word	0x00003a30


	//   ....[13]....
        /*00e4*/ 	.word	0x00003c60


	//----- nvinfo : EIATTR_VRC_CTA_INIT_COUNT
	.align		4
.L_43:
        /*00e8*/ 	.byte	0x02, 0x4a
        /*00ea*/ 	.byte	0x80
	.zero		1


	//----- nvinfo : EIATTR_SYSCALL_OFFSETS
	.align		4
        /*00ec*/ 	.byte	0x04, 0x46
        /*00ee*/ 	.short	(.L_45 - .L_44)


	//   ....[0]....
.L_44:
        /*00f0*/ 	.word	0x00005870


	//   ....[1]....
        /*00f4*/ 	.word	0x00005960


	//   ....[2]....
        /*00f8*/ 	.word	0x00006310


	//   ....[3]....
        /*00fc*/ 	.word	0x00007760


	//   ....[4]....
        /*0100*/ 	.word	0x00008b90


	//   ....[5]....
        /*0104*/ 	.word	0x00009fa0


	//----- nvinfo : EIATTR_MBARRIER_INSTR_OFFSETS
	.align		4
.L_45:
        /*0108*/ 	.byte	0x04, 0x39
        /*010a*/ 	.short	(.L_47 - .L_46)


	//   ....[0]....
.L_46:
        /*010c*/ 	.word	0x00000610
        /*0110*/ 	.word	0x000000ff
        /*0114*/ 	.word	0x00000000
        /*0118*/ 	.short	0x0100
        /*011a*/ 	.byte	0x04
	.zero		1


	//   ....[1]....
        /*011c*/ 	.word	0x00000620
        /*0120*/ 	.word	0x000000ff
        /*0124*/ 	.word	0x00000028
        /*0128*/ 	.short	0x0100
        /*012a*/ 	.byte	0x04
	.zero		1


	//   ....[2]....
        /*012c*/ 	.word	0x00000630
        /*0130*/ 	.word	0x000000ff
        /*0134*/ 	.word	0x00000008
        /*0138*/ 	.short	0x0100
        /*013a*/ 	.byte	0x04
	.zero		1


	//   ....[3]....
        /*013c*/ 	.word	0x00000640
        /*0140*/ 	.word	0x000000ff
        /*0144*/ 	.word	0x00000030
        /*0148*/ 	.short	0x0100
        /*014a*/ 	.byte	0x04
	.zero		1


	//   ....[4]....
        /*014c*/ 	.word	0x00000650
        /*0150*/ 	.word	0x000000ff
        /*0154*/ 	.word	0x00000010
        /*0158*/ 	.short	0x0100
        /*015a*/ 	.byte	0x04
	.zero		1


	//   ....[5]....
        /*015c*/ 	.word	0x00000660
        /*0160*/ 	.word	0x000000ff
        /*0164*/ 	.word	0x00000038
        /*0168*/ 	.short	0x0100
        /*016a*/ 	.byte	0x04
	.zero		1


	//   ....[6]....
        /*016c*/ 	.word	0x00000670
        /*0170*/ 	.word	0x000000ff
        /*0174*/ 	.word	0x00000018
        /*0178*/ 	.short	0x0100
        /*017a*/ 	.byte	0x04
	.zero		1


	//   ....[7]....
        /*017c*/ 	.word	0x00000680
        /*0180*/ 	.word	0x000000ff
        /*0184*/ 	.word	0x00000040
        /*0188*/ 	.short	0x0100
        /*018a*/ 	.byte	0x04
	.zero		1


	//   ....[8]....
        /*018c*/ 	.word	0x00000690
        /*0190*/ 	.word	0x000000ff
        /*0194*/ 	.word	0x00000020
        /*0198*/ 	.short	0x0100
        /*019a*/ 	.byte	0x04
	.zero		1


	//   ....[9]....
        /*019c*/ 	.word	0x000006a0
        /*01a0*/ 	.word	0x000000ff
        /*01a4*/ 	.word	0x00000048
        /*01a8*/ 	.short	0x0100
        /*01aa*/ 	.byte	0x04
	.zero		1


	//   ....[10]....
        /*01ac*/ 	.word	0x000007d0
        /*01b0*/ 	.word	0x000000ff
        /*01b4*/ 	.word	0x00000050
        /*01b8*/ 	.short	0x0100
        /*01ba*/ 	.byte	0x04
	.zero		1


	//   ....[11]....
        /*01bc*/ 	.word	0x000007e0
        /*01c0*/ 	.word	0x000000ff
        /*01c4*/ 	.word	0x00000070
        /*01c8*/ 	.short	0x0100
        /*01ca*/ 	.byte	0x04
	.zero		1


	//   ....[12]....
        /*01cc*/ 	.word	0x000007f0
        /*01d0*/ 	.word	0x000000ff
        /*01d4*/ 	.word	0x00000058
        /*01d8*/ 	.short	0x0100
        /*01da*/ 	.byte	0x04
	.zero		1


	//   ....[13]....
        /*01dc*/ 	.word	0x00000800
        /*01e0*/ 	.word	0x000000ff
        /*01e4*/ 	.word	0x00000078
        /*01e8*/ 	.short	0x0100
        /*01ea*/ 	.byte	0x04
	.zero		1


	//   ....[14]....
        /*01ec*/ 	.word	0x00000810
        /*01f0*/ 	.word	0x000000ff
        /*01f4*/ 	.word	0x00000060
        /*01f8*/ 	.short	0x0100
        /*01fa*/ 	.byte	0x04
	.zero		1


	//   ....[15]....
        /*01fc*/ 	.word	0x00000820
        /*0200*/ 	.word	0x000000ff
        /*0204*/ 	.word	0x00000080
        /*0208*/ 	.short	0x0100
        /*020a*/ 	.byte	0x04
	.zero		1


	//   ....[16]....
        /*020c*/ 	.word	0x00000830
        /*0210*/ 	.word	0x000000ff
        /*0214*/ 	.word	0x00000068
        /*0218*/ 	.short	0x0100
        /*021a*/ 	.byte	0x04
	.zero		1


	//   ....[17]....
        /*021c*/ 	.word	0x00000840
        /*0220*/ 	.word	0x000000ff
        /*0224*/ 	.word	0x00000088
        /*0228*/ 	.short	0x0100
        /*022a*/ 	.byte	0x04
	.zero		1


	//   ....[18]....
        /*022c*/ 	.word	0x00000930
        /*0230*/ 	.word	0x000000ff
        /*0234*/ 	.word	0x00000090
        /*0238*/ 	.short	0x0100
        /*023a*/ 	.byte	0x06
	.zero		1


	//   ....[19]....
        /*023c*/ 	.word	0x00000940
        /*0240*/ 	.word	0x000000ff
        /*0244*/ 	.word	0x00000098
        /*0248*/ 	.short	0x0100
        /*024a*/ 	.byte	0x06
	.zero		1


	//   ....[20]....
        /*024c*/ 	.word	0x00000a80
        /*0250*/ 	.word	0x000000ff
        /*0254*/ 	.word	0x000000a0
        /*0258*/ 	.short	0x0100
        /*025a*/ 	.byte	0x06
	.zero		1


	//   ....[21]....
        /*025c*/ 	.word	0x00000a90
        /*0260*/ 	.word	0x000000ff
        /*0264*/ 	.word	0x000000b0
        /*0268*/ 	.short	0x0100
        /*026a*/ 	.byte	0x06
	.zero		1


	//   ....[22]....
        /*026c*/ 	.word	0x00000aa0
        /*0270*/ 	.word	0x000000ff
        /*0274*/ 	.word	0x000000a8
        /*0278*/ 	.short	0x0100
        /*027a*/ 	.byte	0x06
	.zero		1


	//   ....[23]....
        /*027c*/ 	.word	0x00000ab0
        /*0280*/ 	.word	0x000000ff
        /*0284*/ 	.word	0x000000b8
        /*0288*/ 	.short	0x0100
        /*028a*/ 	.byte	0x06
	.zero		1


	//   ....[24]....
        /*028c*/ 	.word	0x00000be0
        /*0290*/ 	.word	0x000000ff
        /*0294*/ 	.word	0x000000c0
        /*0298*/ 	.short	0x0100
        /*029a*/ 	.byte	0x04
	.zero		1


	//   ....[25]....
        /*029c*/ 	.word	0x00000bf0
        /*02a0*/ 	.word	0x000000ff
        /*02a4*/ 	.word	0x000000d0
        /*02a8*/ 	.short	0x0100
        /*02aa*/ 	.byte	0x04
	.zero		1


	//   ....[26]....
        /*02ac*/ 	.word	0x00000c00
        /*02b0*/ 	.word	0x000000ff
        /*02b4*/ 	.word	0x000000c8
        /*02b8*/ 	.short	0x0100
        /*02ba*/ 	.byte	0x04
	.zero		1


	//   ....[27]....
        /*02bc*/ 	.word	0x00000c10
        /*02c0*/ 	.word	0x000000ff
        /*02c4*/ 	.word	0x000000d8
        /*02c8*/ 	.short	0x0100
        /*02ca*/ 	.byte	0x04
	.zero		1


	//   ....[28]....
        /*02cc*/ 	.word	0x00000d00
        /*02d0*/ 	.word	0x000000ff
        /*02d4*/ 	.word	0x000000e0
        /*02d8*/ 	.short	0x0100
        /*02da*/ 	.byte	0x04
	.zero		1


	//   ....[29]....
        /*02dc*/ 	.word	0x00000d10
        /*02e0*/ 	.word	0x000000ff
        /*02e4*/ 	.word	0x000000f0
        /*02e8*/ 	.short	0x0100
        /*02ea*/ 	.byte	0x04
	.zero		1


	//   ....[30]....
        /*02ec*/ 	.word	0x00000d20
        /*02f0*/ 	.word	0x000000ff
        /*02f4*/ 	.word	0x000000e8
        /*02f8*/ 	.short	0x0100
        /*02fa*/ 	.byte	0x04
	.zero		1


	//   ....[31]....
        /*02fc*/ 	.word	0x00000d30
        /*0300*/ 	.word	0x000000ff
        /*0304*/ 	.word	0x000000f8
        /*0308*/ 	.short	0x0100
        /*030a*/ 	.byte	0x04
	.zero		1


	//   ....[32]....
        /*030c*/ 	.word	0x000018c0
        /*0310*/ 	.word	0x00000000
        /*0314*/ 	.word	0x000000f0
        /*0318*/ 	.short	0x010a
        /*031a*/ 	.byte	0xff
	.zero		1


	//   ....[33]....
        /*031c*/ 	.word	0x000018f0
        /*0320*/ 	.word	0x00000000
        /*0324*/ 	.word	0x000000e0
        /*0328*/ 	.short	0x0101
        /*032a*/ 	.byte	0xff
	.zero		1


	//   ....[34]....
        /*032c*/ 	.word	0x000019a0
        /*0330*/ 	.word	0x000000ff
        /*0334*/ 	.word	0x00000028
        /*0338*/ 	.short	0x010a
        /*033a*/ 	.byte	0x04
	.zero		1


	//   ....[35]....
        /*033c*/ 	.word	0x00001a20
        /*0340*/ 	.word	0x000000ff
        /*0344*/ 	.word	0x00000028
        /*0348*/ 	.short	0x010a
        /*034a*/ 	.byte	0x21
	.zero		1


	//   ....[36]....
        /*034c*/ 	.word	0x00001bb0
        /*0350*/ 	.word	0x000000ff
        /*0354*/ 	.word	0x00000028
        /*0358*/ 	.short	0x010a
        /*035a*/ 	.byte	0x08
	.zero		1


	//   ....[37]....
        /*035c*/ 	.word	0x00001ce0
        /*0360*/ 	.word	0x000000ff
        /*0364*/ 	.word	0x00000098
        /*0368*/ 	.short	0x0101
        /*036a*/ 	.byte	0x07
	.zero		1


	//   ....[38]....
        /*036c*/ 	.word	0x00001d00
        /*0370*/ 	.word	0x000000ff
        /*0374*/ 	.word	0x00000028
        /*0378*/ 	.short	0x010a
        /*037a*/ 	.byte	0x04
	.zero		1


	//   ....[39]....
        /*037c*/ 	.word	0x00001d80
        /*0380*/ 	.word	0x000000ff
        /*0384*/ 	.word	0x00000028
        /*0388*/ 	.short	0x010a
        /*038a*/ 	.byte	0x11
	.zero		1


	//   ....[40]....
        /*038c*/ 	.word	0x00001f10
        /*0390*/ 	.word	0x000000ff
        /*0394*/ 	.word	0x00000028
        /*0398*/ 	.short	0x010a
        /*039a*/ 	.byte	0x06
	.zero		1


	//   ....[41]....
        /*039c*/ 	.word	0x00002050
        /*03a0*/ 	.word	0x00000003
        /*03a4*/ 	.word	0x000000a0
        /*03a8*/ 	.short	0x010a
        /*03aa*/ 	.byte	0xff
	.zero		1


	//   ....[42]....
        /*03ac*/ 	.word	0x000021a0
        /*03b0*/ 	.word	0x00000000
        /*03b4*/ 	.word	0x00000000
        /*03b8*/ 	.short	0x0101
        /*03ba*/ 	.byte	0xff
	.zero		1


	//   ....[43]....
        /*03bc*/ 	.word	0x00002760
        /*03c0*/ 	.word	0x000000ff
        /*03c4*/ 	.word	0x00000000
        /*03c8*/ 	.short	0x010a
        /*03ca*/ 	.byte	0x04
	.zero		1


	//   ....[44]....
        /*03cc*/ 	.word	0x000027f0
        /*03d0*/ 	.word	0x000000ff
        /*03d4*/ 	.word	0x00000000
        /*03d8*/ 	.short	0x010a
        /*03da*/ 	.byte	0x05
	.zero		1


	//   ....[45]....
        /*03dc*/ 	.word	0x00002880
        /*03e0*/ 	.word	0x000000ff
        /*03e4*/ 	.word	0x00000000
        /*03e8*/ 	.short	0x010a
        /*03ea*/ 	.byte	0x05
	.zero		1


	//   ....[46]....
        /*03ec*/ 	.word	0x00002910
        /*03f0*/ 	.word	0x000000ff
        /*03f4*/ 	.word	0x00000000
        /*03f8*/ 	.short	0x010a
        /*03fa*/ 	.byte	0x05
	.zero		1


	//   ....[47]....
        /*03fc*/ 	.word	0x000029b0
        /*0400*/ 	.word	0x00000000
        /*0404*/ 	.word	0x00000000
        /*0408*/ 	.short	0x010a
        /*040a*/ 	.byte	0xff
	.zero		1


	//   ....[48]....
        /*040c*/ 	.word	0x00002af0
        /*0410*/ 	.word	0x00000002
        /*0414*/ 	.word	0x000000e0
        /*0418*/ 	.short	0x010a
        /*041a*/ 	.byte	0xff
	.zero		1


	//   ....[49]....
        /*041c*/ 	.word	0x00002b60
        /*0420*/ 	.word	0x00000002
        /*0424*/ 	.word	0x00000000
        /*0428*/ 	.short	0x0101
        /*042a*/ 	.byte	0xff
	.zero		1


	//   ....[50]....
        /*042c*/ 	.word	0x00002b80
        /*0430*/ 	.word	0x000000ff
        /*0434*/ 	.word	0x000000b0
        /*0438*/ 	.short	0x010a
        /*043a*/ 	.byte	0x04
	.zero		1


	//   ....[51]....
        /*043c*/ 	.word	0x00002ca0
        /*0440*/ 	.word	0x00000002
        /*0444*/ 	.word	0x000000a0
        /*0448*/ 	.short	0x010a
        /*044a*/ 	.byte	0xff
	.zero		1


	//   ....[52]....
        /*044c*/ 	.word	0x00002da0
        /*0450*/ 	.word	0x00000002
        /*0454*/ 	.word	0x00000000
        /*0458*/ 	.short	0x0101
        /*045a*/ 	.byte	0xff
	.zero		1


	//   ....[53]....
        /*045c*/ 	.word	0x00002e30
        /*0460*/ 	.word	0x000000ff
        /*0464*/ 	.word	0x000000b0
        /*0468*/ 	.short	0x0106
        /*046a*/ 	.byte	0x04
	.zero		1


	//   ....[54]....
        /*046c*/ 	.word	0x00002e50
        /*0470*/ 	.word	0x000000ff
        /*0474*/ 	.word	0x000000b0
        /*0478*/ 	.short	0x010a
        /*047a*/ 	.byte	0x04
	.zero		1


	//   ....[55]....
        /*047c*/ 	.word	0x00002ee0
        /*0480*/ 	.word	0x000000ff
        /*0484*/ 	.word	0x000000b0
        /*0488*/ 	.short	0x0106
        /*048a*/ 	.byte	0x07
	.zero		1


	//   ....[56]....
        /*048c*/ 	.word	0x00002f20
        /*0490*/ 	.word	0x00000000
        /*0494*/ 	.word	0x000000b0
        /*0498*/ 	.short	0x010a
        /*049a*/ 	.byte	0xff
	.zero		1


	//   ....[57]....
        /*049c*/ 	.word	0x00003440
        /*04a0*/ 	.word	0x00000000
        /*04a4*/ 	.word	0x000000a0
        /*04a8*/ 	.short	0x010a
        /*04aa*/ 	.byte	0xff
	.zero		1


	//   ....[58]....
        /*04ac*/ 	.word	0x00003550
        /*04b0*/ 	.word	0x00000003
        /*04b4*/ 	.word	0x00000000
        /*04b8*/ 	.short	0x0101
        /*04ba*/ 	.byte	0xff
	.zero		1


	//   ....[59]....
        /*04bc*/ 	.word	0x00003560
        /*04c0*/ 	.word	0x000000ff
        /*04c4*/ 	.word	0x00000000
        /*04c8*/ 	.short	0x010a
        /*04ca*/ 	.byte	0x04
	.zero		1


	//   ....[60]....
        /*04cc*/ 	.word	0x00003580
        /*04d0*/ 	.word	0x000000ff
        /*04d4*/ 	.word	0x000000d0
        /*04d8*/ 	.short	0x010a
        /*04da*/ 	.byte	0x16
	.zero		1


	//   ....[61]....
        /*04dc*/ 	.word	0x00003650
        /*04e0*/ 	.word	0x000000ff
        /*04e4*/ 	.word	0x00000000
        /*04e8*/ 	.short	0x010a
        /*04ea*/ 	.byte	0x05
	.zero		1


	//   ....[62]....
        /*04ec*/ 	.word	0x00003790
        /*04f0*/ 	.word	0x000000ff
        /*04f4*/ 	.word	0x00000000
        /*04f8*/ 	.short	0x010a
        /*04fa*/ 	.byte	0x04
	.zero		1


	//   ....[63]....
        /*04fc*/ 	.word	0x00003980
        /*0500*/ 	.word	0x000000ff
        /*0504*/ 	.word	0x00000000
        /*0508*/ 	.short	0x010a
        /*050a*/ 	.byte	0x04
	.zero		1


	//   ....[64]....
        /*050c*/ 	.word	0x00003a10
        /*0510*/ 	.word	0x000000ff
        /*0514*/ 	.word	0x00000000
        /*0518*/ 	.short	0x010a
        /*051a*/ 	.byte	0x04
	.zero		1


	//   ....[65]....
        /*051c*/ 	.word	0x00003f20
        /*0520*/ 	.word	0x0000000c
        /*0524*/ 	.word	0x000000a0
        /*0528*/ 	.short	0x010a
        /*052a*/ 	.byte	0xff
	.zero		1


	//   ....[66]....
        /*052c*/ 	.word	0x00004090
        /*0530*/ 	.word	0x00000000
        /*0534*/ 	.word	0x00000000
        /*0538*/ 	.short	0x0101
        /*053a*/ 	.byte	0xff
	.zero		1


	//   ....[67]....
        /*053c*/ 	.word	0x00004520
        /*0540*/ 	.word	0x000000ff
        /*0544*/ 	.word	0x00000098
        /*0548*/ 	.short	0x010a
        /*054a*/ 	.byte	0x15
	.zero		1


	//   ....[68]....
        /*054c*/ 	.word	0x000046a0
        /*0550*/ 	.word	0x000000ff
        /*0554*/ 	.word	0x00000070
        /*0558*/ 	.short	0x010a
        /*055a*/ 	.byte	0x15
	.zero		1


	//   ....[69]....
        /*055c*/ 	.word	0x00004810
        /*0560*/ 	.word	0x000000ff
        /*0564*/ 	.word	0x00000050
        /*0568*/ 	.short	0x010b
        /*056a*/ 	.byte	0x15
	.zero		1


	//   ....[70]....
        /*056c*/ 	.word	0x00004820
        /*0570*/ 	.word	0x000000ff
        /*0574*/ 	.word	0x00000000
        /*0578*/ 	.short	0x0101
        /*057a*/ 	.byte	0x28
	.zero		1


	//   ....[71]....
        /*057c*/ 	.word	0x00004830
        /*0580*/ 	.word	0x000000ff
        /*0584*/ 	.word	0x00000078
        /*0588*/ 	.short	0x010a
        /*058a*/ 	.byte	0x15
	.zero		1


	//   ....[72]....
        /*058c*/ 	.word	0x00004980
        /*0590*/ 	.word	0x000000ff
        /*0594*/ 	.word	0x00000058
        /*0598*/ 	.short	0x010b
        /*059a*/ 	.byte	0x15
	.zero		1


	//   ....[73]....
        /*059c*/ 	.word	0x00004990
        /*05a0*/ 	.word	0x000000ff
        /*05a4*/ 	.word	0x00000000
        /*05a8*/ 	.short	0x0101
        /*05aa*/ 	.byte	0x27
	.zero		1


	//   ....[74]....
        /*05ac*/ 	.word	0x000049a0
        /*05b0*/ 	.word	0x000000ff
        /*05b4*/ 	.word	0x00000080
        /*05b8*/ 	.short	0x010a
        /*05ba*/ 	.byte	0x15
	.zero		1


	//   ....[75]....
        /*05bc*/ 	.word	0x00004ae0
        /*05c0*/ 	.word	0x000000ff
        /*05c4*/ 	.word	0x00000060
        /*05c8*/ 	.short	0x010b
        /*05ca*/ 	.byte	0x15
	.zero		1


	//   ....[76]....
        /*05cc*/ 	.word	0x00004af0
        /*05d0*/ 	.word	0x000000ff
        /*05d4*/ 	.word	0x00000000
        /*05d8*/ 	.short	0x0101
        /*05da*/ 	.byte	0x26
	.zero		1


	//   ....[77]....
        /*05dc*/ 	.word	0x00004b00
        /*05e0*/ 	.word	0x000000ff
        /*05e4*/ 	.word	0x00000088
        /*05e8*/ 	.short	0x010a
        /*05ea*/ 	.byte	0x15
	.zero		1


	//   ....[78]....
        /*05ec*/ 	.word	0x00004d00
        /*05f0*/ 	.word	0x000000ff
        /*05f4*/ 	.word	0x00000068
        /*05f8*/ 	.short	0x010b
        /*05fa*/ 	.byte	0x15
	.zero		1


	//   ....[79]....
        /*05fc*/ 	.word	0x00004d10
        /*0600*/ 	.word	0x000000ff
        /*0604*/ 	.word	0x00000000
        /*0608*/ 	.short	0x0101
        /*060a*/ 	.byte	0x25
	.zero		1


	//   ....[80]....
        /*060c*/ 	.word	0x00004d40
        /*0610*/ 	.word	0x000000ff
        /*0614*/ 	.word	0x00000070
        /*0618*/ 	.short	0x010a
        /*061a*/ 	.byte	0x15
	.zero		1


	//   ....[81]....
        /*061c*/ 	.word	0x00004d60
        /*0620*/ 	.word	0x000000ff
        /*0624*/ 	.word	0x00000078
        /*0628*/ 	.short	0x010a
        /*062a*/ 	.byte	0x15
	.zero		1


	//   ....[82]....
        /*062c*/ 	.word	0x00004d80
        /*0630*/ 	.word	0x000000ff
        /*0634*/ 	.word	0x00000080
        /*0638*/ 	.short	0x010a
        /*063a*/ 	.byte	0x15
	.zero		1


	//   ....[83]....
        /*063c*/ 	.word	0x00004dc0
        /*0640*/ 	.word	0x00000000
        /*0644*/ 	.word	0x00000088
        /*0648*/ 	.short	0x010a
        /*064a*/ 	.byte	0xff
	.zero		1


	//   ....[84]....
        /*064c*/ 	.word	0x00005100
        /*0650*/ 	.word	0x00000003
        /*0654*/ 	.word	0x000000a0
        /*0658*/ 	.short	0x010a
        /*065a*/ 	.byte	0xff
	.zero		1


	//   ....[85]....
        /*065c*/ 	.word	0x00005280
        /*0660*/ 	.word	0x00000000
        /*0664*/ 	.word	0x00000000
        /*0668*/ 	.short	0x0101
        /*066a*/ 	.byte	0xff
	.zero		1


	//   ....[86]....
        /*066c*/ 	.word	0x00005e20
        /*0670*/ 	.word	0x000000ff
        /*0674*/ 	.word	0x00000050
        /*0678*/ 	.short	0x010a
        /*067a*/ 	.byte	0x2c
	.zero		1


	//   ....[87]....
        /*067c*/ 	.word	0x00005f50
        /*0680*/ 	.word	0x0000004a
        /*0684*/ 	.word	0x000000c0
        /*0688*/ 	.short	0x010a
        /*068a*/ 	.byte	0xff
	.zero		1


	//   ....[88]....
        /*068c*/ 	.word	0x000060c0
        /*0690*/ 	.word	0x000000ff
        /*0694*/ 	.word	0x00000050
        /*0698*/ 	.short	0x010a
        /*069a*/ 	.byte	0x2c
	.zero		1


	//   ....[89]....
        /*069c*/ 	.word	0x000061f0
        /*06a0*/ 	.word	0x0000004a
        /*06a4*/ 	.word	0x000000c0
        /*06a8*/ 	.short	0x010a
        /*06aa*/ 	.byte	0xff
	.zero		1


	//   ....[90]....
        /*06ac*/ 	.word	0x00007400
        /*06b0*/ 	.word	0x00000000
        /*06b4*/ 	.word	0x00000000
        /*06b8*/ 	.short	0x0101
        /*06ba*/ 	.byte	0xff
	.zero		1


	//   ....[91]....
        /*06bc*/ 	.word	0x00007410
        /*06c0*/ 	.word	0x00000002
        /*06c4*/ 	.word	0x00000050
        /*06c8*/ 	.short	0x010a
        /*06ca*/ 	.byte	0xff
	.zero		1


	//   ....[92]....
        /*06cc*/ 	.word	0x000074f0
        /*06d0*/ 	.word	0x00000002
        /*06d4*/ 	.word	0x00000050
        /*06d8*/ 	.short	0x010a
        /*06da*/ 	.byte	0xff
	.zero		1


	//   ....[93]....
        /*06dc*/ 	.word	0x00008830
        /*06e0*/ 	.word	0x00000000
        /*06e4*/ 	.word	0x00000000
        /*06e8*/ 	.short	0x0101
        /*06ea*/ 	.byte	0xff
	.zero		1


	//   ....[94]....
        /*06ec*/ 	.word	0x00008850
        /*06f0*/ 	.word	0x00000006
        /*06f4*/ 	.word	0x00000050
        /*06f8*/ 	.short	0x010a
        /*06fa*/ 	.byte	0xff
	.zero		1


	//   ....[95]....
        /*06fc*/ 	.word	0x00008920
        /*0700*/ 	.word	0x00000006
        /*0704*/ 	.word	0x00000050
        /*0708*/ 	.short	0x010a
        /*070a*/ 	.byte	0xff
	.zero		1


	//   ....[96]....
        /*070c*/ 	.word	0x00009c50
        /*0710*/ 	.word	0x00000000
        /*0714*/ 	.word	0x00000000
        /*0718*/ 	.short	0x0101
        /*071a*/ 	.byte	0xff
	.zero		1


	//   ....[97]....
        /*071c*/ 	.word	0x00009c70
        /*0720*/ 	.word	0x00000003
        /*0724*/ 	.word	0x00000050
        /*0728*/ 	.short	0x010a
        /*072a*/ 	.byte	0xff
	.zero		1


	//   ....[98]....
        /*072c*/ 	.word	0x00009d40
        /*0730*/ 	.word	0x00000003
        /*0734*/ 	.word	0x00000050
        /*0738*/ 	.short	0x010a
        /*073a*/ 	.byte	0xff
	.zero		1


	//   ....[99]....
        /*073c*/ 	.word	0x0000a1f0
        /*0740*/ 	.word	0x000000ff
        /*0744*/ 	.word	0x00000000
        /*0748*/ 	.short	0x0101
        /*074a*/ 	.byte	0x04
	.zero		1


	//   ....[100]....
        /*074c*/ 	.word	0x0000b0d0
        /*0750*/ 	.word	0x00000000
        /*0754*/ 	.word	0x00000000
        /*0758*/ 	.short	0x0101
        /*075a*/ 	.byte	0xff
	.zero		1


	//   ....[101]....
        /*075c*/ 	.word	0x0000b380
        /*0760*/ 	.word	0x000000ff
        /*0764*/ 	.word	0x00000000
        /*0768*/ 	.short	0x0101
        /*076a*/ 	.byte	0x04
	.zero		1


	//   ....[102]....
        /*076c*/ 	.word	0x0000b3a0
        /*0770*/ 	.word	0x00000000
        /*0774*/ 	.word	0x000000f0
        /*0778*/ 	.short	0x010a
        /*077a*/ 	.byte	0xff
	.zero		1


	//   ....[103]....
        /*077c*/ 	.word	0x0000b400
        /*0780*/ 	.word	0x00000000
        /*0784*/ 	.word	0x00000028
        /*0788*/ 	.short	0x010a
        /*078a*/ 	.byte	0xff
	.zero		1


	//   ....[104]....
        /*078c*/ 	.word	0x0000b460
        /*0790*/ 	.word	0x00000000
        /*0794*/ 	.word	0x00000028
        /*0798*/ 	.short	0x010a
        /*079a*/ 	.byte	0xff
	.zero		1


	//   ....[105]....
        /*079c*/ 	.word	0x0000b4b0
        /*07a0*/ 	.word	0x00000003
        /*07a4*/ 	.word	0x000000a0
        /*07a8*/ 	.short	0x010a
        /*07aa*/ 	.byte	0xff
	.zero		1


	//   ....[106]....
        /*07ac*/ 	.word	0x0000b510
        /*07b0*/ 	.word	0x00000000
        /*07b4*/ 	.word	0x00000000
        /*07b8*/ 	.short	0x010a
        /*07ba*/ 	.byte	0xff
	.zero		1


	//   ....[107]....
        /*07bc*/ 	.word	0x0000b570
        /*07c0*/ 	.word	0x00000000
        /*07c4*/ 	.word	0x00000000
        /*07c8*/ 	.short	0x010a
        /*07ca*/ 	.byte	0xff
	.zero		1


	//   ....[108]....
        /*07cc*/ 	.word	0x0000b5d0
        /*07d0*/ 	.word	0x00000000
        /*07d4*/ 	.word	0x00000000
        /*07d8*/ 	.short	0x010a
        /*07da*/ 	.byte	0xff
	.zero		1


	//   ....[109]....
        /*07dc*/ 	.word	0x0000b630
        /*07e0*/ 	.word	0x00000000
        /*07e4*/ 	.word	0x00000000
        /*07e8*/ 	.short	0x010a
        /*07ea*/ 	.byte	0xff
	.zero		1


	//   ....[110]....
        /*07ec*/ 	.word	0x0000b680
        /*07f0*/ 	.word	0x00000002
        /*07f4*/ 	.word	0x000000e0
        /*07f8*/ 	.short	0x010a
        /*07fa*/ 	.byte	0xff
	.zero		1


	//   ....[111]....
        /*07fc*/ 	.word	0x0000b6e0
        /*0800*/ 	.word	0x00000002
        /*0804*/ 	.word	0x000000b0
        /*0808*/ 	.short	0x010a
        /*080a*/ 	.byte	0xff
	.zero		1


	//   ....[112]....
        /*080c*/ 	.word	0x0000b730
        /*0810*/ 	.word	0x00000002
        /*0814*/ 	.word	0x000000a0
        /*0818*/ 	.short	0x010a
        /*081a*/ 	.byte	0xff
	.zero		1


	//   ....[113]....
        /*081c*/ 	.word	0x0000b790
        /*0820*/ 	.word	0x00000000
        /*0824*/ 	.word	0x000000b0
        /*0828*/ 	.short	0x010a
        /*082a*/ 	.byte	0xff
	.zero		1


	//   ....[114]....
        /*082c*/ 	.word	0x0000b7e0
        /*0830*/ 	.word	0x00000000
        /*0834*/ 	.word	0x000000a0
        /*0838*/ 	.short	0x010a
        /*083a*/ 	.byte	0xff
	.zero		1


	//   ....[115]....
        /*083c*/ 	.word	0x0000b840
        /*0840*/ 	.word	0x00000002
        /*0844*/ 	.word	0x000000d0
        /*0848*/ 	.short	0x010a
        /*084a*/ 	.byte	0xff
	.zero		1


	//   ....[116]....
        /*084c*/ 	.word	0x0000b8a0
        /*0850*/ 	.word	0x00000000
        /*0854*/ 	.word	0x00000000
        /*0858*/ 	.short	0x010a
        /*085a*/ 	.byte	0xff
	.zero		1


	//   ....[117]....
        /*085c*/ 	.word	0x0000b900
        /*0860*/ 	.word	0x00000000
        /*0864*/ 	.word	0x00000000
        /*0868*/ 	.short	0x010a
        /*086a*/ 	.byte	0xff
	.zero		1


	//   ....[118]....
        /*086c*/ 	.word	0x0000b960
        /*0870*/ 	.word	0x00000000
        /*0874*/ 	.word	0x00000000
        /*0878*/ 	.short	0x010a
        /*087a*/ 	.byte	0xff
	.zero		1


	//   ....[119]....
        /*087c*/ 	.word	0x0000b9b0
        /*0880*/ 	.word	0x0000000c
        /*0884*/ 	.word	0x000000a0
        /*0888*/ 	.short	0x010a
        /*088a*/ 	.byte	0xff
	.zero		1


	//   ....[120]....
        /*088c*/ 	.word	0x0000ba10
        /*0890*/ 	.word	0x00000000
        /*0894*/ 	.word	0x00000098
        /*0898*/ 	.short	0x010a
        /*089a*/ 	.byte	0xff
	.zero		1


	//   ....[121]....
        /*089c*/ 	.word	0x0000ba70
        /*08a0*/ 	.word	0x00000000
        /*08a4*/ 	.word	0x00000070
        /*08a8*/ 	.short	0x010a
        /*08aa*/ 	.byte	0xff
	.zero		1


	//   ....[122]....
        /*08ac*/ 	.word	0x0000bad0
        /*08b0*/ 	.word	0x00000000
        /*08b4*/ 	.word	0x00000078
        /*08b8*/ 	.short	0x010a
        /*08ba*/ 	.byte	0xff
	.zero		1


	//   ....[123]....
        /*08bc*/ 	.word	0x0000bb30
        /*08c0*/ 	.word	0x00000000
        /*08c4*/ 	.word	0x00000080
        /*08c8*/ 	.short	0x010a
        /*08ca*/ 	.byte	0xff
	.zero		1


	//   ....[124]....
        /*08cc*/ 	.word	0x0000bb90
        /*08d0*/ 	.word	0x00000000
        /*08d4*/ 	.word	0x00000088
        /*08d8*/ 	.short	0x010a
        /*08da*/ 	.byte	0xff
	.zero		1


	//   ....[125]....
        /*08dc*/ 	.word	0x0000bbf0
        /*08e0*/ 	.word	0x00000000
        /*08e4*/ 	.word	0x00000070
        /*08e8*/ 	.short	0x010a
        /*08ea*/ 	.byte	0xff
	.zero		1


	//   ....[126]....
        /*08ec*/ 	.word	0x0000bc50
        /*08f0*/ 	.word	0x00000000
        /*08f4*/ 	.word	0x00000078
        /*08f8*/ 	.short	0x010a
        /*08fa*/ 	.byte	0xff
	.zero		1


	//   ....[127]....
        /*08fc*/ 	.word	0x0000bcb0
        /*0900*/ 	.word	0x00000000
        /*0904*/ 	.word	0x00000080
        /*0908*/ 	.short	0x010a
        /*090a*/ 	.byte	0xff
	.zero		1


	//   ....[128]....
        /*090c*/ 	.word	0x0000bd00
        /*0910*/ 	.word	0x00000003
        /*0914*/ 	.word	0x000000a0
        /*0918*/ 	.short	0x010a
        /*091a*/ 	.byte	0xff
	.zero		1


	//   ....[129]....
        /*091c*/ 	.word	0x0000bd60
        /*0920*/ 	.word	0x00000002
        /*0924*/ 	.word	0x00000050
        /*0928*/ 	.short	0x010a
        /*092a*/ 	.byte	0xff
	.zero		1


	//   ....[130]....
        /*092c*/ 	.word	0x0000bdb0
        /*0930*/ 	.word	0x0000004a
        /*0934*/ 	.word	0x000000c0
        /*0938*/ 	.short	0x010a
        /*093a*/ 	.byte	0xff
	.zero		1


	//   ....[131]....
        /*093c*/ 	.word	0x0000be00
        /*0940*/ 	.word	0x00000002
        /*0944*/ 	.word	0x00000050
        /*0948*/ 	.short	0x010a
        /*094a*/ 	.byte	0xff
	.zero		1


	//   ....[132]....
        /*094c*/ 	.word	0x0000be50
        /*0950*/ 	.word	0x00000006
        /*0954*/ 	.word	0x00000050
        /*0958*/ 	.short	0x010a
        /*095a*/ 	.byte	0xff
	.zero		1


	//   ....[133]....
        /*095c*/ 	.word	0x0000bea0
        /*0960*/ 	.word	0x00000003
        /*0964*/ 	.word	0x00000050
        /*0968*/ 	.short	0x010a
        /*096a*/ 	.byte	0xff
	.zero		1


	//----- nvinfo : EIATTR_NUM_MBARRIERS
	.align		4
.L_47:
        /*096c*/ 	.byte	0x03, 0x38
        /*096e*/ 	.short	0x0020


	//----- nvinfo : EIATTR_EXIT_INSTR_OFFSETS
	.align		4
        /*0970*/ 	.byte	0x04, 0x1c
        /*0972*/ 	.short	(.L_49 - .L_48)


	//   ....[0]....
.L_48:
        /*0974*/ 	.word	0x000029e0


	//   ....[1]....
        /*0978*/ 	.word	0x00002ef0


	//   ....[2]....
        /*097c*/ 	.word	0x00002f50


	//   ....[3]....
        /*0980*/ 	.word	0x00003c70


	//   ....[4]....
        /*0984*/ 	.word	0x00004df0


	//   ....[5]....
        /*0988*/ 	.word	0x00004e30


	//   ....[6]....
        /*098c*/ 	.word	0x0000b260


	//   ....[7]....
        /*0990*/ 	.word	0x0000b2e0


	//   ....[8]....
        /*0994*/ 	.word	0x0000b310


	//   ....[9]....
        /*0998*/ 	.word	0x0000b390


	//----- nvinfo : EIATTR_MAX_THREADS
	.align		4
.L_49:
        /*099c*/ 	.byte	0x04, 0x05
        /*099e*/ 	.short	(.L_51 - .L_50)
.L_50:
        /*09a0*/ 	.word	0x00000100
        /*09a4*/ 	.word	0x00000001
        /*09a8*/ 	.word	0x00000001


	//----- nvinfo : EIATTR_CRS_STACK_SIZE
	.align		4
.L_51:
        /*09ac*/ 	.byte	0x04, 0x1e
        /*09ae*/ 	.short	(.L_53 - .L_52)
.L_52:
        /*09b0*/ 	.word	0x00000000


	//----- nvinfo : EIATTR_CBANK_PARAM_SIZE
	.align		4
.L_53:
        /*09b4*/ 	.byte	0x03, 0x19
        /*09b6*/ 	.short	0x0800


	//----- nvinfo : EIATTR_PARAM_CBANK
	.align		4
        /*09b8*/ 	.byte	0x04, 0x0a
        /*09ba*/ 	.short	(.L_55 - .L_54)
	.align		4
.L_54:
        /*09bc*/ 	.word	index@(.nv.constant0._ZN7cutlass13device_kernelINS_4gemm6kernel13GemmUniversalIN4cute5tupleIJiiiiEEENS1_10collective13CollectiveMmaINS1_35MainloopSm100TmaUmmaWarpSpecializedILi5ELi2ELi2ENS5_IJNS4_1CILi1EEENSA_ILi2EEESB_EEEEENS5_IJNSA_ILi128EEENSA_ILi256EEENSA_ILi32EEEEEENS_10bfloat16_tENS5_IJlSB_lEEESJ_SK_NS4_8TiledMMAINS4_8MMA_AtomIJNS4_20SM100_MMA_F16BF16_SSISJ_SJ_fLi128ELi256ELNS4_4UMMA5MajorE0ELSP_0ELNSO_7ScaleInE0ELSQ_0EEEEEENS4_6LayoutINS5_IJSB_SB_SB_EEENS5_IJNSA_ILi0EEESV_SV_EEEEENS5_IJNS4_10UnderscoreESY_SY_EEEEENS4_23SM90_TMA_LOAD_MULTICASTENS4_14ComposedLayoutINS4_7SwizzleILi2ELi4ELi3EEENS4_18smem_ptr_flag_bitsILi16EEENST_INS5_IJNSA_ILi8EEESH_EEENS5_IJSH_SB_EEEEEEEvNS4_8identityENS4_13SM90_TMA_LOADES1B_vS1C_EENS_8epilogue10collective18CollectiveEpilogueINS1F_23Sm100TmaWarpSpecializedILi4ELi2ELi64ELb1ELb0EEEJSI_NS5_IJNST_ISF_SB_EENST_INSA_ILi64EEESB_EEEEESJ_SK_SJ_SK_NS1F_6fusion15FusionCallbacksIS1J_NS1O_17LinearCombinationISJ_fSJ_fLNS_15FloatRoundStyleE2EEESI_S1N_JEEENS4_5SM1004TMEM4LOAD26SM100_TMEM_LOAD_32dp32b64xES1D_NS12_INS13_ILi3ELi4ELi3EEES16_NST_INS5_IJS17_S1L_EEENS5_IJS1L_SB_EEEEEEENS4_39AutoVectorizingCopyWithAssumedAlignmentILi128EEENS4_14SM90_TMA_STOREES22_S24_S24_EEEvvEEEEvNT_6ParamsE)
        /*09c0*/ 	.short	0x0380
        /*09c2*/ 	.short	0x0800


	//----- nvinfo : EIATTR_SW_WAR
	.align		4
.L_55:
        /*09c4*/ 	.byte	0x04, 0x36
        /*09c6*/ 	.short	(.L_57 - .L_56)
.L_56:
        /*09c8*/ 	.word	0x00000008
.L_57:


//--------------------- .nv.callgraph             --------------------------
	.section	.nv.callgraph,"",@"SHT_CUDA_CALLGRAPH"
	.align	4
	.sectionentsize	8
	.align		4
        /*0000*/ 	.word	0x00000000
	.align		4
        /*0004*/ 	.word	0xffffffff
	.align		4
        /*0008*/ 	.word	index@(_ZN7cutlass13device_kernelINS_4gemm6kernel13GemmUniversalIN4cute5tupleIJiiiiEEENS1_10collective13CollectiveMmaINS1_35MainloopSm100TmaUmmaWarpSpecializedILi5ELi2ELi2ENS5_IJNS4_1CILi1EEENSA_ILi2EEESB_EEEEENS5_IJNSA_ILi128EEENSA_ILi256EEENSA_ILi32EEEEEENS_10bfloat16_tENS5_IJlSB_lEEESJ_SK_NS4_8TiledMMAINS4_8MMA_AtomIJNS4_20SM100_MMA_F16BF16_SSISJ_SJ_fLi128ELi256ELNS4_4UMMA5MajorE0ELSP_0ELNSO_7ScaleInE0ELSQ_0EEEEEENS4_6LayoutINS5_IJSB_SB_SB_EEENS5_IJNSA_ILi0EEESV_SV_EEEEENS5_IJNS4_10UnderscoreESY_SY_EEEEENS4_23SM90_TMA_LOAD_MULTICASTENS4_14ComposedLayoutINS4_7SwizzleILi2ELi4ELi3EEENS4_18smem_ptr_flag_bitsILi16EEENST_INS5_IJNSA_ILi8EEESH_EEENS5_IJSH_SB_EEEEEEEvNS4_8identityENS4_13SM90_TMA_LOADES1B_vS1C_EENS_8epilogue10collective18CollectiveEpilogueINS1F_23Sm100TmaWarpSpecializedILi4ELi2ELi64ELb1ELb0EEEJSI_NS5_IJNST_ISF_SB_EENST_INSA_ILi64EEESB_EEEEESJ_SK_SJ_SK_NS1F_6fusion15FusionCallbacksIS1J_NS1O_17LinearCombinationISJ_fSJ_fLNS_15FloatRoundStyleE2EEESI_S1N_JEEENS4_5SM1004TMEM4LOAD26SM100_TMEM_LOAD_32dp32b64xES1D_NS12_INS13_ILi3ELi4ELi3EEES16_NST_INS5_IJS17_S1L_EEENS5_IJS1L_SB_EEEEEEENS4_39AutoVectorizingCopyWithAssumedAlignmentILi128EEENS4_14SM90_TMA_STOREES22_S24_S24_EEEvvEEEEvNT_6ParamsE)
	.align		4
        /*000c*/ 	.word	index@(__assertfail)
	.align		4
        /*0010*/ 	.word	0x00000000
	.align		4
        /*0014*/ 	.word	0xfffffffe
	.align		4
        /*0018*/ 	.word	0x00000000
	.align		4
        /*001c*/ 	.word	0xfffffffd
	.align		4
        /*0020*/ 	.word	0x00000000
	.align		4
        /*0024*/ 	.word	0xfffffffc


//--------------------- .nv.constant4             --------------------------
	.section	.nv.constant4,"a",@progbits
	.align	8
	.align		8
.nv.constant4:
        /*0000*/ 	.dword	__assertfail
	.align		8
        /*0008*/ 	.dword	__unnamed_1
	.align		8
        /*0010*/ 	.dword	__unnamed_2
	.align		8
        /*0018*/ 	.dword	_ZN39_INTERNAL_38dff941_4_k_cu_acfe37ed_78984cuda3std3__45__cpo5beginE
	.align		8
        /*0020*/ 	.dword	_ZN39_INTERNAL_38dff941_4_k_cu_acfe37ed_78984cuda3std3__45__cpo3endE
	.align		8
        /*0028*/ 	.dword	_ZN39_INTERNAL_38dff941_4_k_cu_acfe37ed_78984cuda3std3__45__cpo6cbeginE
	.align		8
        /*0030*/ 	.dword	_ZN39_INTERNAL_38dff941_4_k_cu_acfe37ed_78984cuda3std3__45__cpo4cendE
	.align		8
        /*0038*/ 	.dword	_ZN39_INTERNAL_38dff941_4_k_cu_acfe37ed_78984cuda3std3__441_GLOBAL__N__38dff941_4_k_cu_acfe37ed_78986ignoreE
	.align		8
        /*0040*/ 	.dword	_ZN39_INTERNAL_38dff941_4_k_cu_acfe37ed_78984cuda3std3__419piecewise_constructE
	.align		8
        /*0048*/ 	.dword	_ZN39_INTERNAL_38dff941_4_k_cu_acfe37ed_78984cuda3std3__48in_placeE
	.align		8
        /*0050*/ 	.dword	_ZN39_INTERNAL_38dff941_4_k_cu_acfe37ed_78984cuda3std6ranges3__45__cpo4swapE
	.align		8
        /*0058*/ 	.dword	_ZN39_INTERNAL_38dff941_4_k_cu_acfe37ed_78984cuda3std6ranges3__45__cpo9iter_moveE
	.align		8
        /*0060*/ 	.dword	_ZN39_INTERNAL_38dff941_4_k_cu_acfe37ed_78984cute7productE
	.align		8
        /*0068*/ 	.dword	_ZN39_INTERNAL_38dff941_4_k_cu_acfe37ed_78984cute1_E
	.align		8
        /*0070*/ 	.dword	$str$25
	.align		8
        /*0078*/ 	.dword	$str$26
	.align		8
        /*0080*/ 	.dword	$str$27
	.align		8
        /*0088*/ 	.dword	$str$28


//--------------------- .text._ZN7cutlass13device_kernelINS_4gemm6kernel13GemmUniversalIN4cute5tupleIJiiiiEEENS1_10collective13CollectiveMmaINS1_35MainloopSm100TmaUmmaWarpSpecializedILi5ELi2ELi2ENS5_IJNS4_1CILi1EEENSA_ILi2EEESB_EEEEENS5_IJNSA_ILi128EEENSA_ILi256EEENSA_ILi32EEEEEENS_10bfloat16_tENS5_IJlSB_lEEESJ_SK_NS4_8TiledMMAINS4_8MMA_AtomIJNS4_20SM100_MMA_F16BF16_SSISJ_SJ_fLi128ELi256ELNS4_4UMMA5MajorE0ELSP_0ELNSO_7ScaleInE0ELSQ_0EEEEEENS4_6LayoutINS5_IJSB_SB_SB_EEENS5_IJNSA_ILi0EEESV_SV_EEEEENS5_IJNS4_10UnderscoreESY_SY_EEEEENS4_23SM90_TMA_LOAD_MULTICASTENS4_14ComposedLayoutINS4_7SwizzleILi2ELi4ELi3EEENS4_18smem_ptr_flag_bitsILi16EEENST_INS5_IJNSA_ILi8EEESH_EEENS5_IJSH_SB_EEEEEEEvNS4_8identityENS4_13SM90_TMA_LOADES1B_vS1C_EENS_8epilogue10collective18CollectiveEpilogueINS1F_23Sm100TmaWarpSpecializedILi4ELi2ELi64ELb1ELb0EEEJSI_NS5_IJNST_ISF_SB_EENST_INSA_ILi64EEESB_EEEEESJ_SK_SJ_SK_NS1F_6fusion15FusionCallbacksIS1J_NS1O_17LinearCombinationISJ_fSJ_fLNS_15FloatRoundStyleE2EEESI_S1N_JEEENS4_5SM1004TMEM4LOAD26SM100_TMEM_LOAD_32dp32b64xES1D_NS12_INS13_ILi3ELi4ELi3EEES16_NST_INS5_IJS17_S1L_EEENS5_IJS1L_SB_EEEEEEENS4_39AutoVectorizingCopyWithAssumedAlignmentILi128EEENS4_14SM90_TMA_STOREES22_S24_S24_EEEvvEEEEvNT_6ParamsE --------------------------
	.section	.text._ZN7cutlass13device_kernelINS_4gemm6kernel13GemmUniversalIN4cute5tupleIJiiiiEEENS1_10collective13CollectiveMmaINS1_35MainloopSm100TmaUmmaWarpSpecializedILi5ELi2ELi2ENS5_IJNS4_1CILi1EEENSA_ILi2EEESB_EEEEENS5_IJNSA_ILi128EEENSA_ILi256EEENSA_ILi32EEEEEENS_10bfloat16_tENS5_IJlSB_lEEESJ_SK_NS4_8TiledMMAINS4_8MMA_AtomIJNS4_20SM100_MMA_F16BF16_SSISJ_SJ_fLi128ELi256ELNS4_4UMMA5MajorE0ELSP_0ELNSO_7ScaleInE0ELSQ_0EEEEEENS4_6LayoutINS5_IJSB_SB_SB_EEENS5_IJNSA_ILi0EEESV_SV_EEEEENS5_IJNS4_10UnderscoreESY_SY_EEEEENS4_23SM90_TMA_LOAD_MULTICASTENS4_14ComposedLayoutINS4_7SwizzleILi2ELi4ELi3EEENS4_18smem_ptr_flag_bitsILi16EEENST_INS5_IJNSA_ILi8EEESH_EEENS5_IJSH_SB_EEEEEEEvNS4_8identityENS4_13SM90_TMA_LOADES1B_vS1C_EENS_8epilogue10collective18CollectiveEpilogueINS1F_23Sm100TmaWarpSpecializedILi4ELi2ELi64ELb1ELb0EEEJSI_NS5_IJNST_ISF_SB_EENST_INSA_ILi64EEESB_EEEEESJ_SK_SJ_SK_NS1F_6fusion15FusionCallbacksIS1J_NS1O_17LinearCombinationISJ_fSJ_fLNS_15FloatRoundStyleE2EEESI_S1N_JEEENS4_5SM1004TMEM4LOAD26SM100_TMEM_LOAD_32dp32b64xES1D_NS12_INS13_ILi3ELi4ELi3EEES16_NST_INS5_IJS17_S1L_EEENS5_IJS1L_SB_EEEEEEENS4_39AutoVectorizingCopyWithAssumedAlignmentILi128EEENS4_14SM90_TMA_STOREES22_S24_S24_EEEvvEEEEvNT_6ParamsE,"ax",@progbits
	.align	128
.text._ZN7cutlass13device_kernelINS_4gemm6kernel13GemmUniversalIN4cute5tupleIJiiiiEEENS1_10collective13CollectiveMmaINS1_35MainloopSm100TmaUmmaWarpSpecializedILi5ELi2ELi2ENS5_IJNS4_1CILi1EEENSA_ILi2EEESB_EEEEENS5_IJNSA_ILi128EEENSA_ILi256EEENSA_ILi32EEEEEENS_10bfloat16_tENS5_IJlSB_lEEESJ_SK_NS4_8TiledMMAINS4_8MMA_AtomIJNS4_20SM100_MMA_F16BF16_SSISJ_SJ_fLi128ELi256ELNS4_4UMMA5MajorE0ELSP_0ELNSO_7ScaleInE0ELSQ_0EEEEEENS4_6LayoutINS5_IJSB_SB_SB_EEENS5_IJNSA_ILi0EEESV_SV_EEEEENS5_IJNS4_10UnderscoreESY_SY_EEEEENS4_23SM90_TMA_LOAD_MULTICASTENS4_14ComposedLayoutINS4_7SwizzleILi2ELi4ELi3EEENS4_18smem_ptr_flag_bitsILi16EEENST_INS5_IJNSA_ILi8EEESH_EEENS5_IJSH_SB_EEEEEEEvNS4_8identityENS4_13SM90_TMA_LOADES1B_vS1C_EENS_8epilogue10collective18CollectiveEpilogueINS1F_23Sm100TmaWarpSpecializedILi4ELi2ELi64ELb1ELb0EEEJSI_NS5_IJNST_ISF_SB_EENST_INSA_ILi64EEESB_EEEEESJ_SK_SJ_SK_NS1F_6fusion15FusionCallbacksIS1J_NS1O_17LinearCombinationISJ_fSJ_fLNS_15FloatRoundStyleE2EEESI_S1N_JEEENS4_5SM1004TMEM4LOAD26SM100_TMEM_LOAD_32dp32b64xES1D_NS12_INS13_ILi3ELi4ELi3EEES16_NST_INS5_IJS17_S1L_EEENS5_IJS1L_SB_EEEEEEENS4_39AutoVectorizingCopyWithAssumedAlignmentILi128EEENS4_14SM90_TMA_STOREES22_S24_S24_EEEvvEEEEvNT_6ParamsE:
        .type           _ZN7cutlass13device_kernelINS_4gemm6kernel13GemmUniversalIN4cute5tupleIJiiiiEEENS1_10collective13CollectiveMmaINS1_35MainloopSm100TmaUmmaWarpSpecializedILi5ELi2ELi2ENS5_IJNS4_1CILi1EEENSA_ILi2EEESB_EEEEENS5_IJNSA_ILi128EEENSA_ILi256EEENSA_ILi32EEEEEENS_10bfloat16_tENS5_IJlSB_lEEESJ_SK_NS4_8TiledMMAINS4_8MMA_AtomIJNS4_20SM100_MMA_F16BF16_SSISJ_SJ_fLi128ELi256ELNS4_4UMMA5MajorE0ELSP_0ELNSO_7ScaleInE0ELSQ_0EEEEEENS4_6LayoutINS5_IJSB_SB_SB_EEENS5_IJNSA_ILi0EEESV_SV_EEEEENS5_IJNS4_10UnderscoreESY_SY_EEEEENS4_23SM90_TMA_LOAD_MULTICASTENS4_14ComposedLayoutINS4_7SwizzleILi2ELi4ELi3EEENS4_18smem_ptr_flag_bitsILi16EEENST_INS5_IJNSA_ILi8EEESH_EEENS5_IJSH_SB_EEEEEEEvNS4_8identityENS4_13SM90_TMA_LOADES1B_vS1C_EENS_8epilogue10collective18CollectiveEpilogueINS1F_23Sm100TmaWarpSpecializedILi4ELi2ELi64ELb1ELb0EEEJSI_NS5_IJNST_ISF_SB_EENST_INSA_ILi64EEESB_EEEEESJ_SK_SJ_SK_NS1F_6fusion15FusionCallbacksIS1J_NS1O_17LinearCombinationISJ_fSJ_fLNS_15FloatRoundStyleE2EEESI_S1N_JEEENS4_5SM1004TMEM4LOAD26SM100_TMEM_LOAD_32dp32b64xES1D_NS12_INS13_ILi3ELi4ELi3EEES16_NST_INS5_IJS17_S1L_EEENS5_IJS1L_SB_EEEEEEENS4_39AutoVectorizingCopyWithAssumedAlignmentILi128EEENS4_14SM90_TMA_STOREES22_S24_S24_EEEvvEEEEvNT_6ParamsE,@function
        .size           _ZN7cutlass13device_kernelINS_4gemm6kernel13GemmUniversalIN4cute5tupleIJiiiiEEENS1_10collective13CollectiveMmaINS1_35MainloopSm100TmaUmmaWarpSpecializedILi5ELi2ELi2ENS5_IJNS4_1CILi1EEENSA_ILi2EEESB_EEEEENS5_IJNSA_ILi128EEENSA_ILi256EEENSA_ILi32EEEEEENS_10bfloat16_tENS5_IJlSB_lEEESJ_SK_NS4_8TiledMMAINS4_8MMA_AtomIJNS4_20SM100_MMA_F16BF16_SSISJ_SJ_fLi128ELi256ELNS4_4UMMA5MajorE0ELSP_0ELNSO_7ScaleInE0ELSQ_0EEEEEENS4_6LayoutINS5_IJSB_SB_SB_EEENS5_IJNSA_ILi0EEESV_SV_EEEEENS5_IJNS4_10UnderscoreESY_SY_EEEEENS4_23SM90_TMA_LOAD_MULTICASTENS4_14ComposedLayoutINS4_7SwizzleILi2ELi4ELi3EEENS4_18smem_ptr_flag_bitsILi16EEENST_INS5_IJNSA_ILi8EEESH_EEENS5_IJSH_SB_EEEEEEEvNS4_8identityENS4_13SM90_TMA_LOADES1B_vS1C_EENS_8epilogue10collective18CollectiveEpilogueINS1F_23Sm100TmaWarpSpecializedILi4ELi2ELi64ELb1ELb0EEEJSI_NS5_IJNST_ISF_SB_EENST_INSA_ILi64EEESB_EEEEESJ_SK_SJ_SK_NS1F_6fusion15FusionCallbacksIS1J_NS1O_17LinearCombinationISJ_fSJ_fLNS_15FloatRoundStyleE2EEESI_S1N_JEEENS4_5SM1004TMEM4LOAD26SM100_TMEM_LOAD_32dp32b64xES1D_NS12_INS13_ILi3ELi4ELi3EEES16_NST_INS5_IJS17_S1L_EEENS5_IJS1L_SB_EEEEEEENS4_39AutoVectorizingCopyWithAssumedAlignmentILi128EEENS4_14SM90_TMA_STOREES22_S24_S24_EEEvvEEEEvNT_6ParamsE,(.L_x_180 - _ZN7cutlass13device_kernelINS_4gemm6kernel13GemmUniversalIN4cute5tupleIJiiiiEEENS1_10collective13CollectiveMmaINS1_35MainloopSm100TmaUmmaWarpSpecializedILi5ELi2ELi2ENS5_IJNS4_1CILi1EEENSA_ILi2EEESB_EEEEENS5_IJNSA_ILi128EEENSA_ILi256EEENSA_ILi32EEEEEENS_10bfloat16_tENS5_IJlSB_lEEESJ_SK_NS4_8TiledMMAINS4_8MMA_AtomIJNS4_20SM100_MMA_F16BF16_SSISJ_SJ_fLi128ELi256ELNS4_4UMMA5MajorE0ELSP_0ELNSO_7ScaleInE0ELSQ_0EEEEEENS4_6LayoutINS5_IJSB_SB_SB_EEENS5_IJNSA_ILi0EEESV_SV_EEEEENS5_IJNS4_10UnderscoreESY_SY_EEEEENS4_23SM90_TMA_LOAD_MULTICASTENS4_14ComposedLayoutINS4_7SwizzleILi2ELi4ELi3EEENS4_18smem_ptr_flag_bitsILi16EEENST_INS5_IJNSA_ILi8EEESH_EEENS5_IJSH_SB_EEEEEEEvNS4_8identityENS4_13SM90_TMA_LOADES1B_vS1C_EENS_8epilogue10collective18CollectiveEpilogueINS1F_23Sm100TmaWarpSpecializedILi4ELi2ELi64ELb1ELb0EEEJSI_NS5_IJNST_ISF_SB_EENST_INSA_ILi64EEESB_EEEEESJ_SK_SJ_SK_NS1F_6fusion15FusionCallbacksIS1J_NS1O_17LinearCombinationISJ_fSJ_fLNS_15FloatRoundStyleE2EEESI_S1N_JEEENS4_5SM1004TMEM4LOAD26SM100_TMEM_LOAD_32dp32b64xES1D_NS12_INS13_ILi3ELi4ELi3EEES16_NST_INS5_IJS17_S1L_EEENS5_IJS1L_SB_EEEEEEENS4_39AutoVectorizingCopyWithAssumedAlignmentILi128EEENS4_14SM90_TMA_STOREES22_S24_S24_EEEvvEEEEvNT_6ParamsE)
        .other          _ZN7cutlass13device_kernelINS_4gemm6kernel13GemmUniversalIN4cute5tupleIJiiiiEEENS1_10collective13CollectiveMmaINS1_35MainloopSm100TmaUmmaWarpSpecializedILi5ELi2ELi2ENS5_IJNS4_1CILi1EEENSA_ILi2EEESB_EEEEENS5_IJNSA_ILi128EEENSA_ILi256EEENSA_ILi32EEEEEENS_10bfloat16_tENS5_IJlSB_lEEESJ_SK_NS4_8TiledMMAINS4_8MMA_AtomIJNS4_20SM100_MMA_F16BF16_SSISJ_SJ_fLi128ELi256ELNS4_4UMMA5MajorE0ELSP_0ELNSO_7ScaleInE0ELSQ_0EEEEEENS4_6LayoutINS5_IJSB_SB_SB_EEENS5_IJNSA_ILi0EEESV_SV_EEEEENS5_IJNS4_10UnderscoreESY_SY_EEEEENS4_23SM90_TMA_LOAD_MULTICASTENS4_14ComposedLayoutINS4_7SwizzleILi2ELi4ELi3EEENS4_18smem_ptr_flag_bitsILi16EEENST_INS5_IJNSA_ILi8EEESH_EEENS5_IJSH_SB_EEEEEEEvNS4_8identityENS4_13SM90_TMA_LOADES1B_vS1C_EENS_8epilogue10collective18CollectiveEpilogueINS1F_23Sm100TmaWarpSpecializedILi4ELi2ELi64ELb1ELb0EEEJSI_NS5_IJNST_ISF_SB_EENST_INSA_ILi64EEESB_EEEEESJ_SK_SJ_SK_NS1F_6fusion15FusionCallbacksIS1J_NS1O_17LinearCombinationISJ_fSJ_fLNS_15FloatRoundStyleE2EEESI_S1N_JEEENS4_5SM1004TMEM4LOAD26SM100_TMEM_LOAD_32dp32b64xES1D_NS12_INS13_ILi3ELi4ELi3EEES16_NST_INS5_IJS17_S1L_EEENS5_IJS1L_SB_EEEEEEENS4_39AutoVectorizingCopyWithAssumedAlignmentILi128EEENS4_14SM90_TMA_STOREES22_S24_S24_EEEvvEEEEvNT_6ParamsE,@"STO_CUDA_ENTRY STV_DEFAULT"
_ZN7cutlass13device_kernelINS_4gemm6kernel13GemmUniversalIN4cute5tupleIJiiiiEEENS1_10collective13CollectiveMmaINS1_35MainloopSm100TmaUmmaWarpSpecializedILi5ELi2ELi2ENS5_IJNS4_1CILi1EEENSA_ILi2EEESB_EEEEENS5_IJNSA_ILi128EEENSA_ILi256EEENSA_ILi32EEEEEENS_10bfloat16_tENS5_IJlSB_lEEESJ_SK_NS4_8TiledMMAINS4_8MMA_AtomIJNS4_20SM100_MMA_F16BF16_SSISJ_SJ_fLi128ELi256ELNS4_4UMMA5MajorE0ELSP_0ELNSO_7ScaleInE0ELSQ_0EEEEEENS4_6LayoutINS5_IJSB_SB_SB_EEENS5_IJNSA_ILi0EEESV_SV_EEEEENS5_IJNS4_10UnderscoreESY_SY_EEEEENS4_23SM90_TMA_LOAD_MULTICASTENS4_14ComposedLayoutINS4_7SwizzleILi2ELi4ELi3EEENS4_18smem_ptr_flag_bitsILi16EEENST_INS5_IJNSA_ILi8EEESH_EEENS5_IJSH_SB_EEEEEEEvNS4_8identityENS4_13SM90_TMA_LOADES1B_vS1C_EENS_8epilogue10collective18CollectiveEpilogueINS1F_23Sm100TmaWarpSpecializedILi4ELi2ELi64ELb1ELb0EEEJSI_NS5_IJNST_ISF_SB_EENST_INSA_ILi64EEESB_EEEEESJ_SK_SJ_SK_NS1F_6fusion15FusionCallbacksIS1J_NS1O_17LinearCombinationISJ_fSJ_fLNS_15FloatRoundStyleE2EEESI_S1N_JEEENS4_5SM1004TMEM4LOAD26SM100_TMEM_LOAD_32dp32b64xES1D_NS12_INS13_ILi3ELi4ELi3EEES16_NST_INS5_IJS17_S1L_EEENS5_IJS1L_SB_EEEEEEENS4_39AutoVectorizingCopyWithAssumedAlignmentILi128EEENS4_14SM90_TMA_STOREES22_S24_S24_EEEvvEEEEvNT_6ParamsE:
[----:B------:R-:W1:Y:S01]  /*0000*/  LDC R1, c[0x0][0x37c] ;  /* 0x0000df00ff017b82 */ /* 0x000e620000000800 */
[----:B------:R-:W2:Y:S01]  /*0010*/  S2R R160, SR_TID.X ;  /* 0x0000000000a07919 */ /* 0x000ea20000002100 */
[----:B------:R-:W3:Y:S01]  /*0020*/  LDCU.64 UR8, c[0x0][0x890] ;  /* 0x00011200ff0877ac */ /* 0x000ee20008000a00 */
[----:B------:R-:W-:Y:S02]  /*0030*/  PRMT R142, RZ, 0x7610, R142 ;  /* 0x00007610ff8e7816 */ /* 0x000fe4000000008e */
[----:B------:R-:W-:Y:S01]  /*0040*/  ELECT P3, URZ, PT ;  /* 0x0000000000ff782f */ /* 0x000fe20003860000 */
[----:B---3--:R-:W-:-:S04]  /*0050*/  UISETP.NE.U32.AND UP0, UPT, UR8, URZ, UPT ;  /* 0x000000ff0800728c */ /* 0x008fc8000bf05070 */
[----:B------:R-:W-:Y:S01]  /*0060*/  UISETP.NE.AND.EX UP0, UPT, UR9, URZ, UPT, UP0 ;  /* 0x000000ff0900728c */ /* 0x000fe2000bf05300 */
[----:B--2---:R-:W-:-:S05]  /*0070*/  SHF.R.U32.HI R143, RZ, 0x5, R160 ;  /* 0x00000005ff8f7819 */ /* 0x004fca00000116a0 */
[----:B------:R-:W2:Y:S02]  /*0080*/  SHFL.IDX PT, R0, R143, RZ, 0x1f ;  /* 0x00001fff8f007589 */ /* 0x000ea400000e0000 */
[----:B--2---:R-:W-:Y:S01]  /*0090*/  R2UR UR17, R0 ;  /* 0x00000000001172ca */ /* 0x004fe200000e0000 */
[----:B-1----:R-:W-:-:S14]  /*00a0*/  BRA.U UP0, `(.L_x_0) ;  /* 0x0000000100307547 */ /* 0x002fdc000b800000 */
[----:B------:R-:W1:Y:S02]  /*00b0*/  LDCU.64 UR4, c[0x0][0x888] ;  /* 0x00011100ff0477ac */ /* 0x000e640008000a00 */
[----:B-1----:R-:W-:-:S04]  /*00c0*/  UISETP.NE.U32.AND UP0, UPT, UR4, URZ, UPT ;  /* 0x000000ff0400728c */ /* 0x002fc8000bf05070 */
[----:B------:R-:W-:-:S09]  /*00d0*/  UISETP.NE.AND.EX UP0, UPT, UR5, URZ, UPT, UP0 ;  /* 0x000000ff0500728c */ /* 0x000fd2000bf05300 */
[----:B------:R-:W-:Y:S05]  /*00e0*/  BRA.U !UP0, `(.L_x_1) ;  /* 0x0000000108147547 */ /* 0x000fea000b800000 */
[----:B------:R-:W1:Y:S01]  /*00f0*/  LDC.64 R2, c[0x0][0x888] ;  /* 0x00022200ff027b82 */ /* 0x000e620000000a00 */
[----:B------:R-:W1:Y:S02]  /*0100*/  LDCU.64 UR4, c[0x0][0x358] ;  /* 0x00006b00ff0477ac */ /* 0x000e640008000a00 */
[----:B-1----:R1:W5:Y:S01]  /*0110*/  LDG.E R73, desc[UR4][R2.64] ;  /* 0x0000000402497981 */ /* 0x002362000c1e1900 */
[----:B------:R-:W-:Y:S01]  /*0120*/  HFMA2 R142, -RZ, RZ, 0, 5.9604644775390625e-08 ;  /* 0x00000001ff8e7431 */ /* 0x000fe200000001ff */
[----:B------:R-:W-:Y:S05]  /*0130*/  BRA `(.L_x_0) ;  /* 0x00000000000c7947 */ /* 0x000fea0003800000 */
.L_x_1:
[----:B------:R-:W1:Y:S01]  /*0140*/  LDCU UR4, c[0x0][0x880] ;  /* 0x00011000ff0477ac */ /* 0x000e620008000800 */
[----:B------:R-:W-:Y:S01]  /*0150*/  HFMA2 R142, -RZ, RZ, 0, 5.9604644775390625e-08 ;  /* 0x00000001ff8e7431 */ /* 0x000fe200000001ff */
[----:B-1----:R-:W-:-:S07]  /*0160*/  MOV R73, UR4 ;  /* 0x0000000400497c02 */ /* 0x002fce0008000f00 */
.L_x_0:
[----:B------:R-:W2:Y:S02]  /*0170*/  LDCU.64 UR4, c[0x0][0x8b0] ;  /* 0x00011600ff0477ac */ /* 0x000ea40008000a00 */
[----:B--2---:R-:W-:-:S04]  /*0180*/  UISETP.NE.U32.AND UP0, UPT, UR4, URZ, UPT ;  /* 0x000000ff0400728c */ /* 0x004fc8000bf05070 */
[----:B------:R-:W-:-:S09]  /*0190*/  UISETP.NE.AND.EX UP0, UPT, UR5, URZ, UPT, UP0 ;  /* 0x000000ff0500728c */ /* 0x000fd2000bf05300 */
[----:B------:R-:W-:Y:S05]  /*01a0*/  BRA.U UP0, `(.L_x_2) ;  /* 0x0000000100287547 */ /* 0x000fea000b800000 */
[----:B------:R-:W2:Y:S02]  /*01b0*/  LDCU.64 UR4, c[0x0][0x8a8] ;  /* 0x00011500ff0477ac */ /* 0x000ea40008000a00 */
[----:B--2---:R-:W-:-:S04]  /*01c0*/  UISETP.NE.U32.AND UP0, UPT, UR4, URZ, UPT ;  /* 0x000000ff0400728c */ /* 0x004fc8000bf05070 */
[----:B------:R-:W-:-:S09]  /*01d0*/  UISETP.NE.AND.EX UP0, UPT, UR5, URZ, UPT, UP0 ;  /* 0x000000ff0500728c */ /* 0x000fd2000bf05300 */
[----:B------:R-:W-:Y:S05]  /*01e0*/  BRA.U !UP0, `(.L_x_3) ;  /* 0x0000000108107547 */ /* 0x000fea000b800000 */
[----:B------:R-:W2:Y:S01]  /*01f0*/  LDC.64 R70, c[0x0][0x8a8] ;  /* 0x00022a00ff467b82 */ /* 0x000ea20000000a00 */
[----:B------:R-:W2:Y:S02]  /*0200*/  LDCU.64 UR4, c[0x0][0x358] ;  /* 0x00006b00ff0477ac */ /* 0x000ea40008000a00 */
[----:B--2---:R2:W5:Y:S01]  /*0210*/  LDG.E R70, desc[UR4][R70.64] ;  /* 0x0000000446467981 */ /* 0x004562000c1e1900 */
[----:B------:R-:W-:Y:S05]  /*0220*/  BRA `(.L_x_2) ;  /* 0x0000000000087947 */ /* 0x000fea0003800000 */
.L_x_3:
[----:B------:R-:W2:Y:S02]  /*0230*/  LDCU UR4, c[0x0][0x8a0] ;  /* 0x00011400ff0477ac */ /* 0x000ea40008000800 */
[----:B--2---:R-:W-:Y:S02]  /*0240*/  MOV R70, UR4 ;  /* 0x0000000400467c02 */ /* 0x004fe40008000f00 */
.L_x_2:
[----:B------:R-:W-:Y:S01]  /*0250*/  IMAD.U32 R0, RZ, RZ, UR17 ;  /* 0x00000011ff007e24 */ /* 0x000fe2000f8e00ff */
[----:B------:R-:W-:Y:S04]  /*0260*/  BSSY.RECONVERGENT B0, `(.L_x_4) ;  /* 0x000000c000007945 */ /* 0x000fe80003800200 */
[C---:B------:R-:W-:Y:S02]  /*0270*/  ISETP.NE.OR P1, PT, R0.reuse, 0x1, !P3 ;  /* 0x000000010000780c */ /* 0x040fe40005f25670 */
[----:B------:R-:W-:-:S11]  /*0280*/  ISETP.NE.OR P0, PT, R0, 0x3, !P3 ;  /* 0x000000030000780c */ /* 0x000fd60005f05670 */
[----:B------:R-:W-:Y:S05]  /*0290*/  @P1 BRA `(.L_x_5) ;  /* 0x0000000000201947 */ /* 0x000fea0003800000 */
[----:B------:R-:W3:Y:S02]  /*02a0*/  LDCU.64 UR4, c[0x0][0x348] ;  /* 0x00006900ff0477ac */ /* 0x000ee40008000a00 */
[----:B---3--:R-:W-:Y:S02]  /*02b0*/  UIADD3 UR6, UP1, UPT, UR4, 0x80, URZ ;  /* 0x0000008004067890 */ /* 0x008fe4000ff3e0ff */
[----:B------:R-:W-:Y:S02]  /*02c0*/  UIADD3 UR4, UP0, UPT, UR4, 0x180, URZ ;  /* 0x0000018004047890 */ /* 0x000fe4000ff1e0ff */
[----:B------:R-:W-:Y:S02]  /*02d0*/  UIADD3.X UR7, UPT, UPT, URZ, UR5, URZ, UP1, !UPT ;  /* 0x00000005ff077290 */ /* 0x000fe40008ffe4ff */
[----:B------:R-:W-:-:S07]  /*02e0*/  UIADD3.X UR5, UPT, UPT, URZ, UR5, URZ, UP0, !UPT ;  /* 0x00000005ff057290 */ /* 0x000fce00087fe4ff */
[----:B------:R3:W-:Y:S02]  /*02f0*/  UTMACCTL.PF [UR6] ;  /* 0x00000000060079b9 */ /* 0x0007e40008040000 */
[----:B------:R3:W-:Y:S02]  /*0300*/  UTMACCTL.PF [UR4] ;  /* 0x00000000040079b9 */ /* 0x0007e40008040000 */
[----:B---3--:R-:W-:Y:S01]  /*0310*/  NOP ;  /* 0x0000000000007918 */ /* 0x008fe20000000000 */
.L_x_5:
[----:B------:R-:W-:Y:S05]  /*0320*/  BSYNC.RECONVERGENT B0 ;  /* 0x0000000000007941 */ /* 0x000fea0003800200 */
.L_x_4:
[----:B------:R-:W-:Y:S04]  /*0330*/  BSSY.RECONVERGENT B0, `(.L_x_6) ;  /* 0x000000a000007945 */ /* 0x000fe80003800200 */
        /* <DEDUP_REMOVED lines=9> */
.L_x_7:
[----:B------:R-:W-:Y:S05]  /*03d0*/  BSYNC.RECONVERGENT B0 ;  /* 0x0000000000007941 */ /* 0x000fea0003800200 */
.L_x_6:
[----:B------:R-:W3:Y:S01]  /*03e0*/  LDCU.64 UR4, c[0x0][0x888] ;  /* 0x00011100ff0477ac */ /* 0x000ee20008000a00 */
[----:B------:R-:W-:Y:S02]  /*03f0*/  UISETP.EQ.U32.AND UP1, UPT, UR8, URZ, UPT ;  /* 0x000000ff0800728c */ /* 0x000fe4000bf22070 */
[----:B------:R-:W-:Y:S02]  /*0400*/  UPLOP3.LUT UP3, UPT, UPT, UPT, UPT, 0x80, 0x8 ;  /* 0x000000000008789c */ /* 0x000fe40003f6f070 */
[----:B---3--:R-:W-:-:S04]  /*0410*/  UISETP.NE.U32.AND UP0, UPT, UR4, URZ, UPT ;  /* 0x000000ff0400728c */ /* 0x008fc8000bf05070 */
[----:B------:R-:W-:-:S04]  /*0420*/  UISETP.NE.AND.EX UP0, UPT, UR5, URZ, UPT, UP0 ;  /* 0x000000ff0500728c */ /* 0x000fc8000bf05300 */
[----:B------:R-:W-:-:S04]  /*0430*/  UISETP.EQ.OR.EX UP2, UPT, UR9, URZ, !UP0, UP1 ;  /* 0x000000ff0900728c */ /* 0x000fc8000c742710 */
[----:B------:R-:W-:-:S06]  /*0440*/  UP2UR UR4, UPR, URZ, 0x4 ;  /* 0x00000004ff047883 */ /* 0x000fcc0008000000 */
[----:B------:R-:W-:Y:S01]  /*0450*/  MOV R146, UR4 ;  /* 0x0000000400927c02 */ /* 0x000fe20008000f00 */
[----:B------:R-:W-:Y:S06]  /*0460*/  BRA.U !UP2, `(.L_x_8) ;  /* 0x000000010a207547 */ /* 0x000fec000b800000 */
[----:B------:R-:W-:Y:S01]  /*0470*/  UISETP.NE.U32.AND UP1, UPT, UR8, URZ, UPT ;  /* 0x000000ff0800728c */ /* 0x000fe2000bf25070 */
[----:B-----5:R-:W-:Y:S01]  /*0480*/  FSETP.NEU.AND P0, PT, R73, RZ, PT ;  /* 0x000000ff4900720b */ /* 0x020fe20003f0d000 */
[----:B------:R-:W-:Y:S02]  /*0490*/  USEL UR4, URZ, 0xffffffff, UP0 ;  /* 0xffffffffff047887 */ /* 0x000fe40008000000 */
[----:B------:R-:W-:-:S10]  /*04a0*/  UISETP.NE.AND.EX UP1, UPT, UR9, URZ, UPT, UP1 ;  /* 0x000000ff0900728c */ /* 0x000fd4000bf25310 */
[----:B------:R-:W-:Y:S01]  /*04b0*/  VOTEU.ANY UP0, P0 ;  /* 0x0000000000ff7886 */ /* 0x000fe20000000100 */
[----:B------:R-:W-:-:S04]  /*04c0*/  @!UP1 USEL UR4, URZ, 0xffffffff, UP0 ;  /* 0xffffffffff049887 */ /* 0x000fc80008000000 */
[----:B------:R-:W-:-:S04]  /*04d0*/  ULOP3.LUT UR4, UR4, 0x1, URZ, 0xc0, !UPT ;  /* 0x0000000104047892 */ /* 0x000fc8000f8ec0ff */
[----:B------:R-:W-:-:S11]  /*04e0*/  UISETP.NE.U32.AND UP3, UPT, UR4, 0x1, UPT ;  /* 0x000000010400788c */ /* 0x000fd6000bf65070 */
.L_x_8:
[----:B-1----:R-:W1:Y:S01]  /*04f0*/  SHFL.IDX PT, R2, R143, RZ, 0x1f ;  /* 0x00001fff8f027589 */ /* 0x002e6200000e0000 */
[----:B------:R-:W-:-:S04]  /*0500*/  UISETP.NE.AND UP0, UPT, UR17, 0x2, UPT ;  /* 0x000000021100788c */ /* 0x000fc8000bf05270 */
[----:B------:R-:W-:Y:S01]  /*0510*/  USEL UR48, URZ, 0x1, UP0 ;  /* 0x00000001ff307887 */ /* 0x000fe20008000000 */
[----:B-1----:R-:W-:-:S13]  /*0520*/  ISETP.NE.AND P0, PT, R2, RZ, PT ;  /* 0x000000ff0200720c */ /* 0x002fda0003f05270 */
[----:B------:R-:W-:Y:S05]  /*0530*/  @P0 BRA `(.L_x_9) ;  /* 0x0000000000600947 */ /* 0x000fea0003800000 */
[----:B------:R-:W1:Y:S01]  /*0540*/  S2UR UR4, SR_CgaCtaId ;  /* 0x00000000000479c3 */ /* 0x000e620000008800 */
[----:B------:R-:W-:Y:S01]  /*0550*/  UMOV UR5, 0x400 ;  /* 0x0000040000057882 */ /* 0x000fe20000000000 */
[----:B------:R-:W-:Y:S01]  /*0560*/  UMOV UR8, 0x1 ;  /* 0x0000000100087882 */ /* 0x000fe20000000000 */
[----:B------:R-:W-:Y:S01]  /*0570*/  UMOV UR6, 0x2 ;  /* 0x0000000200067882 */ /* 0x000fe20000000000 */
[----:B------:R-:W-:-:S04]  /*0580*/  UIADD3 UR8, UPT, UPT, -UR8, 0x100000, URZ ;  /* 0x0010000008087890 */ /* 0x000fc8000fffe1ff */
[----:B------:R-:W-:Y:S02]  /*0590*/  USHF.L.U32 UR9, UR8, 0xb, URZ ;  /* 0x0000000b08097899 */ /* 0x000fe400080006ff */
[----:B------:R-:W-:Y:S02]  /*05a0*/  USHF.L.U32 UR8, UR8, 0x1, URZ ;  /* 0x0000000108087899 */ /* 0x000fe400080006ff */
[----:B------:R-:W-:-:S04]  /*05b0*/  UIADD3 UR6, UPT, UPT, -UR6, 0x100000, URZ ;  /* 0x0010000006067890 */ /* 0x000fc8000fffe1ff */
[----:B------:R-:W-:Y:S02]  /*05c0*/  USHF.L.U32 UR7, UR6, 0xb, URZ ;  /* 0x0000000b06077899 */ /* 0x000fe400080006ff */
[----:B------:R-:W-:Y:S01]  /*05d0*/  USHF.L.U32 UR6, UR6, 0x1, URZ ;  /* 0x0000000106067899 */ /* 0x000fe200080006ff */
[----:B------:R-:W-:Y:S01]  /*05e0*/  ELECT P0, URZ, PT ;  /* 0x0000000000ff782f */ /* 0x000fe20003800000 */
[----:B-1----:R-:W-:Y:S01]  /*05f0*/  ULEA UR4, UR4, UR5, 0x18 ;  /* 0x0000000504047291 */ /* 0x002fe2000f8ec0ff */
[----:B------:R-:W1:Y:S11]  /*0600*/  FENCE.VIEW.ASYNC.S ;  /* 0x00000000000073c6 */ /* 0x000e760000000000 */
[----:B-1----:R1:W3:Y:S01]  /*0610*/  SYNCS.EXCH.64 URZ, [UR4], UR8 ;  /* 0x0000000804ff75b2 */ /* 0x0022e20008000100 */
[----:B------:R1:W4:Y:S01]  /*0620*/  SYNCS.EXCH.64 URZ, [UR4+0x28], UR6 ;  /* 0x0000280604ff75b2 */ /* 0x0003220008000100 */
[----:B------:R1:W1:Y:S01]  /*0630*/  SYNCS.EXCH.64 URZ, [UR4+0x8], UR8 ;  /* 0x0000080804ff75b2 */ /* 0x0002620008000100 */
[----:B------:R1:W1:Y:S01]  /*0640*/  SYNCS.EXCH.64 URZ, [UR4+0x30], UR6 ;  /* 0x0000300604ff75b2 */ /* 0x0002620008000100 */
[----:B------:R1:W1:Y:S01]  /*0650*/  SYNCS.EXCH.64 URZ, [UR4+0x10], UR8 ;  /* 0x0000100804ff75b2 */ /* 0x0002620008000100 */
[----:B------:R1:W1:Y:S01]  /*0660*/  SYNCS.EXCH.64 URZ, [UR4+0x38], UR6 ;  /* 0x0000380604ff75b2 */ /* 0x0002620008000100 */
[----:B------:R1:W1:Y:S01]  /*0670*/  SYNCS.EXCH.64 URZ, [UR4+0x18], UR8 ;  /* 0x0000180804ff75b2 */ /* 0x0002620008000100 */
[----:B------:R1:W1:Y:S01]  /*0680*/  SYNCS.EXCH.64 URZ, [UR4+0x40], UR6 ;  /* 0x0000400604ff75b2 */ /* 0x0002620008000100 */
[----:B------:R1:W1:Y:S01]  /*0690*/  SYNCS.EXCH.64 URZ, [UR4+0x20], UR8 ;  /* 0x0000200804ff75b2 */ /* 0x0002620008000100 */
[----:B------:R1:W1:Y:S01]  /*06a0*/  SYNCS.EXCH.64 URZ, [UR4+0x48], UR6 ;  /* 0x0000480604ff75b2 */ /* 0x0002620008000100 */
[----:B------:R-:W-:Y:S01]  /*06b0*/  NOP ;  /* 0x0000000000007918 */ /* 0x000fe20000000000 */
.L_x_9:
[----:B------:R-:W2:Y:S01]  /*06c0*/  SHFL.IDX PT, R2, R143, RZ, 0x1f ;  /* 0x00001fff8f027589 */ /* 0x000ea200000e0000 */
[----:B------:R-:W-:Y:S01]  /*06d0*/  NOP ;  /* 0x0000000000007918 */ /* 0x000fe20000000000 */
[----:B--2---:R-:W-:-:S13]  /*06e0*/  ISETP.NE.AND P0, PT, R2, 0x1, PT ;  /* 0x000000010200780c */ /* 0x004fda0003f05270 */
[----:B------:R-:W-:Y:S05]  /*06f0*/  @P0 BRA `(.L_x_10) ;  /* 0x0000000000580947 */ /* 0x000fea0003800000 */
[----:B-1----:R-:W1:Y:S01]  /*0700*/  S2UR UR4, SR_CgaCtaId ;  /* 0x00000000000479c3 */ /* 0x002e620000008800 */
        /* <DEDUP_REMOVED lines=12> */
[----:B-1----:R2:W1:Y:S01]  /*07d0*/  SYNCS.EXCH.64 URZ, [UR4+0x50], UR8 ;  /* 0x0000500804ff75b2 */ /* 0x0024620008000100 */
[----:B------:R2:W1:Y:S01]  /*07e0*/  SYNCS.EXCH.64 URZ, [UR4+0x70], UR6 ;  /* 0x0000700604ff75b2 */ /* 0x0004620008000100 */
[----:B------:R2:W1:Y:S01]  /*07f0*/  SYNCS.EXCH.64 URZ, [UR4+0x58], UR8 ;  /* 0x0000580804ff75b2 */ /* 0x0004620008000100 */
[----:B------:R2:W1:Y:S01]  /*0800*/  SYNCS.EXCH.64 URZ, [UR4+0x78], UR6 ;  /* 0x0000780604ff75b2 */ /* 0x0004620008000100 */
[----:B------:R2:W1:Y:S01]  /*0810*/  SYNCS.EXCH.64 URZ, [UR4+0x60], UR8 ;  /* 0x0000600804ff75b2 */ /* 0x0004620008000100 */
[----:B------:R2:W1:Y:S01]  /*0820*/  SYNCS.EXCH.64 URZ, [UR4+0x80], UR6 ;  /* 0x0000800604ff75b2 */ /* 0x0004620008000100 */
[----:B------:R2:W1:Y:S01]  /*0830*/  SYNCS.EXCH.64 URZ, [UR4+0x68], UR8 ;  /* 0x0000680804ff75b2 */ /* 0x0004620008000100 */
[----:B------:R2:W1:Y:S02]  /*0840*/  SYNCS.EXCH.64 URZ, [UR4+0x88], UR6 ;  /* 0x0000880604ff75b2 */ /* 0x0004640008000100 */
[----:B--2---:R-:W-:Y:S01]  /*0850*/  NOP ;  /* 0x0000000000007918 */ /* 0x004fe20000000000 */
.L_x_10:
[----:B------:R-:W2:Y:S01]  /*0860*/  SHFL.IDX PT, R2, R143, RZ, 0x1f ;  /* 0x00001fff8f027589 */ /* 0x000ea200000e0000 */
[----:B------:R-:W-:Y:S01]  /*0870*/  NOP ;  /* 0x0000000000007918 */ /* 0x000fe20000000000 */
[----:B--2---:R-:W-:-:S13]  /*0880*/  ISETP.NE.AND P0, PT, R2, 0x3, PT ;  /* 0x000000030200780c */ /* 0x004fda0003f05270 */
[----:B------:R-:W-:Y:S05]  /*0890*/  @P0 BRA `(.L_x_11) ;  /* 0x0000000000300947 */ /* 0x000fea0003800000 */
[----:B-1----:R-:W1:Y:S01]  /*08a0*/  S2UR UR6, SR_CgaCtaId ;  /* 0x00000000000679c3 */ /* 0x002e620000008800 */
[----:B------:R-:W-:Y:S01]  /*08b0*/  UMOV UR4, 0x400 ;  /* 0x0000040000047882 */ /* 0x000fe20000000000 */
[----:B------:R-:W-:Y:S01]  /*08c0*/  UMOV UR5, 0x20 ;  /* 0x0000002000057882 */ /* 0x000fe20000000000 */
[----:B------:R-:W-:Y:S01]  /*08d0*/  ELECT P0, URZ, PT ;  /* 0x0000000000ff782f */ /* 0x000fe20003800000 */
[----:B-1----:R-:W-:Y:S02]  /*08e0*/  ULEA UR6, UR6, UR4, 0x18 ;  /* 0x0000000406067291 */ /* 0x002fe4000f8ec0ff */
[----:B------:R-:W-:-:S04]  /*08f0*/  UIADD3 UR4, UPT, UPT, -UR5, 0x100000, URZ ;  /* 0x0010000005047890 */ /* 0x000fc8000fffe1ff */
[----:B------:R-:W-:Y:S02]  /*0900*/  USHF.L.U32 UR5, UR4, 0xb, URZ ;  /* 0x0000000b04057899 */ /* 0x000fe400080006ff */
[----:B------:R-:W-:Y:S01]  /*0910*/  USHF.L.U32 UR4, UR4, 0x1, URZ ;  /* 0x0000000104047899 */ /* 0x000fe200080006ff */
[----:B------:R-:W1:Y:S11]  /*0920*/  FENCE.VIEW.ASYNC.S ;  /* 0x00000000000073c6 */ /* 0x000e760000000000 */
[----:B-1----:R2:W1:Y:S01]  /*0930*/  SYNCS.EXCH.64 URZ, [UR6+0x90], UR4 ;  /* 0x0000900406ff75b2 */ /* 0x0024620008000100 */
[----:B------:R2:W1:Y:S02]  /*0940*/  SYNCS.EXCH.64 URZ, [UR6+0x98], UR4 ;  /* 0x0000980406ff75b2 */ /* 0x0004640008000100 */
[----:B--2---:R-:W-:Y:S01]  /*0950*/  NOP ;  /* 0x0000000000007918 */ /* 0x004fe20000000000 */
.L_x_11:
[----:B------:R-:W2:Y:S01]  /*0960*/  SHFL.IDX PT, R2, R143, RZ, 0x1f ;  /* 0x00001fff8f027589 */ /* 0x000ea200000e0000 */
[----:B------:R-:W-:Y:S01]  /*0970*/  NOP ;  /* 0x0000000000007918 */ /* 0x000fe20000000000 */
[----:B--2---:R-:W-:-:S13]  /*0980*/  ISETP.NE.AND P0, PT, R2, 0x4, PT ;  /* 0x000000040200780c */ /* 0x004fda0003f05270 */
[----:B------:R-:W-:Y:S05]  /*0990*/  @P0 BRA `(.L_x_12) ;  /* 0x00000000004c0947 */ /* 0x000fea0003800000 */
[----:B-1----:R-:W1:Y:S01]  /*09a0*/  S2UR UR6, SR_CgaCtaId ;  /* 0x00000000000679c3 */ /* 0x002e620000008800 */
[----:B------:R-:W-:Y:S01]  /*09b0*/  UMOV UR4, 0x1e0 ;  /* 0x000001e000047882 */ /* 0x000fe20000000000 */
[----:B------:R-:W-:Y:S01]  /*09c0*/  UMOV UR5, 0x400 ;  /* 0x0000040000057882 */ /* 0x000fe20000000000 */
[----:B------:R-:W-:Y:S01]  /*09d0*/  USEL UR4, UR4, 0x1a0, UP3 ;  /* 0x000001a004047887 */ /* 0x000fe20009800000 */
[----:B------:R-:W-:Y:S01]  /*09e0*/  UMOV UR8, 0x1 ;  /* 0x0000000100087882 */ /* 0x000fe20000000000 */
[----:B------:R-:W-:Y:S01]  /*09f0*/  ELECT P0, URZ, PT ;  /* 0x0000000000ff782f */ /* 0x000fe20003800000 */
[----:B------:R-:W-:-:S04]  /*0a00*/  UIADD3 UR8, UPT, UPT, -UR8, 0x100000, URZ ;  /* 0x0010000008087890 */ /* 0x000fc8000fffe1ff */
[----:B------:R-:W-:Y:S02]  /*0a10*/  USHF.L.U32 UR9, UR8, 0xb, URZ ;  /* 0x0000000b08097899 */ /* 0x000fe400080006ff */
[----:B------:R-:W-:Y:S02]  /*0a20*/  USHF.L.U32 UR8, UR8, 0x1, URZ ;  /* 0x0000000108087899 */ /* 0x000fe400080006ff */
[----:B-1----:R-:W-:Y:S02]  /*0a30*/  ULEA UR6, UR6, UR5, 0x18 ;  /* 0x0000000506067291 */ /* 0x002fe4000f8ec0ff */
[----:B------:R-:W-:-:S04]  /*0a40*/  UIADD3 UR4, UPT, UPT, -UR4, 0x100000, URZ ;  /* 0x0010000004047890 */ /* 0x000fc8000fffe1ff */
[----:B------:R-:W-:Y:S02]  /*0a50*/  USHF.L.U32 UR5, UR4, 0xb, URZ ;  /* 0x0000000b04057899 */ /* 0x000fe400080006ff */
[----:B------:R-:W-:Y:S01]  /*0a60*/  USHF.L.U32 UR4, UR4, 0x1, URZ ;  /* 0x0000000104047899 */ /* 0x000fe200080006ff */
[----:B------:R-:W1:Y:S03]  /*0a70*/  FENCE.VIEW.ASYNC.S ;  /* 0x00000000000073c6 */ /* 0x000e660000000000 */
[----:B-1----:R2:W1:Y:S08]  /*0a80*/  SYNCS.EXCH.64 URZ, [UR6+0xa0], UR8 ;  /* 0x0000a00806ff75b2 */ /* 0x0024700008000100 */
[----:B------:R2:W1:Y:S01]  /*0a90*/  SYNCS.EXCH.64 URZ, [UR6+0xb0], UR4 ;  /* 0x0000b00406ff75b2 */ /* 0x0004620008000100 */
[----:B------:R2:W1:Y:S01]  /*0aa0*/  SYNCS.EXCH.64 URZ, [UR6+0xa8], UR8 ;  /* 0x0000a80806ff75b2 */ /* 0x0004620008000100 */
[----:B------:R2:W1:Y:S02]  /*0ab0*/  SYNCS.EXCH.64 URZ, [UR6+0xb8], UR4 ;  /* 0x0000b80406ff75b2 */ /* 0x0004640008000100 */
[----:B--2---:R-:W-:Y:S01]  /*0ac0*/  NOP ;  /* 0x0000000000007918 */ /* 0x004fe20000000000 */
.L_x_12:
        /* <DEDUP_REMOVED lines=20> */
[----:B------:R2:W1:Y:S02]  /*0c10*/  SYNCS.EXCH.64 URZ, [UR4+0xd8], UR6 ;  /* 0x0000d80604ff75b2 */ /* 0x0004640008000100 */
[----:B--2---:R-:W-:Y:S01]  /*0c20*/  NOP ;  /* 0x0000000000007918 */ /* 0x004fe20000000000 */
.L_x_13:
[----:B------:R-:W2:Y:S01]  /*0c30*/  SHFL.IDX PT, R2, R143, RZ, 0x1f ;  /* 0x00001fff8f027589 */ /* 0x000ea200000e0000 */
[----:B------:R-:W-:Y:S01]  /*0c40*/  NOP ;  /* 0x0000000000007918 */ /* 0x000fe20000000000 */
[----:B--2---:R-:W-:-:S13]  /*0c50*/  ISETP.NE.AND P0, PT, R2, 0x3, PT ;  /* 0x000000030200780c */ /* 0x004fda0003f05270 */
[----:B------:R-:W-:Y:S05]  /*0c60*/  @P0 BRA `(.L_x_14) ;  /* 0x0000000000380947 */ /* 0x000fea0003800000 */
[----:B------:R-:W2:Y:S01]  /*0c70*/  S2UR UR5, SR_CgaCtaId ;  /* 0x00000000000579c3 */ /* 0x000ea20000008800 */
[----:B-1----:R-:W-:Y:S01]  /*0c80*/  UMOV UR4, 0x400 ;  /* 0x0000040000047882 */ /* 0x002fe20000000000 */
[----:B------:R-:W-:Y:S01]  /*0c90*/  UMOV UR6, 0x20 ;  /* 0x0000002000067882 */ /* 0x000fe20000000000 */
[----:B------:R-:W-:Y:S01]  /*0ca0*/  ELECT P0, URZ, PT ;  /* 0x0000000000ff782f */ /* 0x000fe20003800000 */
[----:B------:R-:W-:-:S04]  /*0cb0*/  UIADD3 UR6, UPT, UPT, -UR6, 0x100000, URZ ;  /* 0x0010000006067890 */ /* 0x000fc8000fffe1ff */
[----:B------:R-:W-:Y:S02]  /*0cc0*/  USHF.L.U32 UR7, UR6, 0xb, URZ ;  /* 0x0000000b06077899 */ /* 0x000fe400080006ff */
[----:B------:R-:W-:Y:S02]  /*0cd0*/  USHF.L.U32 UR6, UR6, 0x1, URZ ;  /* 0x0000000106067899 */ /* 0x000fe400080006ff */
[----:B--2---:R-:W-:Y:S01]  /*0ce0*/  ULEA UR4, UR5, UR4, 0x18 ;  /* 0x0000000405047291 */ /* 0x004fe2000f8ec0ff */
[----:B------:R-:W1:Y:S11]  /*0cf0*/  FENCE.VIEW.ASYNC.S ;  /* 0x00000000000073c6 */ /* 0x000e760000000000 */
[----:B-1----:R2:W1:Y:S01]  /*0d00*/  SYNCS.EXCH.64 URZ, [UR4+0xe0], UR6 ;  /* 0x0000e00604ff75b2 */ /* 0x0024620008000100 */
[----:B------:R2:W1:Y:S01]  /*0d10*/  SYNCS.EXCH.64 URZ, [UR4+0xf0], UR6 ;  /* 0x0000f00604ff75b2 */ /* 0x0004620008000100 */
[----:B------:R2:W1:Y:S01]  /*0d20*/  SYNCS.EXCH.64 URZ, [UR4+0xe8], UR6 ;  /* 0x0000e80604ff75b2 */ /* 0x0004620008000100 */
[----:B------:R2:W1:Y:S02]  /*0d30*/  SYNCS.EXCH.64 URZ, [UR4+0xf8], UR6 ;  /* 0x0000f80604ff75b2 */ /* 0x0004640008000100 */
[----:B--2---:R-:W-:Y:S01]  /*0d40*/  NOP ;  /* 0x0000000000007918 */ /* 0x004fe20000000000 */
.L_x_14:
[----:B-1----:R-:W1:Y:S01]  /*0d50*/  LDCU UR4, c[0x0][0x36c] ;  /* 0x00006d80ff0477ac */ /* 0x002e620008000800 */
[----:B------:R-:W-:Y:S01]  /*0d60*/  ISETP.NE.OR P3, PT, R0, 0x2, !P3 ;  /* 0x000000020000780c */ /* 0x000fe20005f65670 */
[----:B------:R-:W-:Y:S01]  /*0d70*/  NOP ;  /* 0x0000000000007918 */ /* 0x000fe20000000000 */
[----:B------:R-:W-:Y:S01]  /*0d80*/  LOP3.LUT R0, R160, 0x1f, RZ, 0xc0, !PT ;  /* 0x0000001fa0007812 */ /* 0x000fe200078ec0ff */
[----:B------:R-:W-:Y:S02]  /*0d90*/  UISETP.NE.AND UP4, UPT, UR17, URZ, UPT ;  /* 0x000000ff1100728c */ /* 0x000fe4000bf85270 */
[----:B-1----:R-:W-:-:S09]  /*0da0*/  UISETP.EQ.U32.AND UP5, UPT, UR4, 0x1, UPT ;  /* 0x000000010400788c */ /* 0x002fd2000bfa2070 */
[----:B------:R-:W-:Y:S05]  /*0db0*/  BRA.U !UP5, `(.L_x_15) ;  /* 0x000000010d087547 */ /* 0x000fea000b800000 */
[----:B---34-:R-:W-:Y:S01]  /*0dc0*/  UCGABAR_ARV ;  /* 0x00000000000079c7 */ /* 0x018fe20008000000 */
[----:B------:R-:W-:Y:S05]  /*0dd0*/  BRA `(.L_x_16) ;  /* 0x0000000000047947 */ /* 0x000fea0003800000 */
.L_x_15:
[----:B---34-:R-:W-:Y:S01]  /*0de0*/  NOP ;  /* 0x0000000000007918 */ /* 0x018fe20000000000 */
.L_x_16:
[----:B------:R-:W1:Y:S01]  /*0df0*/  S2UR UR7, SR_CTAID.X ;  /* 0x00000000000779c3 */ /* 0x000e620000002500 */
[----:B------:R-:W-:-:S05]  /*0e00*/  CS2R.32 R145, SR_CgaSize ;  /* 0x0000000000917805 */ /* 0x000fca0000008a00 */
[----:B------:R-:W-:-:S05]  /*0e10*/  IMAD R145, R145, -0xa0, RZ ;  /* 0xffffff6091917824 */ /* 0x000fca00078e02ff */
[----:B------:R-:W-:-:S14]  /*0e20*/  R2UR UR5, R145 ;  /* 0x00000000910572ca */ /* 0x000fdc00000e0000 */
[----:B------:R-:W2:Y:S01]  /*0e30*/  LDCU UR5, c[0x0][UR5+0x2b0] ;  /* 0x00005600050577ac */ /* 0x000ea20008000800 */
[----:B------:R-:W-:-:S05]  /*0e40*/  CS2R.32 R145, SR_CgaSize ;  /* 0x0000000000917805 */ /* 0x000fca0000008a00 */
[----:B------:R-:W-:-:S05]  /*0e50*/  IMAD R145, R145, -0xa0, RZ ;  /* 0xffffff6091917824 */ /* 0x000fca00078e02ff */
[----:B------:R-:W-:-:S14]  /*0e60*/  R2UR UR4, R145 ;  /* 0x00000000910472ca */ /* 0x000fdc00000e0000 */
[----:B------:R-:W3:Y:S01]  /*0e70*/  LDCU UR4, c[0x0][UR4+0x2b4] ;  /* 0x00005680040477ac */ /* 0x000ee20008000800 */
[----:B------:R-:W4:Y:S01]  /*0e80*/  S2UR UR8, SR_CTAID.Y ;  /* 0x00000000000879c3 */ /* 0x000f220000002600 */
[----:B------:R-:W-:-:S05]  /*0e90*/  CS2R.32 R145, SR_CgaSize ;  /* 0x0000000000917805 */ /* 0x000fca0000008a00 */
[----:B------:R-:W-:-:S05]  /*0ea0*/  IMAD R145, R145, -0xa0, RZ ;  /* 0xffffff6091917824 */ /* 0x000fca00078e02ff */
[----:B------:R-:W-:-:S14]  /*0eb0*/  R2UR UR9, R145 ;  /* 0x00000000910972ca */ /* 0x000fdc00000e0000 */
[----:B------:R-:W3:Y:S01]  /*0ec0*/  LDCU UR9, c[0x0][UR9+0x2a0] ;  /* 0x00005400090977ac */ /* 0x000ee20008000800 */
[----:B------:R-:W-:-:S05]  /*0ed0*/  CS2R.32 R145, SR_CgaSize ;  /* 0x0000000000917805 */ /* 0x000fca0000008a00 */
[----:B------:R-:W-:-:S05]  /*0ee0*/  IMAD R145, R145, -0xa0, RZ ;  /* 0xffffff6091917824 */ /* 0x000fca00078e02ff */
[----:B------:R-:W-:-:S14]  /*0ef0*/  R2UR UR10, R145 ;  /* 0x00000000910a72ca */ /* 0x000fdc00000e0000 */
[----:B------:R-:W3:Y:S01]  /*0f00*/  LDCU UR10, c[0x0][UR10+0x2a4] ;  /* 0x000054800a0a77ac */ /* 0x000ee20008000800 */
[----:B------:R-:W3:Y:S01]  /*0f10*/  S2UR UR11, SR_CgaCtaId ;  /* 0x00000000000b79c3 */ /* 0x000ee20000008800 */
[----:B------:R-:W3:Y:S01]  /*0f20*/  LDCU UR21, c[0x0][0xb24] ;  /* 0x00016480ff1577ac */ /* 0x000ee20008000800 */
[----:B------:R-:W3:Y:S01]  /*0f30*/  LDCU UR42, c[0x0][0xb24] ;  /* 0x00016480ff2a77ac */ /* 0x000ee20008000800 */
[----:B-1----:R-:W-:-:S05]  /*0f40*/  I2FP.F32.U32 R3, UR7 ;  /* 0x0000000700037c45 */ /* 0x002fca0008201000 */
[----:B------:R-:W1:Y:S01]  /*0f50*/  S2UR UR36, SR_CTAID.Z ;  /* 0x00000000002479c3 */ /* 0x000e620000002700 */
[----:B------:R-:W1:Y:S01]  /*0f60*/  LDCU UR27, c[0x0][0xb30] ;  /* 0x00016600ff1b77ac */ /* 0x000e620008000800 */
[----:B--2---:R-:W-:Y:S01]  /*0f70*/  FMUL R3, R3, UR5 ;  /* 0x0000000503037c20 */ /* 0x004fe20008400000 */
[----:B------:R-:W-:Y:S01]  /*0f80*/  UMOV UR16, UR7 ;  /* 0x0000000700107c82 */ /* 0x000fe20008000000 */
[----:B----4-:R-:W-:Y:S01]  /*0f90*/  I2FP.F32.U32 R2, UR8 ;  /* 0x0000000800027c45 */ /* 0x010fe20008201000 */
[----:B------:R-:W-:-:S03]  /*0fa0*/  UMOV UR20, UR8 ;  /* 0x0000000800147c82 */ /* 0x000fc60008000000 */
[----:B------:R-:W2:Y:S01]  /*0fb0*/  F2I.U32.TRUNC.NTZ R3, R3 ;  /* 0x0000000300037305 */ /* 0x000ea2000020f000 */
[----:B---3--:R-:W-:Y:S01]  /*0fc0*/  UISETP.GE.AND UP2, UPT, UR21, 0x1, UPT ;  /* 0x000000011500788c */ /* 0x008fe2000bf46270 */
[----:B------:R-:W-:Y:S01]  /*0fd0*/  FMUL R2, R2, UR4 ;  /* 0x0000000402027c20 */ /* 0x000fe20008400000 */
[----:B------:R-:W-:-:S05]  /*0fe0*/  USHF.L.U32 UR28, UR11, 0xb, URZ ;  /* 0x0000000b0b1c7899 */ /* 0x000fca00080006ff */
[----:B------:R-:W3:Y:S01]  /*0ff0*/  F2I.U32.TRUNC.NTZ R2, R2 ;  /* 0x0000000200027305 */ /* 0x000ee2000020f000 */
[----:B--2---:R-:W-:Y:S02]  /*1000*/  R2UR UR4, R3 ;  /* 0x00000000030472ca */ /* 0x004fe400000e0000 */
[----:B---3--:R-:W-:Y:S02]  /*1010*/  R2UR UR6, R2 ;  /* 0x00000000020672ca */ /* 0x008fe400000e0000 */
[----:B------:R-:W-:-:S09]  /*1020*/  PRMT R2, RZ, 0x7610, R2 ;  /* 0x00007610ff027816 */ /* 0x000fd20000000002 */
[----:B------:R-:W-:-:S04]  /*1030*/  UIADD3 UR5, UPT, UPT, -UR4, URZ, URZ ;  /* 0x000000ff04057290 */ /* 0x000fc8000fffe1ff */
[----:B------:R-:W-:Y:S02]  /*1040*/  UIMAD UR5, UR9, UR5, UR7 ;  /* 0x00000005090572a4 */ /* 0x000fe4000f8e0207 */
[----:B------:R-:W-:-:S04]  /*1050*/  UIADD3 UR4, UPT, UPT, -UR6, URZ, URZ ;  /* 0x000000ff06047290 */ /* 0x000fc8000fffe1ff */
[----:B------:R-:W-:Y:S01]  /*1060*/  IMAD.U32 R145, RZ, RZ, UR5 ;  /* 0x00000005ff917e24 */ /* 0x000fe2000f8e00ff */
[----:B------:R-:W-:-:S06]  /*1070*/  UIMAD UR4, UR10, UR4, UR8 ;  /* 0x000000040a0472a4 */ /* 0x000fcc000f8e0208 */
[----:B------:R-:W-:Y:S01]  /*1080*/  IMAD.U32 R144, RZ, RZ, UR4 ;  /* 0x00000004ff907e24 */ /* 0x000fe2000f8e00ff */
[----:B-1----:R-:W-:Y:S06]  /*1090*/  BRA.U UP4, `(.L_x_17) ;  /* 0x00000001042c7547 */ /* 0x002fec000b800000 */
[----:B------:R-:W-:Y:S02]  /*10a0*/  R2UR UR5, R144 ;  /* 0x00000000900572ca */ /* 0x000fe400000e0000 */
[----:B------:R-:W-:-:S11]  /*10b0*/  R2UR UR4, R145 ;  /* 0x00000000910472ca */ /* 0x000fd600000e0000 */
[----:B------:R-:W-:Y:S02]  /*10c0*/  UISETP.NE.AND UP0, UPT, UR5, URZ, UPT ;  /* 0x000000ff0500728c */ /* 0x000fe4000bf05270 */
[----:B------:R-:W-:Y:S02]  /*10d0*/  UISETP.NE.AND UP1, UPT, UR5, 0x1, UPT ;  /* 0x000000010500788c */ /* 0x000fe4000bf25270 */
[----:B------:R-:W-:-:S04]  /*10e0*/  UISETP.EQ.OR UP0, UPT, UR4, URZ, !UP0 ;  /* 0x000000ff0400728c */ /* 0x000fc8000c702670 */
[----:B------:R-:W-:Y:S02]  /*10f0*/  USEL UR5, URZ, 0x1, !UP0 ;  /* 0x00000001ff057887 */ /* 0x000fe4000c000000 */
[----:B------:R-:W-:Y:S02]  /*1100*/  UISETP.NE.AND UP0, UPT, UR4, URZ, UPT ;  /* 0x000000ff0400728c */ /* 0x000fe4000bf05270 */
[----:B------:R-:W-:-:S04]  /*1110*/  USEL UR4, URZ, 0x2, UP1 ;  /* 0x00000002ff047887 */ /* 0x000fc80008800000 */
[----:B------:R-:W-:-:S04]  /*1120*/  USEL UR4, UR4, 0x2, UP0 ;  /* 0x0000000204047887 */ /* 0x000fc80008000000 */
[----:B------:R-:W-:-:S06]  /*1130*/  UIADD3 UR4, UPT, UPT, UR5, UR4, URZ ;  /* 0x0000000405047290 */ /* 0x000fcc000fffe0ff */
[----:B------:R-:W-:Y:S02]  /*1140*/  IMAD.U32 R2, RZ, RZ, UR4 ;  /* 0x00000004ff027e24 */ /* 0x000fe4000f8e00ff */
.L_x_17:
[----:B------:R-:W-:Y:S05]  /*1150*/  BRA.U !UP2, `(.L_x_18) ;  /* 0x000000010ad47547 */ /* 0x000fea000b800000 */
[----:B------:R-:W1:Y:S01]  /*1160*/  LDCU.128 UR12, c[0x0][0xb10] ;  /* 0x00016200ff0c77ac */ /* 0x000e620008000c00 */
[----:B------:R-:W2:Y:S01]  /*1170*/  LDCU UR6, c[0x0][0x370] ;  /* 0x00006e00ff0677ac */ /* 0x000ea20008000800 */
[----:B------:R-:W3:Y:S01]  /*1180*/  LDCU UR5, c[0x0][0x374] ;  /* 0x00006e80ff0577ac */ /* 0x000ee20008000800 */
[----:B------:R-:W4:Y:S01]  /*1190*/  LDCU UR26, c[0x0][0xb0c] ;  /* 0x00016180ff1a77ac */ /* 0x000f220008000800 */
[----:B------:R-:W4:Y:S01]  /*11a0*/  LDCU UR4, c[0x0][0xb20] ;  /* 0x00016400ff0477ac */ /* 0x000f220008000800 */
[----:B------:R-:W4:Y:S01]  /*11b0*/  LDCU.64 UR8, c[0x0][0xb28] ;  /* 0x00016500ff0877ac */ /* 0x000f220008000a00 */
[----:B-1----:R-:W-:Y:S02]  /*11c0*/  UISETP.NE.AND UP0, UPT, UR14, 0x1, UPT ;  /* 0x000000010e00788c */ /* 0x002fe4000bf05270 */
[----:B---3--:R-:W-:Y:S02]  /*11d0*/  UIMAD.WIDE.U32 UR10, UR5, UR15, URZ ;  /* 0x0000000f050a72a5 */ /* 0x008fe4000f8e00ff */
[----:B--2---:R-:W-:-:S02]  /*11e0*/  UIMAD.WIDE.U32 UR22, UR6, UR12, URZ ;  /* 0x0000000c061672a5 */ /* 0x004fc4000f8e00ff */
[----:B----4-:R-:W-:Y:S02]  /*11f0*/  UISETP.NE.AND UP1, UPT, UR26, 0x1, UPT ;  /* 0x000000011a00788c */ /* 0x010fe4000bf25270 */
[----:B------:R-:W-:Y:S01]  /*1200*/  UISETP.NE.AND UP2, UPT, UR21, 0x1, UPT ;  /* 0x000000011500788c */ /* 0x000fe2000bf45270 */
[----:B------:R-:W-:Y:S02]  /*1210*/  UMOV UR10, UR11 ;  /* 0x0000000b000a7c82 */ /* 0x000fe40008000000 */
[----:B------:R-:W-:Y:S01]  /*1220*/  UMOV UR22, UR23 ;  /* 0x0000001700167c82 */ /* 0x000fe20008000000 */
[----:B------:R-:W-:Y:S02]  /*1230*/  @UP0 USHF.R.U32.HI UR5, URZ, UR4, UR10 ;  /* 0x00000004ff050299 */ /* 0x000fe4000801160a */
[----:B------:R-:W-:Y:S02]  /*1240*/  UIMAD.WIDE.U32 UR24, UR20, UR15, URZ ;  /* 0x0000000f141872a5 */ /* 0x000fe4000f8e00ff */
[----:B------:R-:W-:-:S02]  /*1250*/  UIMAD.WIDE.U32 UR10, UR5, UR8, URZ ;  /* 0x00000008050a72a5 */ /* 0x000fc4000f8e00ff */
[----:B------:R-:W-:Y:S02]  /*1260*/  @UP1 USHF.R.U32.HI UR6, URZ, UR13, UR22 ;  /* 0x0000000dff061299 */ /* 0x000fe40008011616 */
[----:B------:R-:W-:Y:S02]  /*1270*/  UIMAD.WIDE.U32 UR18, UR16, UR12, URZ ;  /* 0x0000000c101272a5 */ /* 0x000fe4000f8e00ff */
[----:B------:R-:W-:Y:S01]  /*1280*/  UIMAD.WIDE.U32 UR22, UR6, UR8, URZ ;  /* 0x00000008061672a5 */ /* 0x000fe2000f8e00ff */
[----:B------:R-:W-:Y:S01]  /*1290*/  UMOV UR24, UR25 ;  /* 0x0000001900187c82 */ /* 0x000fe20008000000 */
[----:B------:R-:W-:Y:S01]  /*12a0*/  UMOV UR10, UR11 ;  /* 0x0000000b000a7c82 */ /* 0x000fe20008000000 */
[----:B------:R-:W-:Y:S02]  /*12b0*/  USHF.R.U32.HI UR24, URZ, UR4, UR24 ;  /* 0x00000004ff187299 */ /* 0x000fe40008011618 */
[----:B------:R-:W-:Y:S02]  /*12c0*/  @UP2 USHF.R.U32.HI UR5, URZ, UR9, UR10 ;  /* 0x00000009ff052299 */ /* 0x000fe4000801160a */
[----:B------:R-:W-:Y:S01]  /*12d0*/  UMOV UR7, UR23 ;  /* 0x0000001700077c82 */ /* 0x000fe20008000000 */
[----:B------:R-:W-:Y:S01]  /*12e0*/  UMOV UR18, UR19 ;  /* 0x0000001300127c82 */ /* 0x000fe20008000000 */
[----:B------:R-:W-:-:S02]  /*12f0*/  @UP2 USHF.R.U32.HI UR6, URZ, UR9, UR7 ;  /* 0x00000009ff062299 */ /* 0x000fc40008011607 */
[----:B------:R-:W-:Y:S02]  /*1300*/  USHF.R.U32.HI UR18, URZ, UR13, UR18 ;  /* 0x0000000dff127299 */ /* 0x000fe40008011612 */
[----:B------:R-:W-:Y:S02]  /*1310*/  USEL UR4, UR20, UR24, !UP0 ;  /* 0x0000001814047287 */ /* 0x000fe4000c000000 */
[----:B------:R-:W-:Y:S02]  /*1320*/  UIMAD UR7, UR5, UR21, URZ ;  /* 0x00000015050772a4 */ /* 0x000fe4000f8e02ff */
[----:B------:R-:W-:Y:S02]  /*1330*/  USEL UR5, UR16, UR18, !UP1 ;  /* 0x0000001210057287 */ /* 0x000fe4000c800000 */
[----:B------:R-:W-:Y:S02]  /*1340*/  UIMAD UR12, UR6, UR21, URZ ;  /* 0x00000015060c72a4 */ /* 0x000fe4000f8e02ff */
[----:B------:R-:W-:-:S02]  /*1350*/  UISETP.GE.AND UP0, UPT, UR4, UR7, UPT ;  /* 0x000000070400728c */ /* 0x000fc4000bf06270 */
[----:B------:R-:W-:Y:S02]  /*1360*/  UIMAD.WIDE.U32 UR10, UR4, UR8, URZ ;  /* 0x00000008040a72a5 */ /* 0x000fe4000f8e00ff */
[----:B------:R-:W-:Y:S02]  /*1370*/  UISETP.GE.OR UP0, UPT, UR5, UR12, UP0 ;  /* 0x0000000c0500728c */ /* 0x000fe40008706670 */
[----:B------:R-:W-:Y:S02]  /*1380*/  UIMAD.WIDE.U32 UR12, UR5, UR8, URZ ;  /* 0x00000008050c72a5 */ /* 0x000fe4000f8e00ff */
[----:B------:R-:W-:Y:S01]  /*1390*/  UIADD3 UR10, UPT, UPT, -UR4, URZ, URZ ;  /* 0x000000ff040a7290 */ /* 0x000fe2000fffe1ff */
[----:B------:R-:W-:Y:S01]  /*13a0*/  UMOV UR8, UR11 ;  /* 0x0000000b00087c82 */ /* 0x000fe20008000000 */
[----:B------:R-:W-:Y:S02]  /*13b0*/  UIADD3 UR11, UPT, UPT, -UR5, URZ, URZ ;  /* 0x000000ff050b7290 */ /* 0x000fe4000fffe1ff */
[----:B------:R-:W-:-:S03]  /*13c0*/  USHF.R.U32.HI UR8, URZ, UR9, UR8 ;  /* 0x00000009ff087299 */ /* 0x000fc60008011608 */
[----:B------:R-:W-:Y:S01]  /*13d0*/  @!UP0 UMOV UR7, UR13 ;  /* 0x0000000d00078c82 */ /* 0x000fe20008000000 */
[----:B------:R-:W-:Y:S02]  /*13e0*/  UIMAD UR20, UR14, UR10, UR20 ;  /* 0x0000000a0e1472a4 */ /* 0x000fe4000f8e0214 */
[----:B------:R-:W-:Y:S02]  /*13f0*/  USEL UR8, UR4, UR8, !UP2 ;  /* 0x0000000804087287 */ /* 0x000fe4000d000000 */
[----:B------:R-:W-:Y:S02]  /*1400*/  @!UP0 USHF.R.U32.HI UR7, URZ, UR9, UR7 ;  /* 0x00000009ff078299 */ /* 0x000fe40008011607 */
[----:B------:R-:W-:Y:S02]  /*1410*/  UIADD3 UR9, UPT, UPT, -UR8, URZ, URZ ;  /* 0x000000ff08097290 */ /* 0x000fe4000fffe1ff */
[----:B------:R-:W-:Y:S02]  /*1420*/  @!UP0 USEL UR7, UR5, UR7, !UP2 ;  /* 0x0000000705078287 */ /* 0x000fe4000d000000 */
[----:B------:R-:W-:-:S02]  /*1430*/  UIMAD UR9, UR21, UR9, UR4 ;  /* 0x00000009150972a4 */ /* 0x000fc4000f8e0204 */
[----:B------:R-:W-:Y:S02]  /*1440*/  @!UP0 UIADD3 UR8, UPT, UPT, UR8, -UR7, URZ ;  /* 0x8000000708088290 */ /* 0x000fe4000fffe0ff */
[----:B------:R-:W-:Y:S02]  /*1450*/  @!UP0 UIMAD UR6, UR9, UR6, UR7 ;  /* 0x00000006090682a4 */ /* 0x000fe4000f8e0207 */
[----:B------:R-:W-:Y:S02]  /*1460*/  @!UP0 UIMAD UR4, UR8, UR21, UR5 ;  /* 0x00000015080482a4 */ /* 0x000fe4000f8e0205 */
[----:B------:R-:W-:Y:S02]  /*1470*/  UIMAD UR16, UR26, UR11, UR16 ;  /* 0x0000000b1a1072a4 */ /* 0x000fe4000f8e0210 */
[----:B------:R-:W-:Y:S01]  /*1480*/  UIMAD UR20, UR4, UR14, UR20 ;  /* 0x0000000e041472a4 */ /* 0x000fe2000f8e0214 */
[----:B------:R-:W-:Y:S02]  /*1490*/  @!UP0 UMOV UR5, UR6 ;  /* 0x0000000600058c82 */ /* 0x000fe40008000000 */
[----:B------:R-:W-:-:S12]  /*14a0*/  UIMAD UR16, UR5, UR26, UR16 ;  /* 0x0000001a051072a4 */ /* 0x000fd8000f8e0210 */
.L_x_18:
[----:B------:R-:W-:Y:S02]  /*14b0*/  UISETP.NE.AND UP1, UPT, UR27, 0x1, UPT ;  /* 0x000000011b00788c */ /* 0x000fe4000bf25270 */
[----:B------:R-:W-:Y:S02]  /*14c0*/  UISETP.NE.AND UP0, UPT, UR17, 0x2, UPT ;  /* 0x000000021100788c */ /* 0x000fe4000bf05270 */
[----:B------:R-:W-:-:S05]  /*14d0*/  ULOP3.LUT UR28, UR28, 0x800, URZ, 0xc0, !UPT ;  /* 0x000008001c1c7892 */ /* 0x000fca000f8ec0ff */
[----:B------:R-:W-:Y:S07]  /*14e0*/  BRA.U UP1, `(.L_x_19) ;  /* 0x0000000101447547 */ /* 0x000fee000b800000 */
[----:B------:R-:W1:Y:S01]  /*14f0*/  LDCU.128 UR8, c[0x0][0xb10] ;  /* 0x00016200ff0877ac */ /* 0x000e620008000c00 */
[----:B------:R-:W2:Y:S01]  /*1500*/  LDCU UR12, c[0x0][0xb0c] ;  /* 0x00016180ff0c77ac */ /* 0x000ea20008000800 */
[----:B------:R-:W3:Y:S01]  /*1510*/  LDCU UR13, c[0x0][0xb20] ;  /* 0x00016400ff0d77ac */ /* 0x000ee20008000800 */
[----:B-1----:R-:W-:Y:S02]  /*1520*/  UIMAD.WIDE.U32 UR6, UR16, UR8, URZ ;  /* 0x00000008100672a5 */ /* 0x002fe4000f8e00ff */
[----:B------:R-:W-:Y:S02]  /*1530*/  UIMAD.WIDE.U32 UR4, UR20, UR11, URZ ;  /* 0x0000000b140472a5 */ /* 0x000fe4000f8e00ff */
[----:B--2---:R-:W-:Y:S02]  /*1540*/  UISETP.NE.AND UP2, UPT, UR12, 0x1, UPT ;  /* 0x000000010c00788c */ /* 0x004fe4000bf45270 */
[----:B------:R-:W-:Y:S01]  /*1550*/  UISETP.NE.AND UP1, UPT, UR10, 0x1, UPT ;  /* 0x000000010a00788c */ /* 0x000fe2000bf25270 */
[----:B------:R-:W-:-:S02]  /*1560*/  UMOV UR6, UR7 ;  /* 0x0000000700067c82 */ /* 0x000fc40008000000 */
[----:B------:R-:W-:Y:S01]  /*1570*/  UMOV UR4, UR5 ;  /* 0x0000000500047c82 */ /* 0x000fe20008000000 */
[----:B------:R-:W-:Y:S02]  /*1580*/  USHF.R.U32.HI UR6, URZ, UR9, UR6 ;  /* 0x00000009ff067299 */ /* 0x000fe40008011606 */
[----:B---3--:R-:W-:Y:S02]  /*1590*/  USHF.R.U32.HI UR4, URZ, UR13, UR4 ;  /* 0x0000000dff047299 */ /* 0x008fe40008011604 */
[----:B------:R-:W-:Y:S02]  /*15a0*/  USEL UR5, UR16, UR6, !UP2 ;  /* 0x0000000610057287 */ /* 0x000fe4000d000000 */
[----:B------:R-:W-:-:S04]  /*15b0*/  USEL UR4, UR20, UR4, !UP1 ;  /* 0x0000000414047287 */ /* 0x000fc8000c800000 */
[----:B------:R-:W-:Y:S02]  /*15c0*/  UIADD3 UR6, UPT, UPT, UR5, -UR4, URZ ;  /* 0x8000000405067290 */ /* 0x000fe4000fffe0ff */
[----:B------:R-:W-:Y:S02]  /*15d0*/  UIADD3 UR4, UPT, UPT, -UR5, UR4, URZ ;  /* 0x0000000405047290 */ /* 0x000fe4000fffe1ff */
[----:B------:R-:W-:Y:S02]  /*15e0*/  UIMAD UR20, UR6, UR10, UR20 ;  /* 0x0000000a061472a4 */ /* 0x000fe4000f8e0214 */
[----:B------:R-:W-:-:S12]  /*15f0*/  UIMAD UR16, UR4, UR12, UR16 ;  /* 0x0000000c041072a4 */ /* 0x000fd8000f8e0210 */
.L_x_19:
[----:B------:R-:W-:Y:S05]  /*1600*/  BRA.U !UP5, `(.L_x_20) ;  /* 0x000000010d0c7547 */ /* 0x000fea000b800000 */
[----:B------:R-:W-:Y:S01]  /*1610*/  UCGABAR_WAIT ;  /* 0x0000000000007dc7 */ /* 0x000fe20008000000 */
[----:B------:R-:W-:Y:S01]  /*1620*/  CCTL.IVALL ;  /* 0x00000000ff00798f */ /* 0x000fe20002000000 */
[----:B------:R-:W-:Y:S05]  /*1630*/  BRA `(.L_x_21) ;  /* 0x0000000000047947 */ /* 0x000fea0003800000 */
.L_x_20:
[----:B------:R-:W-:Y:S06]  /*1640*/  BAR.SYNC.DEFER_BLOCKING 0x0 ;  /* 0x0000000000007b1d */ /* 0x000fec0000010000 */
.L_x_21:
[----:B------:R-:W-:Y:S05]  /*1650*/  BRA.U UP0, `(.L_x_22) ;  /* 0x0000001100e87547 */ /* 0x000fea000b800000 */
[----:B------:R-:W1:Y:S01]  /*1660*/  LDCU UR6, c[0x0][0x38c] ;  /* 0x00007180ff0677ac */ /* 0x000e620008000800 */
[----:B------:R-:W2:Y:S01]  /*1670*/  S2UR UR8, SR_CgaCtaId ;  /* 0x00000000000879c3 */ /* 0x000ea20000008800 */
[----:B------:R-:W-:Y:S01]  /*1680*/  PLOP3.LUT P1, PT, PT, PT, UP3, 0x80, 0x8 ;  /* 0x000000000008781c */ /* 0x000fe20003f2f038 */
[----:B------:R-:W-:Y:S01]  /*1690*/  IMAD.MOV.U32 R12, RZ, RZ, 0x1 ;  /* 0x00000001ff0c7424 */ /* 0x000fe200078e00ff */
[----:B------:R-:W-:Y:S01]  /*16a0*/  UMOV UR7, 0x400 ;  /* 0x0000040000077882 */ /* 0x000fe20000000000 */
[----:B------:R-:W-:Y:S01]  /*16b0*/  UISETP.NE.AND UP1, UPT, UR17, URZ, UPT ;  /* 0x000000ff1100728c */ /* 0x000fe2000bf25270 */
[----:B------:R-:W-:Y:S02]  /*16c0*/  ISETP.EQ.OR P2, PT, R0, RZ, P3 ;  /* 0x000000ff0000720c */ /* 0x000fe40001f42670 */
[----:B------:R-:W-:Y:S02]  /*16d0*/  CS2R R10, SRZ ;  /* 0x00000000000a7805 */ /* 0x000fe4000001ff00 */
[----:B------:R-:W-:Y:S01]  /*16e0*/  PLOP3.LUT P1, PT, P1, PT, PT, 0x8, 0x80 ;  /* 0x000000000080781c */ /* 0x000fe20000f2e170 */
[----:B------:R-:W-:Y:S01]  /*16f0*/  IMAD.MOV.U32 R9, RZ, RZ, RZ ;  /* 0x000000ffff097224 */ /* 0x000fe200078e00ff */
[----:B------:R-:W3:Y:S01]  /*1700*/  LDCU UR40, c[0x0][0x370] ;  /* 0x00006e00ff2877ac */ /* 0x000ee20008000800 */
[----:B------:R-:W-:Y:S01]  /*1710*/  IMAD.MOV.U32 R8, RZ, RZ, 0x1 ;  /* 0x00000001ff087424 */ /* 0x000fe200078e00ff */
[----:B------:R-:W4:Y:S01]  /*1720*/  LDCU.64 UR26, c[0x0][0x348] ;  /* 0x00006900ff1a77ac */ /* 0x000f220008000a00 */
[----:B-1----:R-:W-:-:S02]  /*1730*/  UIADD3 UR5, UPT, UPT, UR6, 0x1f, URZ ;  /* 0x0000001f06057890 */ /* 0x002fc4000fffe0ff */
[----:B------:R-:W-:Y:S02]  /*1740*/  USHF.R.U32.HI UR45, URZ, 0x5, UR28 ;  /* 0x00000005ff2d7899 */ /* 0x000fe4000801161c */
[----:B------:R-:W-:Y:S02]  /*1750*/  USHF.R.S32.HI UR4, URZ, 0x1f, UR5 ;  /* 0x0000001fff047899 */ /* 0x000fe40008011405 */
[----:B------:R-:W-:Y:S02]  /*1760*/  UIADD3 UR46, UPT, UPT, UR6, 0x3e, URZ ;  /* 0x0000003e062e7890 */ /* 0x000fe4000fffe0ff */
[----:B------:R-:W-:Y:S02]  /*1770*/  ULEA.HI UR4, UR4, UR5, URZ, 0x5 ;  /* 0x0000000504047291 */ /* 0x000fe4000f8f28ff */
[----:B------:R-:W-:Y:S02]  /*1780*/  UIADD3 UR5, UPT, UPT, UR6, -0x1, URZ ;  /* 0xffffffff06057890 */ /* 0x000fe4000fffe0ff */
[----:B------:R-:W-:-:S02]  /*1790*/  USHF.R.S32.HI UR43, URZ, 0x5, UR4 ;  /* 0x00000005ff2b7899 */ /* 0x000fc40008011404 */
[----:B------:R-:W-:Y:S02]  /*17a0*/  UISETP.GE.U32.AND UP2, UPT, UR5, -0x3f, UPT ;  /* 0xffffffc10500788c */ /* 0x000fe4000bf46070 */
[----:B------:R-:W-:Y:S02]  /*17b0*/  UISETP.LT.U32.AND UP0, UPT, UR43, 0x5, UPT ;  /* 0x000000052b00788c */ /* 0x000fe4000bf01070 */
[----:B--2---:R-:W-:Y:S02]  /*17c0*/  ULEA UR7, UR8, UR7, 0x18 ;  /* 0x0000000708077291 */ /* 0x004fe4000f8ec0ff */
[----:B------:R-:W-:Y:S02]  /*17d0*/  USEL UR41, UR43, 0x5, UP0 ;  /* 0x000000052b297887 */ /* 0x000fe40008000000 */
[----:B------:R-:W-:Y:S02]  /*17e0*/  ULEA UR29, UR28, UR7, 0x1 ;  /* 0x000000071c1d7291 */ /* 0x000fe4000f8e08ff */
[----:B------:R-:W-:-:S02]  /*17f0*/  UIADD3 UR21, UPT, UPT, UR41, -0x1, URZ ;  /* 0xffffffff29157890 */ /* 0x000fc4000fffe0ff */
[----:B------:R-:W-:Y:S01]  /*1800*/  @UP2 UIADD3 UR21, UPT, UPT, UR41, URZ, URZ ;  /* 0x000000ff29152290 */ /* 0x000fe2000fffe0ff */
[----:B------:R-:W1:Y:S01]  /*1810*/  LDCU UR39, c[0x0][0x374] ;  /* 0x00006e80ff2777ac */ /* 0x000e620008000800 */
[----:B------:R-:W-:Y:S02]  /*1820*/  USEL UR24, UR48, 0x2, UP1 ;  /* 0x0000000230187887 */ /* 0x000fe40008800000 */
[----:B------:R-:W-:Y:S02]  /*1830*/  UIADD3 UR29, UPT, UPT, UR29, 0x10800, URZ ;  /* 0x000108001d1d7890 */ /* 0x000fe4000fffe0ff */
[----:B------:R-:W-:Y:S02]  /*1840*/  UIADD3 UR44, UPT, UPT, UR43, -UR41, URZ ;  /* 0x800000292b2c7290 */ /* 0x000fe4000fffe0ff */
[----:B------:R-:W-:Y:S01]  /*1850*/  UIADD3 UR21, UPT, UPT, UR21, 0x1, URZ ;  /* 0x0000000115157890 */ /* 0x000fe2000fffe0ff */
[----:B---34-:R-:W-:-:S11]  /*1860*/  UMOV UR5, URZ ;  /* 0x000000ff00057c82 */ /* 0x018fd60008000000 */
.L_x_42:
[----:B------:R-:W2:Y:S02]  /*1870*/  S2UR UR4, SR_CgaCtaId ;  /* 0x00000000000479c3 */ /* 0x000ea40000008800 */
[----:B--2---:R-:W-:-:S09]  /*1880*/  UISETP.NE.AND UP0, UPT, UR4, URZ, UPT ;  /* 0x000000ff0400728c */ /* 0x004fd2000bf05270 */
[----:B------:R-:W-:Y:S05]  /*1890*/  BRA.U UP0, `(.L_x_23) ;  /* 0x0000000100287547 */ /* 0x000fea000b800000 */
[----:B------:R-:W-:Y:S02]  /*18a0*/  LEA R0, R9, UR7, 0x3 ;  /* 0x0000000709007c11 */ /* 0x000fe4000f8e18ff */
[----:B------:R-:W-:-:S04]  /*18b0*/  SHF.L.U32 R2, R8, 0x1f, RZ ;  /* 0x0000001f08027819 */ /* 0x000fc800000006ff */
[----:B------:R-:W2:Y:S02]  /*18c0*/  SYNCS.PHASECHK.TRANS64.TRYWAIT P0, [R0+URZ+0xf0], R2 ;  /* 0x0000f002000075a7 */ /* 0x000ea400080011ff */
[----:B--2---:R-:W-:Y:S05]  /*18d0*/  @!P0 BRA `(.L_x_24) ;  /* 0x0000009800b08947 */ /* 0x004fea0003800000 */
.L_x_137:
[----:B------:R-:W-:Y:S01]  /*18e0*/  VIADD R9, R9, 0x1 ;  /* 0x0000000109097836 */ /* 0x000fe20000000000 */
[----:B------:R2:W-:Y:S04]  /*18f0*/  SYNCS.ARRIVE.TRANS64.A1T0 RZ, [R0+URZ+0xe0], RZ ;  /* 0x0000e0ff00ff79a7 */ /* 0x0005e800081000ff */
[----:B------:R-:W-:-:S04]  /*1900*/  ISETP.NE.AND P0, PT, R9, 0x2, PT ;  /* 0x000000020900780c */ /* 0x000fc80003f05270 */
[----:B------:R-:W-:Y:S02]  /*1910*/  SEL R9, R9, RZ, P0 ;  /* 0x000000ff09097207 */ /* 0x000fe40000000000 */
[----:B--2---:R-:W-:-:S04]  /*1920*/  SEL R0, RZ, 0x1, P0 ;  /* 0x00000001ff007807 */ /* 0x004fc80000000000 */
[----:B------:R-:W-:-:S07]  /*1930*/  LOP3.LUT R8, R8, R0, RZ, 0x3c, !PT ;  /* 0x0000000008087212 */ /* 0x000fce00078e3cff */
.L_x_23:
[----:B------:R-:W-:Y:S01]  /*1940*/  ULEA UR4, UR5, UR7, 0x3 ;  /* 0x0000000705047291 */ /* 0x000fe2000f8e18ff */
[----:B------:R-:W-:Y:S01]  /*1950*/  SHF.L.U32 R0, R12, 0x1f, RZ ;  /* 0x0000001f0c007819 */ /* 0x000fe200000006ff */
[----:B------:R-:W-:Y:S02]  /*1960*/  UISETP.GE.U32.AND UP0, UPT, UR46, 0x3f, UPT ;  /* 0x0000003f2e00788c */ /* 0x000fe4000bf06070 */
[----:B------:R-:W-:Y:S02]  /*1970*/  USHF.L.U32 UR11, UR20, 0x8, URZ ;  /* 0x00000008140b7899 */ /* 0x000fe400080006ff */
[----:B------:R-:W-:Y:S01]  /*1980*/  ULEA UR35, UR16, UR45, 0x7 ;  /* 0x0000002d10237291 */ /* 0x000fe2000f8e38ff */
[----:B------:R-:W-:Y:S02]  /*1990*/  UMOV UR13, URZ ;  /* 0x000000ff000d7c82 */ /* 0x000fe40008000000 */
[----:B------:R2:W3:Y:S02]  /*19a0*/  SYNCS.PHASECHK.TRANS64.TRYWAIT P0, [UR4+0x28], R0 ;  /* 0x00002800ff0075a7 */ /* 0x0004e40008001104 */
[----:B------:R-:W-:Y:S07]  /*19b0*/  BRA.U !UP0, `(.L_x_25) ;  /* 0x0000000108c07547 */ /* 0x000fee000b800000 */
[----:B------:R-:W-:Y:S01]  /*19c0*/  UMOV UR6, URZ ;  /* 0x000000ff00067c82 */ /* 0x000fe20008000000 */
[----:B------:R-:W-:-:S05]  /*19d0*/  UMOV UR4, UR5 ;  /* 0x0000000500047c82 */ /* 0x000fca0008000000 */
.L_x_31:
[----:B------:R-:W-:Y:S01]  /*19e0*/  ULEA UR33, UR4, UR7, 0x3 ;  /* 0x0000000704217291 */ /* 0x000fe2000f8e18ff */
[----:B---3--:R-:W-:Y:S01]  /*19f0*/  @!P3 MOV R2, 0x6000 ;  /* 0x000060000002b802 */ /* 0x008fe20000000f00 */
[----:B-1-3--:R-:W-:Y:S10]  /*1a00*/  @P0 BRA `(.L_x_26) ;  /* 0x00000000000c0947 */ /* 0x00aff40003800000 */
[----:B------:R-:W-:-:S04]  /*1a10*/  SHF.L.U32 R3, R12, 0x1f, RZ ;  /* 0x0000001f0c037819 */ /* 0x000fc800000006ff */
[----:B------:R-:W3:Y:S02]  /*1a20*/  SYNCS.PHASECHK.TRANS64.TRYWAIT P0, [UR33+0x28], R3 ;  /* 0x00002803ff0075a7 */ /* 0x000ee40008001121 */
[----:B---3--:R-:W-:Y:S05]  /*1a30*/  @!P0 BRA `(.L_x_27) ;  /* 0x00000098006c8947 */ /* 0x008fea0003800000 */
.L_x_26:
[----:B------:R3:W-:Y:S01]  /*1a40*/  @!P3 SYNCS.ARRIVE.TRANS64 RZ, [UR33], R2 ;  /* 0x00000002ffffb9a7 */ /* 0x0007e20008000021 */
[----:B------:R-:W-:-:S04]  /*1a50*/  ULOP3.LUT UR5, UR24, 0x2, URZ, 0xfc, !UPT ;  /* 0x0000000218057892 */ /* 0x000fc8000f8efcff */
[----:B------:R-:W-:-:S09]  /*1a60*/  UISETP.NE.AND UP0, UPT, UR5, 0x2, UPT ;  /* 0x000000020500788c */ /* 0x000fd2000bf05270 */
[----:B------:R-:W-:Y:S05]  /*1a70*/  BRA.U UP0, `(.L_x_28) ;  /* 0x0000000100047547 */ /* 0x000fea000b800000 */
[----:B-1----:R-:W-:Y:S05]  /*1a80*/  BPT.TRAP 0x1 ;  /* 0x000000040000795c */ /* 0x002fea0000300000 */
.L_x_28:
[----:B------:R-:W-:Y:S04]  /*1a90*/  BSSY.RECONVERGENT B0, `(.L_x_29) ;  /* 0x0000003000007945 */ /* 0x000fe80003800200 */
[----:B------:R-:W-:Y:S05]  /*1aa0*/  @P2 BRA `(.L_x_30) ;  /* 0x0000000000042947 */ /* 0x000fea0003800000 */
[----:B-1----:R-:W-:Y:S05]  /*1ab0*/  BPT.TRAP 0x1 ;  /* 0x000000040000795c */ /* 0x002fea0000300000 */
.L_x_30:
[----:B-1----:R-:W-:Y:S05]  /*1ac0*/  BSYNC.RECONVERGENT B0 ;  /* 0x0000000000007941 */ /* 0x002fea0003800200 */
.L_x_29:
[----:B------:R-:W-:Y:S02]  /*1ad0*/  UIADD3 UR5, UPT, UPT, UR4, 0x1, URZ ;  /* 0x0000000104057890 */ /* 0x000fe4000fffe0ff */
[----:B------:R-:W-:Y:S02]  /*1ae0*/  UIADD3 UR16, UP1, UPT, UR26, 0x80, URZ ;  /* 0x000000801a107890 */ /* 0x000fe4000ff3e0ff */
[----:B------:R-:W-:Y:S02]  /*1af0*/  UISETP.NE.AND UP0, UPT, UR5, 0x5, UPT ;  /* 0x000000050500788c */ /* 0x000fe4000bf05270 */
[----:B------:R-:W-:Y:S02]  /*1b00*/  USHF.L.U32 UR34, UR6, 0x5, URZ ;  /* 0x0000000506227899 */ /* 0x000fe400080006ff */
[----:B------:R-:W-:Y:S02]  /*1b10*/  USEL UR9, URZ, 0x1, UP0 ;  /* 0x00000001ff097887 */ /* 0x000fe40008000000 */
[----:B------:R-:W-:-:S02]  /*1b20*/  USEL UR5, UR5, URZ, UP0 ;  /* 0x000000ff05057287 */ /* 0x000fc40008000000 */
[----:B------:R-:W-:Y:S02]  /*1b30*/  UIADD3 UR14, UP0, UPT, UR26, 0x180, URZ ;  /* 0x000001801a0e7890 */ /* 0x000fe4000ff1e0ff */
[----:B------:R-:W-:Y:S01]  /*1b40*/  ULEA UR8, UR5, UR7, 0x3 ;  /* 0x0000000705087291 */ /* 0x000fe2000f8e18ff */
[----:B------:R-:W-:Y:S01]  /*1b50*/  LOP3.LUT R12, R12, UR9, RZ, 0x3c, !PT ;  /* 0x000000090c0c7c12 */ /* 0x000fe2000f8e3cff */
[----:B------:R-:W-:Y:S02]  /*1b60*/  ULEA UR9, UR4, UR28, 0xc ;  /* 0x0000001c04097291 */ /* 0x000fe4000f8e60ff */
[----:B------:R-:W-:Y:S01]  /*1b70*/  UIADD3.X UR17, UPT, UPT, URZ, UR27, URZ, UP1, !UPT ;  /* 0x0000001bff117290 */ /* 0x000fe20008ffe4ff */
[----:B--2---:R-:W-:Y:S01]  /*1b80*/  SHF.L.U32 R0, R12, 0x1f, RZ ;  /* 0x0000001f0c007819 */ /* 0x004fe200000006ff */
[----:B------:R-:W-:Y:S02]  /*1b90*/  ULEA UR9, UR9, UR7, 0x1 ;  /* 0x0000000709097291 */ /* 0x000fe4000f8e08ff */
[----:B------:R-:W-:Y:S01]  /*1ba0*/  UIADD3.X UR15, UPT, UPT, URZ, UR27, URZ, UP0, !UPT ;  /* 0x0000001bff0f7290 */ /* 0x000fe200087fe4ff */
[----:B------:R4:W1:Y:S01]  /*1bb0*/  SYNCS.PHASECHK.TRANS64.TRYWAIT P0, [UR8+0x28], R0 ;  /* 0x00002800ff0075a7 */ /* 0x0008620008001108 */
[----:B------:R-:W-:-:S02]  /*1bc0*/  ULEA UR8, UR4, UR7, 0xe ;  /* 0x0000000704087291 */ /* 0x000fc4000f8e70ff */
[----:B------:R-:W-:Y:S02]  /*1bd0*/  UIADD3 UR32, UPT, UPT, UR9, 0x10800, URZ ;  /* 0x0001080009207890 */ /* 0x000fe4000fffe0ff */
[----:B------:R-:W-:Y:S01]  /*1be0*/  UIADD3 UR8, UPT, UPT, UR8, 0x1a800, URZ ;  /* 0x0001a80008087890 */ /* 0x000fe2000fffe0ff */
[----:B------:R-:W-:Y:S01]  /*1bf0*/  UMOV UR13, 0x30000 ;  /* 0x00030000000d7882 */ /* 0x000fe20000000000 */
[----:B------:R-:W-:Y:S01]  /*1c00*/  UMOV UR18, 0x0 ;  /* 0x0000000000127882 */ /* 0x000fe20000000000 */
[----:B------:R-:W-:Y:S01]  /*1c10*/  UMOV UR19, 0x10000000 ;  /* 0x1000000000137882 */ /* 0x000fe20000000000 */
[----:B------:R-:W-:Y:S01]  /*1c20*/  UMOV UR12, UR36 ;  /* 0x00000024000c7c82 */ /* 0x000fe20008000000 */
[----:B------:R-:W-:Y:S01]  /*1c30*/  UMOV UR9, UR33 ;  /* 0x0000002100097c82 */ /* 0x000fe20008000000 */
[----:B------:R-:W-:Y:S01]  /*1c40*/  UMOV UR10, UR34 ;  /* 0x00000022000a7c82 */ /* 0x000fe20008000000 */
[----:B------:R2:W-:Y:S01]  /*1c50*/  UTMALDG.3D.MULTICAST [UR32], [UR16], UR13, desc[UR18] ;  /* 0x00001220100073b4 */ /* 0x0005e2000801180d */
[----:B------:R-:W-:Y:S01]  /*1c60*/  UIADD3 UR6, UPT, UPT, UR6, 0x1, URZ ;  /* 0x0000000106067890 */ /* 0x000fe2000fffe0ff */
[----:B------:R-:W-:-:S03]  /*1c70*/  UMOV UR4, UR5 ;  /* 0x0000000500047c82 */ /* 0x000fc60008000000 */
[----:B------:R-:W-:Y:S01]  /*1c80*/  UISETP.NE.AND UP0, UPT, UR6, UR21, UPT ;  /* 0x000000150600728c */ /* 0x000fe2000bf05270 */
[----:B------:R4:W-:Y:S01]  /*1c90*/  UTMALDG.3D [UR8], [UR14], desc[UR18] ;  /* 0x000012080e0075b4 */ /* 0x0009e20008011000 */
[----:B--2---:R-:W-:-:S07]  /*1ca0*/  UMOV UR13, UR21 ;  /* 0x00000015000d7c82 */ /* 0x004fce0008000000 */
[----:B----4-:R-:W-:Y:S05]  /*1cb0*/  BRA.U UP0, `(.L_x_31) ;  /* 0xfffffffd00487547 */ /* 0x010fea000b83ffff */
.L_x_25:
[----:B------:R-:W-:Y:S01]  /*1cc0*/  ULEA UR4, UR5, UR7, 0x3 ;  /* 0x0000000705047291 */ /* 0x000fe2000f8e18ff */
[----:B--2---:R-:W-:Y:S01]  /*1cd0*/  SHF.L.U32 R0, R12, 0x1f, RZ ;  /* 0x0000001f0c007819 */ /* 0x004fe200000006ff */
[----:B------:R-:W-:Y:S01]  /*1ce0*/  @!P1 SYNCS.ARRIVE.TRANS64.A1T0 RZ, [UR7+0x98], RZ ;  /* 0x000098ffffff99a7 */ /* 0x000fe20008100007 */
[----:B------:R-:W-:-:S06]  /*1cf0*/  UISETP.GT.AND UP0, UPT, UR43, UR41, UPT ;  /* 0x000000292b00728c */ /* 0x000fcc000bf04270 */
[----:B-1-3--:R1:W2:Y:S03]  /*1d00*/  SYNCS.PHASECHK.TRANS64.TRYWAIT P0, [UR4+0x28], R0 ;  /* 0x00002800ff0075a7 */ /* 0x00a2a60008001104 */
[----:B------:R-:W-:Y:S05]  /*1d10*/  BRA.U !UP0, `(.L_x_32) ;  /* 0x0000000108bc7547 */ /* 0x000fea000b800000 */
[----:B------:R-:W-:Y:S01]  /*1d20*/  UIADD3 UR25, UPT, UPT, UR44, UR13, URZ ;  /* 0x0000000d2c197290 */ /* 0x000fe2000fffe0ff */
[----:B------:R-:W-:-:S11]  /*1d30*/  UMOV UR4, UR5 ;  /* 0x0000000500047c82 */ /* 0x000fd60008000000 */
.L_x_38:
[----:B------:R-:W-:Y:S01]  /*1d40*/  ULEA UR17, UR4, UR7, 0x3 ;  /* 0x0000000704117291 */ /* 0x000fe2000f8e18ff */
[----:B--2---:R-:W-:Y:S01]  /*1d50*/  @!P3 MOV R2, 0x6000 ;  /* 0x000060000002b802 */ /* 0x004fe20000000f00 */
[----:B--2-4-:R-:W-:Y:S10]  /*1d60*/  @P0 BRA `(.L_x_33) ;  /* 0x00000000000c0947 */ /* 0x014ff40003800000 */
[----:B------:R-:W-:-:S04]  /*1d70*/  SHF.L.U32 R3, R12, 0x1f, RZ ;  /* 0x0000001f0c037819 */ /* 0x000fc800000006ff */
[----:B------:R-:W2:Y:S02]  /*1d80*/  SYNCS.PHASECHK.TRANS64.TRYWAIT P0, [UR17+0x28], R3 ;  /* 0x00002803ff0075a7 */ /* 0x000ea40008001111 */
[----:B--2---:R-:W-:Y:S05]  /*1d90*/  @!P0 BRA `(.L_x_34) ;  /* 0x0000009400ac8947 */ /* 0x004fea0003800000 */
.L_x_33:
[----:B------:R2:W-:Y:S01]  /*1da0*/  @!P3 SYNCS.ARRIVE.TRANS64 RZ, [UR17], R2 ;  /* 0x00000002ffffb9a7 */ /* 0x0005e20008000011 */
[----:B------:R-:W-:-:S04]  /*1db0*/  ULOP3.LUT UR5, UR24, 0x2, URZ, 0xfc, !UPT ;  /* 0x0000000218057892 */ /* 0x000fc8000f8efcff */
[----:B------:R-:W-:-:S09]  /*1dc0*/  UISETP.NE.AND UP0, UPT, UR5, 0x2, UPT ;  /* 0x000000020500788c */ /* 0x000fd2000bf05270 */
[----:B------:R-:W-:Y:S05]  /*1dd0*/  BRA.U UP0, `(.L_x_35) ;  /* 0x0000000100047547 */ /* 0x000fea000b800000 */
[----:B------:R-:W-:Y:S05]  /*1de0*/  BPT.TRAP 0x1 ;  /* 0x000000040000795c */ /* 0x000fea0000300000 */
.L_x_35:
[----:B------:R-:W-:Y:S04]  /*1df0*/  BSSY.RECONVERGENT B0, `(.L_x_36) ;  /* 0x0000003000007945 */ /* 0x000fe80003800200 */
[----:B------:R-:W-:Y:S05]  /*1e00*/  @P2 BRA `(.L_x_37) ;  /* 0x0000000000042947 */ /* 0x000fea0003800000 */
[----:B------:R-:W-:Y:S05]  /*1e10*/  BPT.TRAP 0x1 ;  /* 0x000000040000795c */ /* 0x000fea0000300000 */
.L_x_37:
[----:B------:R-:W-:Y:S05]  /*1e20*/  BSYNC.RECONVERGENT B0 ;  /* 0x0000000000007941 */ /* 0x000fea0003800200 */
.L_x_36:
[----:B------:R-:W-:Y:S02]  /*1e30*/  UIADD3 UR5, UPT, UPT, UR4, 0x1, URZ ;  /* 0x0000000104057890 */ /* 0x000fe4000fffe0ff */
[----:B------:R-:W-:Y:S02]  /*1e40*/  UIADD3 UR14, UP1, UPT, UR26, 0x80, URZ ;  /* 0x000000801a0e7890 */ /* 0x000fe4000ff3e0ff */
[----:B------:R-:W-:Y:S02]  /*1e50*/  UISETP.NE.AND UP0, UPT, UR5, 0x5, UPT ;  /* 0x000000050500788c */ /* 0x000fe4000bf05270 */
[----:B------:R-:W-:Y:S02]  /*1e60*/  USHF.L.U32 UR18, UR13, 0x5, URZ ;  /* 0x000000050d127899 */ /* 0x000fe400080006ff */
[----:B------:R-:W-:Y:S02]  /*1e70*/  USEL UR8, URZ, 0x1, UP0 ;  /* 0x00000001ff087887 */ /* 0x000fe40008000000 */
[----:B------:R-:W-:-:S02]  /*1e80*/  USEL UR5, UR5, URZ, UP0 ;  /* 0x000000ff05057287 */ /* 0x000fc40008000000 */
[----:B------:R-:W-:Y:S02]  /*1e90*/  UIADD3 UR22, UP0, UPT, UR26, 0x180, URZ ;  /* 0x000001801a167890 */ /* 0x000fe4000ff1e0ff */
[----:B------:R-:W-:Y:S01]  /*1ea0*/  LOP3.LUT R12, R12, UR8, RZ, 0x3c, !PT ;  /* 0x000000080c0c7c12 */ /* 0x000fe2000f8e3cff */
[----:B------:R-:W-:Y:S02]  /*1eb0*/  ULEA UR6, UR5, UR7, 0x3 ;  /* 0x0000000705067291 */ /* 0x000fe4000f8e18ff */
[----:B------:R-:W-:Y:S01]  /*1ec0*/  ULEA UR8, UR4, UR7, 0xe ;  /* 0x0000000704087291 */ /* 0x000fe2000f8e70ff */
[----:B-1----:R-:W-:Y:S01]  /*1ed0*/  SHF.L.U32 R0, R12, 0x1f, RZ ;  /* 0x0000001f0c007819 */ /* 0x002fe200000006ff */
[----:B------:R-:W-:Y:S02]  /*1ee0*/  ULEA UR16, UR4, UR29, 0xd ;  /* 0x0000001d04107291 */ /* 0x000fe4000f8e68ff */
[----:B------:R-:W-:Y:S02]  /*1ef0*/  UIADD3.X UR15, UPT, UPT, URZ, UR27, URZ, UP1, !UPT ;  /* 0x0000001bff0f7290 */ /* 0x000fe40008ffe4ff */
[----:B------:R-:W-:Y:S01]  /*1f00*/  UIADD3 UR8, UPT, UPT, UR8, 0x1a800, URZ ;  /* 0x0001a80008087890 */ /* 0x000fe2000fffe0ff */
[----:B------:R3:W4:Y:S01]  /*1f10*/  SYNCS.PHASECHK.TRANS64.TRYWAIT P0, [UR6+0x28], R0 ;  /* 0x00002800ff0075a7 */ /* 0x0007220008001106 */
[----:B------:R-:W-:Y:S01]  /*1f20*/  UIADD3.X UR23, UPT, UPT, URZ, UR27, URZ, UP0, !UPT ;  /* 0x0000001bff177290 */ /* 0x000fe200087fe4ff */
[----:B------:R-:W-:Y:S01]  /*1f30*/  UMOV UR6, 0x30000 ;  /* 0x0003000000067882 */ /* 0x000fe20000000000 */
[----:B------:R-:W-:Y:S01]  /*1f40*/  UMOV UR30, 0x0 ;  /* 0x00000000001e7882 */ /* 0x000fe20000000000 */
[----:B------:R-:W-:Y:S01]  /*1f50*/  UMOV UR31, 0x10000000 ;  /* 0x10000000001f7882 */ /* 0x000fe20000000000 */
[----:B------:R-:W-:Y:S01]  /*1f60*/  UMOV UR19, UR35 ;  /* 0x0000002300137c82 */ /* 0x000fe20008000000 */
[----:B------:R-:W-:Y:S01]  /*1f70*/  UMOV UR20, UR36 ;  /* 0x0000002400147c82 */ /* 0x000fe20008000000 */
[----:B------:R-:W-:Y:S01]  /*1f80*/  UMOV UR12, UR36 ;  /* 0x00000024000c7c82 */ /* 0x000fe20008000000 */
[----:B------:R-:W-:Y:S01]  /*1f90*/  UMOV UR9, UR17 ;  /* 0x0000001100097c82 */ /* 0x000fe20008000000 */
[----:B------:R-:W-:Y:S01]  /*1fa0*/  UMOV UR10, UR18 ;  /* 0x00000012000a7c82 */ /* 0x000fe20008000000 */
[----:B------:R3:W-:Y:S01]  /*1fb0*/  UTMALDG.3D.MULTICAST [UR16], [UR14], UR6, desc[UR30] ;  /* 0x00001e100e0073b4 */ /* 0x0007e20008011806 */
[----:B------:R-:W-:Y:S01]  /*1fc0*/  UIADD3 UR13, UPT, UPT, UR13, 0x1, URZ ;  /* 0x000000010d0d7890 */ /* 0x000fe2000fffe0ff */
[----:B------:R-:W-:-:S03]  /*1fd0*/  UMOV UR4, UR5 ;  /* 0x0000000500047c82 */ /* 0x000fc60008000000 */
[----:B------:R-:W-:Y:S01]  /*1fe0*/  UISETP.NE.AND UP0, UPT, UR13, UR25, UPT ;  /* 0x000000190d00728c */ /* 0x000fe2000bf05270 */
[----:B------:R3:W-:Y:S08]  /*1ff0*/  UTMALDG.3D [UR8], [UR22], desc[UR30] ;  /* 0x00001e08160075b4 */ /* 0x0007f00008011000 */
[----:B---3--:R-:W-:Y:S05]  /*2000*/  BRA.U UP0, `(.L_x_38) ;  /* 0xfffffffd004c7547 */ /* 0x008fea000b83ffff */
.L_x_32:
[C---:B------:R-:W-:Y:S01]  /*2010*/  LEA R3, R11.reuse, UR7, 0x3 ;  /* 0x000000070b037c11 */ /* 0x040fe2000f8e18ff */
[----:B------:R-:W-:Y:S01]  /*2020*/  NOP ;  /* 0x0000000000007918 */ /* 0x000fe20000000000 */
[----:B-1----:R-:W-:Y:S02]  /*2030*/  SHF.L.U32 R0, R10, 0x1f, RZ ;  /* 0x0000001f0a007819 */ /* 0x002fe400000006ff */
[----:B------:R-:W-:Y:S02]  /*2040*/  LEA R4, R11, UR7, 0x4 ;  /* 0x000000070b047c11 */ /* 0x000fe4000f8e20ff */
[----:B--2-4-:R-:W1:Y:S02]  /*2050*/  SYNCS.PHASECHK.TRANS64.TRYWAIT P0, [R3+URZ+0xa0], R0 ;  /* 0x0000a000030075a7 */ /* 0x014e6400080011ff */
[----:B-1----:R-:W-:Y:S05]  /*2060*/  @!P0 BRA `(.L_x_39) ;  /* 0x0000009400108947 */ /* 0x002fea0003800000 */
.L_x_140:
[----:B------:R-:W2:Y:S01]  /*2070*/  LDS.128 R4, [R4+0x110] ;  /* 0x0001100004047984 */ /* 0x000ea20000000c00 */
[----:B------:R-:W-:Y:S01]  /*2080*/  UISETP.GE.AND UP0, UPT, UR42, 0x1, UPT ;  /* 0x000000012a00788c */ /* 0x000fe2000bf06270 */
[----:B------:R-:W-:Y:S01]  /*2090*/  @!PT LDS RZ, [RZ] ;  /* 0x00000000fffff984 */ /* 0x000fe20000000800 */
[----:B------:R-:W-:Y:S01]  /*20a0*/  @!PT LDS RZ, [RZ] ;  /* 0x00000000fffff984 */ /* 0x000fe20000000800 */
[----:B------:R-:W-:Y:S01]  /*20b0*/  @!PT LDS RZ, [RZ] ;  /* 0x00000000fffff984 */ /* 0x000fe20000000800 */
[----:B------:R-:W-:Y:S01]  /*20c0*/  @!PT LDS RZ, [RZ] ;  /* 0x00000000fffff984 */ /* 0x000fe20000000800 */
[----:B------:R3:W-:Y:S06]  /*20d0*/  MEMBAR.ALL.CTA ;  /* 0x0000000000007992 */ /* 0x0007ec0000008000 */
[----:B---3--:R-:W3:Y:S01]  /*20e0*/  FENCE.VIEW.ASYNC.S ;  /* 0x00000000000073c6 */ /* 0x008ee20000000000 */
[----:B--2---:R-:W-:-:S13]  /*20f0*/  LOP3.LUT P0, RZ, R6, 0x1, RZ, 0xc0, !PT ;  /* 0x0000000106ff7812 */ /* 0x004fda000780c0ff */
[----:B---3--:R-:W-:Y:S01]  /*2100*/  VOTEU.ANY UP1, P0 ;  /* 0x0000000000ff7886 */ /* 0x008fe20000020100 */
[----:B------:R-:W-:-:S13]  /*2110*/  PLOP3.LUT P0, PT, PT, PT, UP1, 0x80, 0x8 ;  /* 0x000000000008781c */ /* 0x000fda0003f0f018 */
[----:B-1----:R-:W-:Y:S02]  /*2120*/  @P0 LOP3.LUT R0, R5, 0xffff, RZ, 0xc0, !PT ;  /* 0x0000ffff05000812 */ /* 0x002fe400078ec0ff */
[----:B------:R-:W-:Y:S02]  /*2130*/  @P0 MOV R2, R4 ;  /* 0x0000000400020202 */ /* 0x000fe40000000f00 */
[----:B------:R-:W-:Y:S01]  /*2140*/  @P0 R2UR UR6, R0 ;  /* 0x00000000000602ca */ /* 0x000fe200000e0000 */
[----:B------:R-:W-:Y:S01]  /*2150*/  VIADD R0, R3, 0xb0 ;  /* 0x000000b003007836 */ /* 0x000fe20000000000 */
[----:B------:R-:W-:Y:S02]  /*2160*/  @P0 SHF.R.U32.HI R4, RZ, 0x10, R5 ;  /* 0x00000010ff040819 */ /* 0x000fe40000011605 */
[----:B------:R-:W-:Y:S02]  /*2170*/  @P0 R2UR UR8, R2 ;  /* 0x00000000020802ca */ /* 0x000fe400000e0000 */
[----:B------:R-:W-:-:S02]  /*2180*/  PRMT R0, RZ, 0x654, R0 ;  /* 0x00000654ff007816 */ /* 0x000fc40000000000 */
[----:B------:R-:W-:Y:S02]  /*2190*/  @P0 R2UR UR4, R4 ;  /* 0x00000000040402ca */ /* 0x000fe400000e0000 */
[----:B------:R1:W-:Y:S03]  /*21a0*/  SYNCS.ARRIVE.TRANS64.RED.A1T0 RZ, [R0+URZ], RZ ;  /* 0x000000ff00ff79a7 */ /* 0x0003e600081004ff */
[----:B------:R-:W-:-:S04]  /*21b0*/  @UP1 UMOV UR37, UR6 ;  /* 0x0000000600251c82 */ /* 0x000fc80008000000 */
[----:B------:R-:W-:-:S04]  /*21c0*/  @UP1 UMOV UR38, UR8 ;  /* 0x0000000800261c82 */ /* 0x000fc80008000000 */
[----:B------:R-:W-:Y:S01]  /*21d0*/  @UP1 UMOV UR36, UR4 ;  /* 0x0000000400241c82 */ /* 0x000fe20008000000 */
[----:B------:R-:W-:Y:S05]  /*21e0*/  BRA.U !UP0, `(.L_x_40) ;  /* 0x0000000108d47547 */ /* 0x000fea000b800000 */
[----:B------:R-:W2:Y:S01]  /*21f0*/  LDCU.128 UR12, c[0x0][0xb10] ;  /* 0x00016200ff0c77ac */ /* 0x000ea20008000c00 */
[----:B------:R-:W3:Y:S01]  /*2200*/  LDCU UR25, c[0x0][0xb20] ;  /* 0x00016400ff1977ac */ /* 0x000ee20008000800 */
[----:B------:R-:W4:Y:S01]  /*2210*/  LDCU UR20, c[0x0][0xb0c] ;  /* 0x00016180ff1477ac */ /* 0x000f220008000800 */
[----:B------:R-:W1:Y:S01]  /*2220*/  LDCU.64 UR10, c[0x0][0xb28] ;  /* 0x00016500ff0a77ac */ /* 0x000e620008000a00 */
[----:B------:R-:W-:Y:S02]  /*2230*/  UISETP.NE.AND UP3, UPT, UR42, 0x1, UPT ;  /* 0x000000012a00788c */ /* 0x000fe4000bf65270 */
[----:B--2---:R-:W-:Y:S02]  /*2240*/  UIMAD.WIDE.U32 UR16, UR39, UR15, URZ ;  /* 0x0000000f271072a5 */ /* 0x004fe4000f8e00ff */
[----:B------:R-:W-:Y:S02]  /*2250*/  UIMAD.WIDE.U32 UR8, UR40, UR12, URZ ;  /* 0x0000000c280872a5 */ /* 0x000fe4000f8e00ff */
[----:B------:R-:W-:-:S02]  /*2260*/  UISETP.NE.AND UP0, UPT, UR14, 0x1, UPT ;  /* 0x000000010e00788c */ /* 0x000fc4000bf05270 */
[----:B------:R-:W-:Y:S01]  /*2270*/  UIMAD.WIDE.U32 UR22, UR37, UR15, URZ ;  /* 0x0000000f251672a5 */ /* 0x000fe2000f8e00ff */
[----:B------:R-:W-:Y:S02]  /*2280*/  UMOV UR16, UR17 ;  /* 0x0000001100107c82 */ /* 0x000fe40008000000 */
[----:B------:R-:W-:Y:S01]  /*2290*/  UMOV UR8, UR9 ;  /* 0x0000000900087c82 */ /* 0x000fe20008000000 */
[----:B---3--:R-:W-:Y:S02]  /*22a0*/  USHF.R.U32.HI UR16, URZ, UR25, UR16 ;  /* 0x00000019ff107299 */ /* 0x008fe40008011610 */
[----:B----4-:R-:W-:Y:S02]  /*22b0*/  UISETP.NE.AND UP2, UPT, UR20, 0x1, UPT ;  /* 0x000000011400788c */ /* 0x010fe4000bf45270 */
[----:B------:R-:W-:Y:S02]  /*22c0*/  USHF.R.U32.HI UR8, URZ, UR13, UR8 ;  /* 0x0000000dff087299 */ /* 0x000fe40008011608 */
[----:B------:R-:W-:-:S02]  /*22d0*/  USEL UR6, UR39, UR16, !UP0 ;  /* 0x0000001027067287 */ /* 0x000fc4000c000000 */
[----:B------:R-:W-:Y:S02]  /*22e0*/  USEL UR8, UR40, UR8, !UP2 ;  /* 0x0000000828087287 */ /* 0x000fe4000d000000 */
[----:B-1----:R-:W-:Y:S01]  /*22f0*/  UIMAD.WIDE.U32 UR16, UR6, UR10, URZ ;  /* 0x0000000a061072a5 */ /* 0x002fe2000f8e00ff */
[----:B------:R-:W-:Y:S01]  /*2300*/  UMOV UR4, UR23 ;  /* 0x0000001700047c82 */ /* 0x000fe20008000000 */
[----:B------:R-:W-:Y:S02]  /*2310*/  UIMAD.WIDE.U32 UR18, UR38, UR12, URZ ;  /* 0x0000000c261272a5 */ /* 0x000fe4000f8e00ff */
[----:B------:R-:W-:-:S03]  /*2320*/  UIMAD.WIDE.U32 UR22, UR8, UR10, URZ ;  /* 0x0000000a081672a5 */ /* 0x000fc6000f8e00ff */
[----:B------:R-:W-:Y:S01]  /*2330*/  UMOV UR16, UR17 ;  /* 0x0000001100107c82 */ /* 0x000fe20008000000 */
[----:B------:R-:W-:Y:S02]  /*2340*/  USHF.R.U32.HI UR4, URZ, UR25, UR4 ;  /* 0x00000019ff047299 */ /* 0x000fe40008011604 */
[----:B------:R-:W-:Y:S01]  /*2350*/  @UP3 USHF.R.U32.HI UR6, URZ, UR11, UR16 ;  /* 0x0000000bff063299 */ /* 0x000fe20008011610 */
[----:B------:R-:W-:Y:S01]  /*2360*/  UMOV UR18, UR19 ;  /* 0x0000001300127c82 */ /* 0x000fe20008000000 */
[----:B------:R-:W-:Y:S01]  /*2370*/  UMOV UR22, UR23 ;  /* 0x0000001700167c82 */ /* 0x000fe20008000000 */
[----:B------:R-:W-:Y:S02]  /*2380*/  USHF.R.U32.HI UR13, URZ, UR13, UR18 ;  /* 0x0000000dff0d7299 */ /* 0x000fe40008011612 */
[----:B------:R-:W-:Y:S02]  /*2390*/  USEL UR4, UR37, UR4, !UP0 ;  /* 0x0000000425047287 */ /* 0x000fe4000c000000 */
[----:B------:R-:W-:-:S02]  /*23a0*/  @UP3 USHF.R.U32.HI UR8, URZ, UR11, UR22 ;  /* 0x0000000bff083299 */ /* 0x000fc40008011616 */
[----:B------:R-:W-:Y:S02]  /*23b0*/  UIMAD UR9, UR42, UR6, URZ ;  /* 0x000000062a0972a4 */ /* 0x000fe4000f8e02ff */
[----:B------:R-:W-:Y:S02]  /*23c0*/  USEL UR6, UR38, UR13, !UP2 ;  /* 0x0000000d26067287 */ /* 0x000fe4000d000000 */
[----:B------:R-:W-:Y:S02]  /*23d0*/  UIMAD UR12, UR42, UR8, URZ ;  /* 0x000000082a0c72a4 */ /* 0x000fe4000f8e02ff */
[----:B------:R-:W-:Y:S02]  /*23e0*/  UISETP.GE.AND UP0, UPT, UR4, UR9, UPT ;  /* 0x000000090400728c */ /* 0x000fe4000bf06270 */
[----:B------:R-:W-:Y:S02]  /*23f0*/  UIMAD.WIDE.U32 UR16, UR4, UR10, URZ ;  /* 0x0000000a041072a5 */ /* 0x000fe4000f8e00ff */
[----:B------:R-:W-:-:S02]  /*2400*/  UISETP.GE.OR UP0, UPT, UR6, UR12, UP0 ;  /* 0x0000000c0600728c */ /* 0x000fc40008706670 */
        /* <DEDUP_REMOVED lines=19> */
.L_x_40:
[----:B------:R-:W2:Y:S02]  /*2540*/  LDCU UR4, c[0x0][0xb30] ;  /* 0x00016600ff0477ac */ /* 0x000ea40008000800 */
[----:B--2---:R-:W-:-:S09]  /*2550*/  UISETP.NE.AND UP0, UPT, UR4, 0x1, UPT ;  /* 0x000000010400788c */ /* 0x004fd2000bf05270 */
[----:B------:R-:W-:Y:S05]  /*2560*/  BRA.U UP0, `(.L_x_41) ;  /* 0x0000000100447547 */ /* 0x000fea000b800000 */
[----:B------:R-:W2:Y:S01]  /*2570*/  LDCU.128 UR12, c[0x0][0xb10] ;  /* 0x00016200ff0c77ac */ /* 0x000ea20008000c00 */
[----:B------:R-:W3:Y:S01]  /*2580*/  LDCU UR16, c[0x0][0xb0c] ;  /* 0x00016180ff1077ac */ /* 0x000ee20008000800 */
[----:B------:R-:W4:Y:S01]  /*2590*/  LDCU UR17, c[0x0][0xb20] ;  /* 0x00016400ff1177ac */ /* 0x000f220008000800 */
[----:B--2---:R-:W-:Y:S02]  /*25a0*/  UIMAD.WIDE.U32 UR10, UR38, UR12, URZ ;  /* 0x0000000c260a72a5 */ /* 0x004fe4000f8e00ff */
[----:B------:R-:W-:Y:S02]  /*25b0*/  UIMAD.WIDE.U32 UR8, UR37, UR15, URZ ;  /* 0x0000000f250872a5 */ /* 0x000fe4000f8e00ff */
[----:B---3--:R-:W-:Y:S02]  /*25c0*/  UISETP.NE.AND UP2, UPT, UR16, 0x1, UPT ;  /* 0x000000011000788c */ /* 0x008fe4000bf45270 */
[----:B------:R-:W-:Y:S01]  /*25d0*/  UISETP.NE.AND UP0, UPT, UR14, 0x1, UPT ;  /* 0x000000010e00788c */ /* 0x000fe2000bf05270 */
[----:B------:R-:W-:-:S02]  /*25e0*/  UMOV UR6, UR11 ;  /* 0x0000000b00067c82 */ /* 0x000fc40008000000 */
[----:B------:R-:W-:Y:S01]  /*25f0*/  UMOV UR4, UR9 ;  /* 0x0000000900047c82 */ /* 0x000fe20008000000 */
[----:B------:R-:W-:Y:S02]  /*2600*/  USHF.R.U32.HI UR6, URZ, UR13, UR6 ;  /* 0x0000000dff067299 */ /* 0x000fe40008011606 */
[----:B----4-:R-:W-:Y:S02]  /*2610*/  USHF.R.U32.HI UR4, URZ, UR17, UR4 ;  /* 0x00000011ff047299 */ /* 0x010fe40008011604 */
[----:B------:R-:W-:Y:S02]  /*2620*/  USEL UR6, UR38, UR6, !UP2 ;  /* 0x0000000626067287 */ /* 0x000fe4000d000000 */
[----:B------:R-:W-:-:S04]  /*2630*/  USEL UR4, UR37, UR4, !UP0 ;  /* 0x0000000425047287 */ /* 0x000fc8000c000000 */
[----:B------:R-:W-:Y:S02]  /*2640*/  UIADD3 UR8, UPT, UPT, UR6, -UR4, URZ ;  /* 0x8000000406087290 */ /* 0x000fe4000fffe0ff */
[----:B------:R-:W-:Y:S02]  /*2650*/  UIADD3 UR4, UPT, UPT, -UR6, UR4, URZ ;  /* 0x0000000406047290 */ /* 0x000fe4000fffe1ff */
[----:B------:R-:W-:Y:S02]  /*2660*/  UIMAD UR37, UR8, UR14, UR37 ;  /* 0x0000000e082572a4 */ /* 0x000fe4000f8e0225 */
[----:B------:R-:W-:-:S12]  /*2670*/  UIMAD UR38, UR4, UR16, UR38 ;  /* 0x00000010042672a4 */ /* 0x000fd8000f8e0226 */
.L_x_41:
[----:B------:R-:W-:Y:S01]  /*2680*/  VIADD R11, R11, 0x1 ;  /* 0x000000010b0b7836 */ /* 0x000fe20000000000 */
[----:B------:R-:W-:Y:S02]  /*2690*/  R2UR UR6, R145 ;  /* 0x00000000910672ca */ /* 0x000fe400000e0000 */
[----:B------:R-:W-:Y:S02]  /*26a0*/  R2UR UR4, R144 ;  /* 0x00000000900472ca */ /* 0x000fe400000e0000 */
[C---:B------:R-:W-:Y:S02]  /*26b0*/  ISETP.NE.AND P0, PT, R11.reuse, 0x2, PT ;  /* 0x000000020b00780c */ /* 0x040fe40003f05270 */
[----:B------:R-:W-:Y:S02]  /*26c0*/  PLOP3.LUT P1, PT, PT, PT, PT, 0x80, 0x8 ;  /* 0x000000000008781c */ /* 0x000fe40003f2f070 */
[----:B-1----:R-:W-:Y:S02]  /*26d0*/  SEL R0, RZ, 0x1, P0 ;  /* 0x00000001ff007807 */ /* 0x002fe40000000000 */
[----:B------:R-:W-:-:S02]  /*26e0*/  SEL R11, R11, RZ, P0 ;  /* 0x000000ff0b0b7207 */ /* 0x000fc40000000000 */
[----:B------:R-:W-:Y:S01]  /*26f0*/  LOP3.LUT R10, R10, R0, RZ, 0x3c, !PT ;  /* 0x000000000a0a7212 */ /* 0x000fe200078e3cff */
[----:B------:R-:W-:Y:S02]  /*2700*/  UIADD3 UR16, UPT, UPT, UR38, UR6, URZ ;  /* 0x0000000626107290 */ /* 0x000fe4000fffe0ff */
[----:B------:R-:W-:Y:S01]  /*2710*/  UIADD3 UR20, UPT, UPT, UR37, UR4, URZ ;  /* 0x0000000425147290 */ /* 0x000fe2000fffe0ff */
[----:B------:R-:W-:Y:S11]  /*2720*/  BRA.U UP1, `(.L_x_42) ;  /* 0xfffffff101507547 */ /* 0x000ff6000b83ffff */
[----:B------:R-:W-:Y:S01]  /*2730*/  UIADD3 UR7, UPT, UPT, UR7, 0x28, URZ ;  /* 0x0000002807077890 */ /* 0x000fe2000fffe0ff */
[----:B------:R-:W-:-:S03]  /*2740*/  SHF.L.U32 R2, R12, 0x1f, RZ ;  /* 0x0000001f0c027819 */ /* 0x000fc600000006ff */
[----:B------:R-:W-:-:S09]  /*2750*/  ULEA UR4, UR5, UR7, 0x3 ;  /* 0x0000000705047291 */ /* 0x000fd2000f8e18ff */
[----:B------:R-:W1:Y:S02]  /*2760*/  SYNCS.PHASECHK.TRANS64.TRYWAIT P0, [UR4], R2 ;  /* 0x00000002ff0075a7 */ /* 0x000e640008001104 */
[----:B-1----:R-:W-:Y:S05]  /*2770*/  @!P0 BRA `(.L_x_43) ;  /* 0x0000008c00608947 */ /* 0x002fea0003800000 */
.L_x_142:
[----:B------:R-:W-:-:S04]  /*2780*/  UIADD3 UR4, UPT, UPT, UR5, 0x1, URZ ;  /* 0x0000000105047890 */ /* 0x000fc8000fffe0ff */
[----:B------:R-:W-:-:S04]  /*2790*/  UISETP.NE.AND UP0, UPT, UR4, 0x5, UPT ;  /* 0x000000050400788c */ /* 0x000fc8000bf05270 */
[----:B------:R-:W-:Y:S02]  /*27a0*/  USEL UR6, URZ, 0x1, UP0 ;  /* 0x00000001ff067887 */ /* 0x000fe40008000000 */
[----:B------:R-:W-:-:S04]  /*27b0*/  USEL UR4, UR4, URZ, UP0 ;  /* 0x000000ff04047287 */ /* 0x000fc80008000000 */
[----:B------:R-:W-:Y:S01]  /*27c0*/  ULEA UR5, UR4, UR7, 0x3 ;  /* 0x0000000704057291 */ /* 0x000fe2000f8e18ff */
[----:B-1----:R-:W-:-:S04]  /*27d0*/  LOP3.LUT R2, R12, UR6, RZ, 0x3c, !PT ;  /* 0x000000060c027c12 */ /* 0x002fc8000f8e3cff */
[----:B------:R-:W-:-:S04]  /*27e0*/  SHF.L.U32 R3, R2, 0x1f, RZ ;  /* 0x0000001f02037819 */ /* 0x000fc800000006ff */
[----:B------:R-:W1:Y:S02]  /*27f0*/  SYNCS.PHASECHK.TRANS64.TRYWAIT P0, [UR5], R3 ;  /* 0x00000003ff0075a7 */ /* 0x000e640008001105 */
[----:B-1----:R-:W-:Y:S05]  /*2800*/  @!P0 BRA `(.L_x_44) ;  /* 0x0000008c00548947 */ /* 0x002fea0003800000 */
.L_x_144:
[----:B------:R-:W-:-:S04]  /*2810*/  UIADD3 UR4, UPT, UPT, UR4, 0x1, URZ ;  /* 0x0000000104047890 */ /* 0x000fc8000fffe0ff */
[----:B------:R-:W-:-:S04]  /*2820*/  UISETP.NE.AND UP0, UPT, UR4, 0x5, UPT ;  /* 0x000000050400788c */ /* 0x000fc8000bf05270 */
[----:B------:R-:W-:Y:S02]  /*2830*/  USEL UR6, URZ, 0x1, UP0 ;  /* 0x00000001ff067887 */ /* 0x000fe40008000000 */
[----:B------:R-:W-:-:S04]  /*2840*/  USEL UR4, UR4, URZ, UP0 ;  /* 0x000000ff04047287 */ /* 0x000fc80008000000 */
[----:B------:R-:W-:Y:S01]  /*2850*/  ULEA UR5, UR4, UR7, 0x3 ;  /* 0x0000000704057291 */ /* 0x000fe2000f8e18ff */
[----:B------:R-:W-:-:S04]  /*2860*/  LOP3.LUT R2, R2, UR6, RZ, 0x3c, !PT ;  /* 0x0000000602027c12 */ /* 0x000fc8000f8e3cff */
[----:B-1----:R-:W-:-:S04]  /*2870*/  SHF.L.U32 R3, R2, 0x1f, RZ ;  /* 0x0000001f02037819 */ /* 0x002fc800000006ff */
[----:B------:R-:W1:Y:S02]  /*2880*/  SYNCS.PHASECHK.TRANS64.TRYWAIT P0, [UR5], R3 ;  /* 0x00000003ff0075a7 */ /* 0x000e640008001105 */
[----:B-1----:R-:W-:Y:S05]  /*2890*/  @!P0 BRA `(.L_x_45) ;  /* 0x0000008c00488947 */ /* 0x002fea0003800000 */
.L_x_146:
        /* <DEDUP_REMOVED lines=9> */
.L_x_148:
[----:B------:R-:W-:-:S04]  /*2930*/  UIADD3 UR4, UPT, UPT, UR4, 0x1, URZ ;  /* 0x0000000104047890 */ /* 0x000fc8000fffe0ff */
[----:B------:R-:W-:-:S04]  /*2940*/  UISETP.NE.AND UP0, UPT, UR4, 0x5, UPT ;  /* 0x000000050400788c */ /* 0x000fc8000bf05270 */
[----:B------:R-:W-:Y:S02]  /*2950*/  USEL UR5, URZ, 0x1, UP0 ;  /* 0x00000001ff057887 */ /* 0x000fe40008000000 */
[----:B------:R-:W-:-:S04]  /*2960*/  USEL UR4, UR4, URZ, UP0 ;  /* 0x000000ff04047287 */ /* 0x000fc80008000000 */
[----:B------:R-:W-:Y:S01]  /*2970*/  ULEA UR4, UR4, UR7, 0x3 ;  /* 0x0000000704047291 */ /* 0x000fe2000f8e18ff */
[----:B------:R-:W-:-:S04]  /*2980*/  LOP3.LUT R2, R2, UR5, RZ, 0x3c, !PT ;  /* 0x0000000502027c12 */ /* 0x000fc8000f8e3cff */
[----:B------:R-:W-:Y:S01]  /*2990*/  SHF.L.U32 R2, R2, 0x1f, RZ ;  /* 0x0000001f02027819 */ /* 0x000fe200000006ff */
[----:B-1----:R-:W-:-:S07]  /*29a0*/  IMAD.U32 R0, RZ, RZ, UR4 ;  /* 0x00000004ff007e24 */ /* 0x002fce000f8e00ff */
.L_x_47:
[----:B-1----:R1:W2:Y:S02]  /*29b0*/  SYNCS.PHASECHK.TRANS64.TRYWAIT P0, [R0+URZ], R2 ;  /* 0x00000002000075a7 */ /* 0x0022a400080011ff */
[----:B--2---:R-:W-:Y:S05]  /*29c0*/  @!P0 NANOSLEEP.SYNCS 0x989680 ;  /* 0x009896800000895d */ /* 0x004fea0003900000 */
[----:B------:R-:W2:Y:S02]  /*29d0*/  @!P0 SYNCS.PHASECHK.TRANS64 P0, [R0+URZ], R2 ;  /* 0x00000002000085a7 */ /* 0x000ea400080010ff */
[----:B--2---:R-:W-:Y:S05]  /*29e0*/  @P0 EXIT ;  /* 0x000000000000094d */ /* 0x004fea0003800000 */
[----:B------:R-:W-:Y:S05]  /*29f0*/  BRA `(.L_x_47) ;  /* 0xfffffffc00ec7947 */ /* 0x000fea000383ffff */
.L_x_22:
[----:B------:R-:W1:Y:S02]  /*2a00*/  S2UR UR4, SR_CgaCtaId ;  /* 0x00000000000479c3 */ /* 0x000e640000008800 */
[----:B-1----:R-:W-:-:S04]  /*2a10*/  UISETP.NE.AND UP0, UPT, UR4, URZ, UPT ;  /* 0x000000ff0400728c */ /* 0x002fc8000bf05270 */
[----:B------:R-:W-:-:S09]  /*2a20*/  UISETP.NE.OR UP0, UPT, UR17, 0x1, UP0 ;  /* 0x000000011100788c */ /* 0x000fd20008705670 */
[----:B------:R-:W-:Y:S05]  /*2a30*/  BRA.U UP0, `(.L_x_48) ;  /* 0x00000005004c7547 */ /* 0x000fea000b800000 */
[----:B------:R-:W1:Y:S01]  /*2a40*/  S2UR UR5, SR_CgaCtaId ;  /* 0x00000000000579c3 */ /* 0x000e620000008800 */
[----:B------:R-:W-:Y:S01]  /*2a50*/  UMOV UR4, 0x400 ;  /* 0x0000040000047882 */ /* 0x000fe20000000000 */
[----:B------:R-:W-:Y:S01]  /*2a60*/  ISETP.GE.U32.AND P2, PT, R0, 0x2, PT ;  /* 0x000000020000780c */ /* 0x000fe20003f46070 */
[----:B------:R-:W-:Y:S01]  /*2a70*/  IMAD.MOV.U32 R12, RZ, RZ, 0x1 ;  /* 0x00000001ff0c7424 */ /* 0x000fe200078e00ff */
[----:B------:R-:W-:Y:S02]  /*2a80*/  CS2R R10, SRZ ;  /* 0x00000000000a7805 */ /* 0x000fe4000001ff00 */
[----:B------:R-:W-:Y:S01]  /*2a90*/  CS2R R8, SRZ ;  /* 0x0000000000087805 */ /* 0x000fe2000001ff00 */
[----:B-1----:R-:W-:-:S03]  /*2aa0*/  ULEA UR6, UR5, UR4, 0x18 ;  /* 0x0000000405067291 */ /* 0x002fc6000f8ec0ff */
[----:B------:R-:W-:-:S09]  /*2ab0*/  UMOV UR5, URZ ;  /* 0x000000ff00057c82 */ /* 0x000fd20008000000 */
.L_x_52:
[----:B------:R-:W-:Y:S02]  /*2ac0*/  LEA R2, R8, UR6, 0x3 ;  /* 0x0000000608027c11 */ /* 0x000fe4000f8e18ff */
[----:B------:R-:W-:-:S03]  /*2ad0*/  SHF.L.U32 R4, R9, 0x1f, RZ ;  /* 0x0000001f09047819 */ /* 0x000fc600000006ff */
[----:B------:R-:W-:Y:S01]  /*2ae0*/  VIADD R5, R2, 0xf0 ;  /* 0x000000f002057836 */ /* 0x000fe20000000000 */
[----:B------:R-:W1:Y:S02]  /*2af0*/  SYNCS.PHASECHK.TRANS64.TRYWAIT P0, [R2+URZ+0xe0], R4 ;  /* 0x0000e004020075a7 */ /* 0x000e6400080011ff */
[----:B-1----:R-:W-:Y:S05]  /*2b00*/  @!P0 BRA `(.L_x_49) ;  /* 0x0000008800dc8947 */ /* 0x002fea0003800000 */
.L_x_149:
[----:B------:R-:W-:Y:S01]  /*2b10*/  ULEA UR4, UR5, UR6, 0x3 ;  /* 0x0000000605047291 */ /* 0x000fe2000f8e18ff */
[----:B-1----:R-:W-:Y:S01]  /*2b20*/  PRMT R2, RZ, 0x654, R5 ;  /* 0x00000654ff027816 */ /* 0x002fe20000000005 */
[----:B------:R-:W-:Y:S01]  /*2b30*/  @!P2 IMAD.MOV.U32 R4, RZ, RZ, 0x10 ;  /* 0x00000010ff04a424 */ /* 0x000fe200078e00ff */
[----:B------:R-:W-:Y:S01]  /*2b40*/  SHF.L.U32 R5, R12, 0x1f, RZ ;  /* 0x0000001f0c057819 */ /* 0x000fe200000006ff */
[----:B------:R-:W-:Y:S01]  /*2b50*/  UIADD3 UR7, UPT, UPT, UR4, 0xa0, URZ ;  /* 0x000000a004077890 */ /* 0x000fe2000fffe0ff */
[----:B------:R1:W-:Y:S05]  /*2b60*/  SYNCS.ARRIVE.TRANS64.RED.A1T0 RZ, [R2+URZ], RZ ;  /* 0x000000ff02ff79a7 */ /* 0x0003ea00081004ff */
[----:B------:R-:W-:Y:S01]  /*2b70*/  IMAD.U32 R6, RZ, RZ, UR7 ;  /* 0x00000007ff067e24 */ /* 0x000fe2000f8e00ff */
[----:B------:R-:W2:Y:S04]  /*2b80*/  SYNCS.PHASECHK.TRANS64.TRYWAIT P0, [UR4+0xb0], R5 ;  /* 0x0000b005ff0075a7 */ /* 0x000ea80008001104 */
[----:B------:R-:W-:Y:S01]  /*2b90*/  PRMT R6, R0, 0x654, R6 ;  /* 0x0000065400067816 */ /* 0x000fe20000000006 */
[----:B-12---:R-:W-:Y:S06]  /*2ba0*/  @!P0 BRA `(.L_x_50) ;  /* 0x0000008800c88947 */ /* 0x006fec0003800000 */
.L_x_151:
[----:B------:R-:W-:Y:S01]  /*2bb0*/  ULEA UR8, UR5, UR6, 0x4 ;  /* 0x0000000605087291 */ /* 0x000fe2000f8e20ff */
[----:B------:R-:W-:Y:S01]  /*2bc0*/  SEL R3, R6, R3, !P2 ;  /* 0x0000000306037207 */ /* 0x000fe20005000000 */
[----:B------:R-:W-:Y:S01]  /*2bd0*/  UIADD3 UR9, UPT, UPT, UR4, 0xa0, URZ ;  /* 0x000000a004097890 */ /* 0x000fe2000fffe0ff */
[----:B-1----:R-:W-:Y:S01]  /*2be0*/  LEA R2, R11, UR6, 0x3 ;  /* 0x000000060b027c11 */ /* 0x002fe2000f8e18ff */
[----:B------:R-:W-:Y:S01]  /*2bf0*/  UIADD3 UR8, UPT, UPT, UR8, 0x110, URZ ;  /* 0x0000011008087890 */ /* 0x000fe2000fffe0ff */
[----:B------:R1:W-:Y:S01]  /*2c00*/  @!P2 SYNCS.ARRIVE.TRANS64.RED RZ, [R3+URZ], R4 ;  /* 0x0000000403ffa9a7 */ /* 0x0003e200080004ff */
[----:B------:R-:W-:Y:S01]  /*2c10*/  UIADD3 UR4, UPT, UPT, UR5, 0x1, URZ ;  /* 0x0000000105047890 */ /* 0x000fe2000fffe0ff */
[----:B------:R-:W-:-:S03]  /*2c20*/  VIADD R8, R8, 0x1 ;  /* 0x0000000108087836 */ /* 0x000fc60000000000 */
[----:B------:R-:W-:Y:S02]  /*2c30*/  UISETP.NE.AND UP0, UPT, UR4, 0x2, UPT ;  /* 0x000000020400788c */ /* 0x000fe4000bf05270 */
[----:B------:R-:W-:Y:S01]  /*2c40*/  ISETP.NE.AND P0, PT, R8, 0x2, PT ;  /* 0x000000020800780c */ /* 0x000fe20003f05270 */
[----:B------:R-:W-:Y:S06]  /*2c50*/  UGETNEXTWORKID.BROADCAST [UR8], [UR9] ;  /* 0x00000000080073ca */ /* 0x000fec0008000100 */
[----:B------:R-:W-:Y:S02]  /*2c60*/  USEL UR7, URZ, 0x1, UP0 ;  /* 0x00000001ff077887 */ /* 0x000fe40008000000 */
[----:B------:R-:W-:-:S04]  /*2c70*/  USEL UR5, UR4, URZ, UP0 ;  /* 0x000000ff04057287 */ /* 0x000fc80008000000 */
[----:B------:R-:W-:Y:S02]  /*2c80*/  LOP3.LUT R12, R12, UR7, RZ, 0x3c, !PT ;  /* 0x000000070c0c7c12 */ /* 0x000fe4000f8e3cff */
[----:B-1----:R-:W-:-:S04]  /*2c90*/  SHF.L.U32 R4, R10, 0x1f, RZ ;  /* 0x0000001f0a047819 */ /* 0x002fc800000006ff */
[----:B------:R-:W1:Y:S02]  /*2ca0*/  SYNCS.PHASECHK.TRANS64.TRYWAIT P1, [R2+URZ+0xa0], R4 ;  /* 0x0000a004020075a7 */ /* 0x000e6400080211ff */
[----:B-1----:R-:W-:Y:S05]  /*2cb0*/  @!P1 BRA `(.L_x_51) ;  /* 0x00000088009c9947 */ /* 0x002fea0003800000 */
.L_x_152:
[C---:B-1----:R-:W-:Y:S01]  /*2cc0*/  LEA R4, R11.reuse, UR6, 0x4 ;  /* 0x000000060b047c11 */ /* 0x042fe2000f8e20ff */
[----:B------:R-:W-:Y:S01]  /*2cd0*/  VIADD R2, R2, 0xb0 ;  /* 0x000000b002027836 */ /* 0x000fe20000000000 */
[----:B------:R-:W-:Y:S01]  /*2ce0*/  SEL R8, R8, RZ, P0 ;  /* 0x000000ff08087207 */ /* 0x000fe20000000000 */
[----:B------:R-:W-:-:S03]  /*2cf0*/  VIADD R11, R11, 0x1 ;  /* 0x000000010b0b7836 */ /* 0x000fc60000000000 */
[----:B------:R-:W1:Y:S01]  /*2d00*/  LDS.128 R4, [R4+0x110] ;  /* 0x0001100004047984 */ /* 0x000e620000000c00 */
[----:B------:R-:W-:Y:S02]  /*2d10*/  PRMT R2, RZ, 0x654, R2 ;  /* 0x00000654ff027816 */ /* 0x000fe40000000002 */
[C---:B------:R-:W-:Y:S01]  /*2d20*/  ISETP.NE.AND P1, PT, R11.reuse, 0x2, PT ;  /* 0x000000020b00780c */ /* 0x040fe20003f25270 */
[----:B------:R-:W-:Y:S01]  /*2d30*/  @!PT LDS RZ, [RZ] ;  /* 0x00000000fffff984 */ /* 0x000fe20000000800 */
[----:B------:R-:W-:Y:S01]  /*2d40*/  @!PT LDS RZ, [RZ] ;  /* 0x00000000fffff984 */ /* 0x000fe20000000800 */
[----:B------:R-:W-:Y:S01]  /*2d50*/  @!PT LDS RZ, [RZ] ;  /* 0x00000000fffff984 */ /* 0x000fe20000000800 */
[----:B------:R-:W-:Y:S01]  /*2d60*/  @!PT LDS RZ, [RZ] ;  /* 0x00000000fffff984 */ /* 0x000fe20000000800 */
[----:B------:R2:W-:Y:S06]  /*2d70*/  MEMBAR.ALL.CTA ;  /* 0x0000000000007992 */ /* 0x0005ec0000008000 */
[----:B--2---:R-:W2:Y:S01]  /*2d80*/  FENCE.VIEW.ASYNC.S ;  /* 0x00000000000073c6 */ /* 0x004ea20000000000 */
[----:B------:R-:W-:Y:S01]  /*2d90*/  SEL R11, R11, RZ, P1 ;  /* 0x000000ff0b0b7207 */ /* 0x000fe20000800000 */
[----:B--2---:R2:W-:Y:S01]  /*2da0*/  SYNCS.ARRIVE.TRANS64.RED.A1T0 RZ, [R2+URZ], RZ ;  /* 0x000000ff02ff79a7 */ /* 0x0045e200081004ff */
[----:B-1----:R-:W-:-:S02]  /*2db0*/  LOP3.LUT P3, RZ, R6, 0x1, RZ, 0xc0, !PT ;  /* 0x0000000106ff7812 */ /* 0x002fc4000786c0ff */
[----:B------:R-:W-:-:S04]  /*2dc0*/  SEL R4, RZ, 0x1, P1 ;  /* 0x00000001ff047807 */ /* 0x000fc80000800000 */
[----:B------:R-:W-:Y:S02]  /*2dd0*/  LOP3.LUT R10, R10, R4, RZ, 0x3c, !PT ;  /* 0x000000040a0a7212 */ /* 0x000fe400078e3cff */
[----:B--2---:R-:W-:-:S04]  /*2de0*/  SEL R2, RZ, 0x1, P0 ;  /* 0x00000001ff027807 */ /* 0x004fc80000000000 */
[----:B------:R-:W-:Y:S01]  /*2df0*/  LOP3.LUT R9, R9, R2, RZ, 0x3c, !PT ;  /* 0x0000000209097212 */ /* 0x000fe200078e3cff */
[----:B------:R-:W-:Y:S06]  /*2e00*/  @P3 BRA `(.L_x_52) ;  /* 0xfffffffc002c3947 */ /* 0x000fec000383ffff */
[----:B------:R-:W-:Y:S01]  /*2e10*/  ULEA UR4, UR5, UR6, 0x3 ;  /* 0x0000000605047291 */ /* 0x000fe2000f8e18ff */
[----:B------:R-:W-:-:S08]  /*2e20*/  SHF.L.U32 R2, R12, 0x1f, RZ ;  /* 0x0000001f0c027819 */ /* 0x000fd000000006ff */
[----:B------:R-:W1:Y:S02]  /*2e30*/  SYNCS.PHASECHK.TRANS64 P0, [UR4+0xb0], R2 ;  /* 0x0000b002ff0075a7 */ /* 0x000e640008001004 */
[----:B-1----:R-:W-:Y:S05]  /*2e40*/  @P0 BRA `(.L_x_53) ;  /* 0x0000000000080947 */ /* 0x002fea0003800000 */
[----:B------:R-:W1:Y:S02]  /*2e50*/  SYNCS.PHASECHK.TRANS64.TRYWAIT P0, [UR4+0xb0], R2 ;  /* 0x0000b002ff0075a7 */ /* 0x000e640008001104 */
[----:B-1----:R-:W-:Y:S05]  /*2e60*/  @!P0 BRA `(.L_x_54) ;  /* 0x0000008800448947 */ /* 0x002fea0003800000 */
.L_x_53:
[----:B------:R-:W-:-:S04]  /*2e70*/  UIADD3 UR7, UPT, UPT, UR5, 0x1, URZ ;  /* 0x0000000105077890 */ /* 0x000fc8000fffe0ff */
[----:B------:R-:W-:-:S04]  /*2e80*/  UISETP.NE.AND UP0, UPT, UR7, 0x2, UPT ;  /* 0x000000020700788c */ /* 0x000fc8000bf05270 */
[----:B------:R-:W-:Y:S02]  /*2e90*/  USEL UR8, URZ, 0x1, UP0 ;  /* 0x00000001ff087887 */ /* 0x000fe40008000000 */
[----:B------:R-:W-:-:S04]  /*2ea0*/  USEL UR7, UR7, URZ, UP0 ;  /* 0x000000ff07077287 */ /* 0x000fc80008000000 */
[----:B------:R-:W-:Y:S01]  /*2eb0*/  ULEA UR7, UR7, UR6, 0x3 ;  /* 0x0000000607077291 */ /* 0x000fe2000f8e18ff */
[----:B-1----:R-:W-:-:S04]  /*2ec0*/  LOP3.LUT R2, R12, UR8, RZ, 0x3c, !PT ;  /* 0x000000080c027c12 */ /* 0x002fc8000f8e3cff */
[----:B------:R-:W-:-:S04]  /*2ed0*/  SHF.L.U32 R0, R2, 0x1f, RZ ;  /* 0x0000001f02007819 */ /* 0x000fc800000006ff */
[----:B------:R-:W1:Y:S02]  /*2ee0*/  SYNCS.PHASECHK.TRANS64 P0, [UR7+0xb0], R0 ;  /* 0x0000b000ff0075a7 */ /* 0x000e640008001007 */
[----:B-1----:R-:W-:Y:S05]  /*2ef0*/  @P0 EXIT ;  /* 0x000000000000094d */ /* 0x002fea0003800000 */
[----:B------:R-:W-:Y:S02]  /*2f00*/  SHF.L.U32 R2, R2, 0x1f, RZ ;  /* 0x0000001f02027819 */ /* 0x000fe400000006ff */
[----:B------:R-:W-:-:S07]  /*2f10*/  MOV R0, UR7 ;  /* 0x0000000700007c02 */ /* 0x000fce0008000f00 */
.L_x_55:
[----:B-1----:R1:W2:Y:S02]  /*2f20*/  SYNCS.PHASECHK.TRANS64.TRYWAIT P0, [R0+URZ+0xb0], R2 ;  /* 0x0000b002000075a7 */ /* 0x0022a400080011ff */
[----:B--2---:R-:W-:Y:S05]  /*2f30*/  @!P0 NANOSLEEP.SYNCS 0x989680 ;  /* 0x009896800000895d */ /* 0x004fea0003900000 */
[----:B------:R-:W2:Y:S02]  /*2f40*/  @!P0 SYNCS.PHASECHK.TRANS64 P0, [R0+URZ+0xb0], R2 ;  /* 0x0000b002000085a7 */ /* 0x000ea400080010ff */
[----:B--2---:R-:W-:Y:S05]  /*2f50*/  @P0 EXIT ;  /* 0x000000000000094d */ /* 0x004fea0003800000 */
[----:B------:R-:W-:Y:S05]  /*2f60*/  BRA `(.L_x_55) ;  /* 0xfffffffc00ec7947 */ /* 0x000fea000383ffff */
.L_x_48:
[----:B------:R-:W-:Y:S05]  /*2f70*/  BRA.U UP4, `(.L_x_56) ;  /* 0x0000000d04407547 */ /* 0x000fea000b800000 */
[----:B------:R-:W1:Y:S01]  /*2f80*/  S2UR UR7, SR_CgaCtaId ;  /* 0x00000000000779c3 */ /* 0x000e620000008800 */
[----:B------:R-:W-:Y:S01]  /*2f90*/  UMOV UR4, 0x40 ;  /* 0x0000004000047882 */ /* 0x000fe20000000000 */
[----:B------:R-:W-:Y:S01]  /*2fa0*/  NOP ;  /* 0x0000000000007918 */ /* 0x000fe20000000000 */
[----:B------:R-:W-:Y:S01]  /*2fb0*/  UMOV UR6, 0x400 ;  /* 0x0000040000067882 */ /* 0x000fe20000000000 */
[----:B-1----:R-:W-:Y:S02]  /*2fc0*/  ULEA UR5, UR7, UR4, 0x18 ;  /* 0x0000000407057291 */ /* 0x002fe4000f8ec0ff */
[----:B------:R-:W-:-:S07]  /*2fd0*/  ULEA UR6, UR7, UR6, 0x18 ;  /* 0x0000000607067291 */ /* 0x000fce000f8ec0ff */
[----:B------:R-:W1:Y:S02]  /*2fe0*/  LDS.U8 R0, [UR5+0x1c] ;  /* 0x00001c05ff007984 */ /* 0x000e640008000000 */
[----:B-1----:R-:W-:-:S13]  /*2ff0*/  ISETP.NE.AND P0, PT, R0, RZ, PT ;  /* 0x000000ff0000720c */ /* 0x002fda0003f05270 */
[----:B------:R-:W-:Y:S05]  /*3000*/  @P0 BRA `(.L_x_57) ;  /* 0x0000000000580947 */ /* 0x000fea0003800000 */
[----:B------:R-:W-:-:S13]  /*3010*/  ELECT P0, URZ, PT ;  /* 0x0000000000ff782f */ /* 0x000fda0003800000 */
[----:B------:R-:W-:Y:S05]  /*3020*/  @!P0 BRA `(.L_x_58) ;  /* 0x0000000000608947 */ /* 0x000fea0003800000 */
[----:B------:R-:W-:Y:S01]  /*3030*/  UMOV UR4, 0x10 ;  /* 0x0000001000047882 */ /* 0x000fe20000000000 */
[----:B------:R-:W-:Y:S01]  /*3040*/  HFMA2 R0, -RZ, RZ, 0, 5.9604644775390625e-08 ;  /* 0x00000001ff007431 */ /* 0x000fe200000001ff */
[----:B------:R-:W-:-:S03]  /*3050*/  MOV R3, 0xffff ;  /* 0x0000ffff00037802 */ /* 0x000fc60000000f00 */
[----:B------:R-:W-:Y:S04]  /*3060*/  DEPBAR.LE SB1, 0x36 ;  /* 0x00009d800000791a */ /* 0x000fe80000000000 */
[----:B------:R-:W1:Y:S02]  /*3070*/  UTCATOMSWS.FIND_AND_SET.ALIGN UP0, UR4, UR4 ;  /* 0x00000004000475e3 */ /* 0x000e640008000800 */
[----:B-1----:R-:W-:Y:S01]  /*3080*/  MOV R4, UR4 ;  /* 0x0000000400047c02 */ /* 0x002fe20008000f00 */
[----:B------:R-:W-:Y:S06]  /*3090*/  BRA.U UP0, `(.L_x_59) ;  /* 0x0000000100187547 */ /* 0x000fec000b800000 */
.L_x_60:
[----:B------:R-:W-:Y:S05]  /*30a0*/  NANOSLEEP 0x64 ;  /* 0x000000640000795d */ /* 0x000fea0003800000 */
[----:B------:R-:W-:-:S05]  /*30b0*/  UMOV UR4, 0x10 ;  /* 0x0000001000047882 */ /* 0x000fca0000000000 */
[----:B------:R-:W-:Y:S04]  /*30c0*/  DEPBAR.LE SB1, 0x36 ;  /* 0x00009d800000791a */ /* 0x000fe80000000000 */
[----:B------:R-:W1:Y:S02]  /*30d0*/  UTCATOMSWS.FIND_AND_SET.ALIGN UP0, UR4, UR4 ;  /* 0x00000004000475e3 */ /* 0x000e640008000800 */
[----:B-1----:R-:W-:Y:S01]  /*30e0*/  MOV R4, UR4 ;  /* 0x0000000400047c02 */ /* 0x002fe20008000f00 */
[----:B------:R-:W-:Y:S05]  /*30f0*/  BRA.U !UP0, `(.L_x_60) ;  /* 0xfffffffd08e87547 */ /* 0x000fea000b83ffff */
.L_x_59:
[-C--:B------:R-:W-:Y:S02]  /*3100*/  SHF.L.U32 R3, R3, R4.reuse, RZ ;  /* 0x0000000403037219 */ /* 0x080fe400000006ff */
[----:B------:R-:W-:Y:S01]  /*3110*/  SHF.L.U32 R0, R0, R4, RZ ;  /* 0x0000000400007219 */ /* 0x000fe200000006ff */
[----:B------:R-:W-:Y:S02]  /*3120*/  IMAD.SHL.U32 R4, R4, 0x20, RZ ;  /* 0x0000002004047824 */ /* 0x000fe400078e00ff */
[----:B------:R1:W-:Y:S04]  /*3130*/  ATOMS.OR RZ, [UR5+0x14], R3 ;  /* 0x00001403ffff798c */ /* 0x0003e8000b000005 */
[----:B------:R1:W-:Y:S04]  /*3140*/  ATOMS.OR RZ, [UR5+0x18], R0 ;  /* 0x00001800ffff798c */ /* 0x0003e8000b000005 */
[----:B------:R1:W-:Y:S01]  /*3150*/  STS [UR6+0x130], R4 ;  /* 0x00013004ff007988 */ /* 0x0003e20008000806 */
[----:B------:R-:W-:Y:S05]  /*3160*/  BRA `(.L_x_58) ;  /* 0x0000000000107947 */ /* 0x000fea0003800000 */
.L_x_57:
[----:B------:R-:W-:Y:S02]  /*3170*/  MOV R0, 0xffffffff ;  /* 0xffffffff00007802 */ /* 0x000fe40000000f00 */
[----:B------:R-:W-:-:S03]  /*3180*/  MOV R4, 0x31b0 ;  /* 0x000031b000047802 */ /* 0x000fc60000000f00 */
[----:B------:R1:W-:Y:S04]  /*3190*/  STS [UR6+0x130], R0 ;  /* 0x00013000ff007988 */ /* 0x0003e80008000806 */
[----:B-1---5:R-:W-:Y:S05]  /*31a0*/  CALL.REL.NOINC `($__internal_1_$__cuda_sm10x_tcgen05_guardrail_trap_phase_invalid_during_alloc) ;  /* 0x0000008c005c7944 */ /* 0x022fea0003c00000 */
.L_x_58:
[----:B------:R-:W-:Y:S05]  /*31b0*/  WARPSYNC.ALL ;  /* 0x0000000000007948 */ /* 0x000fea0003800000 */
[----:B------:R-:W2:Y:S01]  /*31c0*/  S2UR UR4, SR_CgaCtaId ;  /* 0x00000000000479c3 */ /* 0x000ea20000008800 */
[----:B------:R-:W-:Y:S01]  /*31d0*/  UMOV UR17, 0x400 ;  /* 0x0000040000117882 */ /* 0x000fe20000000000 */
[----:B------:R-:W-:-:S06]  /*31e0*/  NOP ;  /* 0x0000000000007918 */ /* 0x000fcc0000000000 */
[----:B------:R-:W-:Y:S06]  /*31f0*/  BAR.ARV 0x6, 0xa0 ;  /* 0x0182800000007b1d */ /* 0x000fec0000002000 */
[----:B------:R-:W3:Y:S01]  /*3200*/  LDCU UR5, c[0x0][0x38c] ;  /* 0x00007180ff0577ac */ /* 0x000ee20008000800 */
[----:B------:R-:W-:Y:S01]  /*3210*/  LOP3.LUT R2, R2, 0xffff, RZ, 0xc0, !PT ;  /* 0x0000ffff02027812 */ /* 0x000fe200078ec0ff */
[----:B------:R-:W-:Y:S01]  /*3220*/  IMAD.MOV.U32 R11, RZ, RZ, 0x1 ;  /* 0x00000001ff0b7424 */ /* 0x000fe200078e00ff */
[----:B------:R-:W-:Y:S01]  /*3230*/  CS2R R8, SRZ ;  /* 0x0000000000087805 */ /* 0x000fe2000001ff00 */
[----:B------:R-:W4:Y:S01]  /*3240*/  LDCU UR8, c[0x0][0x38c] ;  /* 0x00007180ff0877ac */ /* 0x000f220008000800 */
[----:B------:R-:W-:Y:S01]  /*3250*/  R2UR UR19, R2 ;  /* 0x00000000021372ca */ /* 0x000fe200000e0000 */
[----:B------:R-:W-:Y:S01]  /*3260*/  IMAD.MOV.U32 R10, RZ, RZ, RZ ;  /* 0x000000ffff0a7224 */ /* 0x000fe200078e00ff */
[----:B------:R-:W-:Y:S01]  /*3270*/  UMOV UR23, URZ ;  /* 0x000000ff00177c82 */ /* 0x000fe20008000000 */
[----:B------:R-:W-:Y:S01]  /*3280*/  UMOV UR14, URZ ;  /* 0x000000ff000e7c82 */ /* 0x000fe20008000000 */
[----:B--2---:R-:W-:Y:S01]  /*3290*/  ULEA UR17, UR4, UR17, 0x18 ;  /* 0x0000001104117291 */ /* 0x004fe2000f8ec0ff */
[----:B------:R-:W-:Y:S01]  /*32a0*/  UMOV UR26, 0x0 ;  /* 0x00000000001a7882 */ /* 0x000fe20000000000 */
[----:B------:R-:W-:-:S02]  /*32b0*/  UMOV UR27, 0x8400490 ;  /* 0x08400490001b7882 */ /* 0x000fc40000000000 */
[----:B------:R-:W-:Y:S02]  /*32c0*/  UIADD3 UR6, UPT, UPT, UR17, 0x10800, URZ ;  /* 0x0001080011067890 */ /* 0x000fe4000fffe0ff */
[----:B------:R-:W-:Y:S02]  /*32d0*/  UIADD3 UR7, UPT, UPT, UR17, 0x1a800, URZ ;  /* 0x0001a80011077890 */ /* 0x000fe4000fffe0ff */
[----:B---3--:R-:W-:Y:S01]  /*32e0*/  UIADD3 UR5, UPT, UPT, UR5, 0x1f, URZ ;  /* 0x0000001f05057890 */ /* 0x008fe2000fffe0ff */
[----:B-1----:R-:W1:Y:S01]  /*32f0*/  LDS R0, [UR17+0x130] ;  /* 0x00013011ff007984 */ /* 0x002e620008000800 */
[----:B------:R-:W-:Y:S02]  /*3300*/  USHF.R.U32.HI UR6, URZ, 0x4, UR6 ;  /* 0x00000004ff067899 */ /* 0x000fe40008011606 */
[----:B------:R-:W-:Y:S02]  /*3310*/  USHF.R.S32.HI UR4, URZ, 0x1f, UR5 ;  /* 0x0000001fff047899 */ /* 0x000fe40008011405 */
[----:B------:R-:W-:-:S02]  /*3320*/  ULOP3.LUT UR6, UR6, 0x3fff, URZ, 0xc0, !UPT ;  /* 0x00003fff06067892 */ /* 0x000fc4000f8ec0ff */
[----:B------:R-:W-:Y:S02]  /*3330*/  ULEA.HI UR4, UR4, UR5, URZ, 0x5 ;  /* 0x0000000504047291 */ /* 0x000fe4000f8f28ff */
[----:B------:R-:W-:Y:S02]  /*3340*/  USHF.R.U32.HI UR5, URZ, 0x4, UR7 ;  /* 0x00000004ff057899 */ /* 0x000fe40008011607 */
[----:B------:R-:W-:Y:S02]  /*3350*/  USHF.R.S32.HI UR28, URZ, 0x5, UR4 ;  /* 0x00000005ff1c7899 */ /* 0x000fe40008011404 */
[----:B------:R-:W-:Y:S02]  /*3360*/  ULOP3.LUT UR5, UR5, 0x3fff, URZ, 0xc0, !UPT ;  /* 0x00003fff05057892 */ /* 0x000fe4000f8ec0ff */
[----:B------:R-:W-:Y:S02]  /*3370*/  UISETP.LT.AND UP0, UPT, UR28, 0x1, UPT ;  /* 0x000000011c00788c */ /* 0x000fe4000bf01270 */
[----:B------:R-:W-:-:S02]  /*3380*/  ULOP3.LUT UR20, UR6, 0x10000, URZ, 0xfc, !UPT ;  /* 0x0001000006147892 */ /* 0x000fc4000f8efcff */
[----:B------:R-:W-:Y:S02]  /*3390*/  USEL UR29, UR28, 0x1, !UP0 ;  /* 0x000000011c1d7887 */ /* 0x000fe4000c000000 */
[----:B------:R-:W-:Y:S02]  /*33a0*/  ULOP3.LUT UR21, UR5, 0x10000, URZ, 0xfc, !UPT ;  /* 0x0001000005157892 */ /* 0x000fe4000f8efcff */
[----:B------:R-:W-:Y:S02]  /*33b0*/  UIADD3 UR29, UPT, UPT, -UR29, URZ, URZ ;  /* 0x000000ff1d1d7290 */ /* 0x000fe4000fffe1ff */
[----:B----4-:R-:W-:Y:S01]  /*33c0*/  UISETP.GE.AND UP4, UPT, UR8, 0x1, UPT ;  /* 0x000000010800788c */ /* 0x010fe2000bf86270 */
[----:B------:R-:W-:Y:S01]  /*33d0*/  UMOV UR24, 0x0 ;  /* 0x0000000000187882 */ /* 0x000fe20000000000 */
[----:B------:R-:W-:Y:S01]  /*33e0*/  UMOV UR25, 0x8400490 ;  /* 0x0840049000197882 */ /* 0x000fe20000000000 */
[----:B-1----:R-:W-:-:S15]  /*33f0*/  R2UR UR30, R0 ;  /* 0x00000000001e72ca */ /* 0x002fde00000e0000 */
.L_x_67:
[----:B------:R-:W-:Y:S02]  /*3400*/  LEA R0, R10, UR17, 0x3 ;  /* 0x000000110a007c11 */ /* 0x000fe4000f8e18ff */
[----:B------:R-:W-:Y:S02]  /*3410*/  SHF.L.U32 R2, R9, 0x1f, RZ ;  /* 0x0000001f09027819 */ /* 0x000fe400000006ff */
[----:B------:R-:W-:Y:S01]  /*3420*/  PLOP3.LUT P0, PT, PT, PT, UP4, 0x80, 0x8 ;  /* 0x000000000008781c */ /* 0x000fe20003f0f048 */
[----:B------:R-:W-:Y:S01]  /*3430*/  VIADD R3, R0, 0xb0 ;  /* 0x000000b000037836 */ /* 0x000fe20000000000 */
[----:B-1----:R-:W1:Y:S02]  /*3440*/  SYNCS.PHASECHK.TRANS64.TRYWAIT P1, [R0+URZ+0xa0], R2 ;  /* 0x0000a002000075a7 */ /* 0x002e6400080211ff */
[----:B-1-3--:R-:W-:Y:S09]  /*3450*/  @!P1 BRA `(.L_x_61) ;  /* 0x0000008000e09947 */ /* 0x00aff20003800000 */
.L_x_154:
[----:B------:R-:W-:Y:S01]  /*3460*/  LEA R4, R10, UR17, 0x4 ;  /* 0x000000110a047c11 */ /* 0x000fe2000f8e20ff */
[----:B------:R-:W-:Y:S01]  /*3470*/  @UP4 ULEA UR4, UR14, UR17, 0x3 ;  /* 0x000000110e044291 */ /* 0x000fe2000f8e18ff */
[----:B------:R-:W-:Y:S01]  /*3480*/  PLOP3.LUT P2, PT, PT, PT, PT, 0x80, 0x8 ;  /* 0x000000000008781c */ /* 0x000fe20003f4f070 */
[----:B------:R-:W-:Y:S01]  /*3490*/  ULEA UR22, UR23, UR17, 0x3 ;  /* 0x0000001117167291 */ /* 0x000fe2000f8e18ff */
[----:B------:R-:W-:Y:S01]  /*34a0*/  PRMT R3, RZ, 0x654, R3 ;  /* 0x00000654ff037816 */ /* 0x000fe20000000003 */
[----:B------:R-:W-:Y:S01]  /*34b0*/  ULEA UR18, UR23, UR30, 0x8 ;  /* 0x0000001e17127291 */ /* 0x000fe2000f8e40ff */
[----:B------:R-:W2:Y:S01]  /*34c0*/  LDS.128 R4, [R4+0x110] ;  /* 0x0001100004047984 */ /* 0x000ea20000000c00 */
[----:B-1----:R-:W-:Y:S02]  /*34d0*/  @P0 SHF.L.U32 R2, R8, 0x1f, RZ ;  /* 0x0000001f08020819 */ /* 0x002fe400000006ff */
[----:B------:R-:W-:Y:S01]  /*34e0*/  SHF.L.U32 R0, R11, 0x1f, RZ ;  /* 0x0000001f0b007819 */ /* 0x000fe200000006ff */
[----:B------:R-:W-:Y:S01]  /*34f0*/  @!PT LDS RZ, [RZ] ;  /* 0x00000000fffff984 */ /* 0x000fe20000000800 */
[----:B------:R-:W-:Y:S01]  /*3500*/  @!PT LDS RZ, [RZ] ;  /* 0x00000000fffff984 */ /* 0x000fe20000000800 */
[----:B------:R-:W-:Y:S01]  /*3510*/  @!PT LDS RZ, [RZ] ;  /* 0x00000000fffff984 */ /* 0x000fe20000000800 */
[----:B------:R-:W-:Y:S01]  /*3520*/  @!PT LDS RZ, [RZ] ;  /* 0x00000000fffff984 */ /* 0x000fe20000000800 */
[----:B------:R1:W-:Y:S06]  /*3530*/  MEMBAR.ALL.CTA ;  /* 0x0000000000007992 */ /* 0x0003ec0000008000 */
[----:B-1----:R-:W1:Y:S02]  /*3540*/  FENCE.VIEW.ASYNC.S ;  /* 0x00000000000073c6 */ /* 0x002e640000000000 */
[----:B-1----:R1:W-:Y:S01]  /*3550*/  SYNCS.ARRIVE.TRANS64.RED.A1T0 RZ, [R3+URZ], RZ ;  /* 0x000000ff03ff79a7 */ /* 0x0023e200081004ff */
[----:B------:R1:W3:Y:S01]  /*3560*/  @P0 SYNCS.PHASECHK.TRANS64.TRYWAIT P2, [UR4], R2 ;  /* 0x00000002ff0005a7 */ /* 0x0002e20008041104 */
[----:B--2---:R-:W-:Y:S01]  /*3570*/  LOP3.LUT P1, RZ, R6, 0x1, RZ, 0xc0, !PT ;  /* 0x0000000106ff7812 */ /* 0x004fe2000782c0ff */
[----:B------:R-:W2:Y:S02]  /*3580*/  SYNCS.PHASECHK.TRANS64.TRYWAIT P0, [UR22+0xd0], R0 ;  /* 0x0000d000ff0075a7 */ /* 0x000ea40008001116 */
[----:B-123--:R-:W-:Y:S10]  /*3590*/  @!P0 BRA `(.L_x_62) ;  /* 0x0000008000a48947 */ /* 0x00eff40003800000 */
.L_x_156:
[----:B------:R-:W-:Y:S01]  /*35a0*/  IADD3 R10, PT, PT, R10, 0x1, RZ ;  /* 0x000000010a0a7810 */ /* 0x000fe20007ffe0ff */
[----:B------:R-:W-:Y:S06]  /*35b0*/  BRA.U !UP4, `(.L_x_63) ;  /* 0x000000010c987547 */ /* 0x000fec000b800000 */
[----:B------:R-:W-:Y:S01]  /*35c0*/  UPLOP3.LUT UP2, UPT, UPT, UPT, UPT, 0x40, 0x4 ;  /* 0x000000000004789c */ /* 0x000fe20003f4e870 */
[----:B------:R-:W-:Y:S01]  /*35d0*/  UMOV UR16, UR29 ;  /* 0x0000001d00107c82 */ /* 0x000fe20008000000 */
[----:B------:R-:W-:Y:S01]  /*35e0*/  UMOV UR15, UR28 ;  /* 0x0000001c000f7c82 */ /* 0x000fe20008000000 */
[----:B------:R-:W-:-:S08]  /*35f0*/  UMOV UR6, UR14 ;  /* 0x0000000e00067c82 */ /* 0x000fd00008000000 */
.L_x_66:
[----:B------:R-:W-:Y:S02]  /*3600*/  UIADD3 UR16, UPT, UPT, UR16, 0x1, URZ ;  /* 0x0000000110107890 */ /* 0x000fe4000fffe0ff */
[----:B--2---:R-:W-:Y:S02]  /*3610*/  ULEA UR5, UR6, UR17, 0x3 ;  /* 0x0000001106057291 */ /* 0x004fe4000f8e18ff */
[----:B------:R-:W-:Y:S01]  /*3620*/  UISETP.NE.AND UP3, UPT, UR16, URZ, UPT ;  /* 0x000000ff1000728c */ /* 0x000fe2000bf65270 */
[----:B---3--:R-:W-:Y:S10]  /*3630*/  @P2 BRA `(.L_x_64) ;  /* 0x00000000000c2947 */ /* 0x008ff40003800000 */
[----:B-1----:R-:W-:Y:S04]  /*3640*/  SHF.L.U32 R2, R8, 0x1f, RZ ;  /* 0x0000001f08027819 */ /* 0x002fe800000006ff */
[----:B------:R-:W1:Y:S02]  /*3650*/  SYNCS.PHASECHK.TRANS64.TRYWAIT P0, [UR5], R2 ;  /* 0x00000002ff0075a7 */ /* 0x000e640008001105 */
[----:B-1----:R-:W-:Y:S05]  /*3660*/  @!P0 BRA `(.L_x_65) ;  /* 0x0000008000888947 */ /* 0x002fea0003800000 */
.L_x_64:
[----:B------:R-:W-:Y:S01]  /*3670*/  UISETP.NE.AND UP0, UPT, UR15, 0x1, UPT ;  /* 0x000000010f00788c */ /* 0x000fe2000bf05270 */
[----:B------:R-:W-:Y:S01]  /*3680*/  PLOP3.LUT P2, PT, PT, PT, PT, 0x80, 0x8 ;  /* 0x000000000008781c */ /* 0x000fe20003f4f070 */
[----:B------:R-:W-:Y:S02]  /*3690*/  UIADD3 UR4, UPT, UPT, UR6, 0x1, URZ ;  /* 0x0000000106047890 */ /* 0x000fe4000fffe0ff */
[----:B------:R-:W-:Y:S02]  /*36a0*/  ULEA UR12, UR6, UR21, 0xa ;  /* 0x00000015060c7291 */ /* 0x000fe4000f8e50ff */
[----:B------:R-:W-:Y:S01]  /*36b0*/  UISETP.NE.AND UP1, UPT, UR4, 0x5, UPT ;  /* 0x000000050400788c */ /* 0x000fe2000bf25270 */
[----:B------:R-:W-:Y:S01]  /*36c0*/  PLOP3.LUT P0, PT, PT, PT, UP0, 0x80, 0x8 ;  /* 0x000000000008781c */ /* 0x000fe20003f0f008 */
[----:B------:R-:W-:Y:S02]  /*36d0*/  UIADD3 UR10, UPT, UPT, UR12, 0x2, URZ ;  /* 0x000000020c0a7890 */ /* 0x000fe4000fffe0ff */
[----:B------:R-:W-:Y:S02]  /*36e0*/  USEL UR7, URZ, 0x1, UP1 ;  /* 0x00000001ff077887 */ /* 0x000fe40008800000 */
[----:B------:R-:W-:Y:S02]  /*36f0*/  USEL UR14, UR4, URZ, UP1 ;  /* 0x000000ff040e7287 */ /* 0x000fe40008800000 */
[----:B------:R-:W-:Y:S02]  /*3700*/  UIADD3 UR15, UPT, UPT, UR15, -0x1, URZ ;  /* 0xffffffff0f0f7890 */ /* 0x000fe4000fffe0ff */
[----:B------:R-:W-:Y:S01]  /*3710*/  @UP0 ULEA UR4, UR14, UR17, 0x3 ;  /* 0x000000110e040291 */ /* 0x000fe2000f8e18ff */
[----:B------:R-:W-:Y:S01]  /*3720*/  LOP3.LUT R8, R8, UR7, RZ, 0x3c, !PT ;  /* 0x0000000708087c12 */ /* 0x000fe2000f8e3cff */
[----:B------:R-:W-:Y:S01]  /*3730*/  UIADD3 UR7, UPT, UPT, UR5, 0x28, URZ ;  /* 0x0000002805077890 */ /* 0x000fe2000fffe0ff */
[----:B------:R-:W-:Y:S02]  /*3740*/  UMOV UR13, 0x80004020 ;  /* 0x80004020000d7882 */ /* 0x000fe40000000000 */
[----:B-1----:R-:W-:Y:S01]  /*3750*/  @P0 SHF.L.U32 R0, R8, 0x1f, RZ ;  /* 0x0000001f08000819 */ /* 0x002fe200000006ff */
[----:B------:R-:W-:Y:S01]  /*3760*/  UMOV UR5, 0x80004020 ;  /* 0x8000402000057882 */ /* 0x000fe20000000000 */
[----:B------:R-:W-:Y:S01]  /*3770*/  UMOV UR11, 0x80004020 ;  /* 0x80004020000b7882 */ /* 0x000fe20000000000 */
[----:B------:R-:W-:Y:S01]  /*3780*/  UMOV UR9, 0x80004020 ;  /* 0x8000402000097882 */ /* 0x000fe20000000000 */
[----:B------:R2:W3:Y:S01]  /*3790*/  @P0 SYNCS.PHASECHK.TRANS64.TRYWAIT P2, [UR4], R0 ;  /* 0x00000000ff0005a7 */ /* 0x0004e20008041104 */
[----:B------:R-:W-:Y:S03]  /*37a0*/  ULEA UR4, UR6, UR20, 0x9 ;  /* 0x0000001406047291 */ /* 0x000fe6000f8e48ff */
[----:B------:R-:W-:Y:S01]  /*37b0*/  UMOV UR6, UR14 ;  /* 0x0000000e00067c82 */ /* 0x000fe20008000000 */
[----:B------:R-:W-:Y:S05]  /*37c0*/  UIADD3 UR8, UPT, UPT, UR4, 0x2, URZ ;  /* 0x0000000204087890 */ /* 0x000fea000fffe0ff */
[----:B------:R2:W-:Y:S01]  /*37d0*/  UTCHMMA gdesc[UR4], gdesc[UR12], tmem[UR18], tmem[UR26], idesc[UR27], UP2 ;  /* 0x00ff1a0c040075ea */ /* 0x0005e20009000012 */
[----:B------:R-:W-:Y:S03]  /*37e0*/  UPLOP3.LUT UP2, UPT, UPT, UPT, UPT, 0x80, 0x8 ;  /* 0x000000000008789c */ /* 0x000fe60003f4f070 */
[----:B------:R2:W-:Y:S01]  /*37f0*/  UTCHMMA gdesc[UR8], gdesc[UR10], tmem[UR18], tmem[UR24], idesc[UR25], UPT ;  /* 0x00ff180a080075ea */ /* 0x0005e2000b800012 */
[----:B------:R2:W-:Y:S01]  /*3800*/  UTCBAR.MULTICAST [UR7], URZ, UR19 ;  /* 0x000000ff070073e9 */ /* 0x0005e20008000813 */
[----:B------:R-:W-:Y:S06]  /*3810*/  BRA.U UP3, `(.L_x_66) ;  /* 0xfffffffd03787547 */ /* 0x000fec000b83ffff */
.L_x_63:
[----:B--2---:R-:W-:Y:S01]  /*3820*/  UIADD3 UR4, UPT, UPT, UR23, 0x1, URZ ;  /* 0x0000000117047890 */ /* 0x004fe2000fffe0ff */
[C---:B------:R-:W-:Y:S01]  /*3830*/  ISETP.NE.AND P0, PT, R10.reuse, 0x2, PT ;  /* 0x000000020a00780c */ /* 0x040fe20003f05270 */
[----:B------:R-:W-:Y:S02]  /*3840*/  UIADD3 UR5, UPT, UPT, UR22, 0xc0, URZ ;  /* 0x000000c016057890 */ /* 0x000fe4000fffe0ff */
[----:B------:R-:W-:Y:S01]  /*3850*/  UISETP.NE.AND UP0, UPT, UR4, 0x2, UPT ;  /* 0x000000020400788c */ /* 0x000fe2000bf05270 */
[----:B-1----:R-:W-:Y:S02]  /*3860*/  SEL R0, RZ, 0x1, P0 ;  /* 0x00000001ff007807 */ /* 0x002fe40000000000 */
[----:B------:R-:W-:Y:S01]  /*3870*/  SEL R10, R10, RZ, P0 ;  /* 0x000000ff0a0a7207 */ /* 0x000fe20000000000 */
[----:B------:R-:W-:Y:S01]  /*3880*/  USEL UR6, URZ, 0x1, UP0 ;  /* 0x00000001ff067887 */ /* 0x000fe20008000000 */
[----:B------:R-:W-:Y:S01]  /*3890*/  LOP3.LUT R9, R9, R0, RZ, 0x3c, !PT ;  /* 0x0000000009097212 */ /* 0x000fe200078e3cff */
[----:B------:R-:W-:Y:S01]  /*38a0*/  USEL UR23, UR4, URZ, UP0 ;  /* 0x000000ff04177287 */ /* 0x000fe20008000000 */
[----:B------:R1:W-:Y:S03]  /*38b0*/  UTCBAR [UR5], URZ ;  /* 0x000000ff050073e9 */ /* 0x0003e600080000ff */
[----:B------:R-:W-:Y:S01]  /*38c0*/  LOP3.LUT R11, R11, UR6, RZ, 0x3c, !PT ;  /* 0x000000060b0b7c12 */ /* 0x000fe2000f8e3cff */
[----:B------:R-:W-:Y:S07]  /*38d0*/  @P1 BRA `(.L_x_67) ;  /* 0xfffffff800c81947 */ /* 0x000fee000383ffff */
[----:B------:R-:W2:Y:S01]  /*38e0*/  S2UR UR7, SR_CgaCtaId ;  /* 0x00000000000779c3 */ /* 0x000ea20000008800 */
[----:B------:R-:W-:Y:S01]  /*38f0*/  ELECT P0, URZ, PT ;  /* 0x0000000000ff782f */ /* 0x000fe20003800000 */
[----:B------:R-:W-:Y:S01]  /*3900*/  IMAD.MOV.U32 R0, RZ, RZ, 0x1 ;  /* 0x00000001ff007424 */ /* 0x000fe200078e00ff */
[----:B------:R-:W-:Y:S01]  /*3910*/  UIADD3 UR17, UPT, UPT, UR17, 0xd0, URZ ;  /* 0x000000d011117890 */ /* 0x000fe2000fffe0ff */
[----:B------:R-:W-:Y:S01]  /*3920*/  SHF.L.U32 R2, R11, 0x1f, RZ ;  /* 0x0000001f0b027819 */ /* 0x000fe200000006ff */
[----:B------:R-:W-:-:S03]  /*3930*/  UMOV UR4, 0x40 ;  /* 0x0000004000047882 */ /* 0x000fc60000000000 */
[----:B------:R-:W-:Y:S01]  /*3940*/  UVIRTCOUNT.DEALLOC.SMPOOL 0x80 ;  /* 0x000000800000784c */ /* 0x000fe20000000000 */
[----:B--2---:R-:W-:Y:S02]  /*3950*/  ULEA UR7, UR7, UR4, 0x18 ;  /* 0x0000000407077291 */ /* 0x004fe4000f8ec0ff */
[----:B------:R-:W-:-:S07]  /*3960*/  ULEA UR4, UR23, UR17, 0x3 ;  /* 0x0000001117047291 */ /* 0x000fce000f8e18ff */
[----:B------:R2:W-:Y:S02]  /*3970*/  @P0 STS.U8 [UR7+0x1c], R0 ;  /* 0x00001c00ff000988 */ /* 0x0005e40008000007 */
[----:B------:R-:W4:Y:S02]  /*3980*/  SYNCS.PHASECHK.TRANS64.TRYWAIT P0, [UR4], R2 ;  /* 0x00000002ff0075a7 */ /* 0x000f240008001104 */
[----:B--2-4-:R-:W-:Y:S05]  /*3990*/  @!P0 BRA `(.L_x_68) ;  /* 0x0000007c00d48947 */ /* 0x014fea0003800000 */
.L_x_159:
[----:B------:R-:W-:-:S04]  /*39a0*/  UIADD3 UR4, UPT, UPT, UR23, 0x1, URZ ;  /* 0x0000000117047890 */ /* 0x000fc8000fffe0ff */
[----:B------:R-:W-:-:S04]  /*39b0*/  UISETP.NE.AND UP0, UPT, UR4, 0x2, UPT ;  /* 0x000000020400788c */ /* 0x000fc8000bf05270 */
[----:B-1----:R-:W-:Y:S02]  /*39c0*/  USEL UR5, URZ, 0x1, UP0 ;  /* 0x00000001ff057887 */ /* 0x002fe40008000000 */
[----:B------:R-:W-:-:S04]  /*39d0*/  USEL UR4, UR4, URZ, UP0 ;  /* 0x000000ff04047287 */ /* 0x000fc80008000000 */
[----:B------:R-:W-:Y:S01]  /*39e0*/  ULEA UR4, UR4, UR17, 0x3 ;  /* 0x0000001104047291 */ /* 0x000fe2000f8e18ff */
[----:B--2---:R-:W-:-:S04]  /*39f0*/  LOP3.LUT R2, R11, UR5, RZ, 0x3c, !PT ;  /* 0x000000050b027c12 */ /* 0x004fc8000f8e3cff */
[----:B------:R-:W-:-:S04]  /*3a00*/  SHF.L.U32 R2, R2, 0x1f, RZ ;  /* 0x0000001f02027819 */ /* 0x000fc800000006ff */
[----:B------:R-:W1:Y:S02]  /*3a10*/  SYNCS.PHASECHK.TRANS64.TRYWAIT P0, [UR4], R2 ;  /* 0x00000002ff0075a7 */ /* 0x000e640008001104 */
[----:B-1----:R-:W-:Y:S05]  /*3a20*/  @!P0 BRA `(.L_x_69) ;  /* 0x0000007c00c88947 */ /* 0x002fea0003800000 */
.L_x_161:
[----:B------:R-:W-:Y:S01]  /*3a30*/  NOP ;  /* 0x0000000000007918 */ /* 0x000fe20000000000 */
[----:B-1----:R-:W1:Y:S01]  /*3a40*/  LDS R0, [UR7+0x14] ;  /* 0x00001407ff007984 */ /* 0x002e620008000800 */
[----:B------:R-:W-:Y:S01]  /*3a50*/  ULOP3.LUT UR4, UR30, 0xffff, URZ, 0xc0, !UPT ;  /* 0x0000ffff1e047892 */ /* 0x000fe2000f8ec0ff */
[----:B------:R-:W-:Y:S01]  /*3a60*/  UMOV UR5, 0xffff ;  /* 0x0000ffff00057882 */ /* 0x000fe20000000000 */
[----:B------:R-:W-:Y:S02]  /*3a70*/  UMOV UR6, 0x1 ;  /* 0x0000000100067882 */ /* 0x000fe40000000000 */
[----:B------:R-:W-:-:S04]  /*3a80*/  USHF.R.U32.HI UR4, URZ, 0x5, UR4 ;  /* 0x00000005ff047899 */ /* 0x000fc80008011604 */
[----:B------:R-:W-:Y:S02]  /*3a90*/  USHF.L.U32 UR5, UR5, UR4, URZ ;  /* 0x0000000405057299 */ /* 0x000fe400080006ff */
[----:B------:R-:W-:-:S04]  /*3aa0*/  USHF.L.U32 UR4, UR6, UR4, URZ ;  /* 0x0000000406047299 */ /* 0x000fc800080006ff */
[----:B-1----:R-:W-:-:S04]  /*3ab0*/  LOP3.LUT R0, R0, UR5, RZ, 0xc0, !PT ;  /* 0x0000000500007c12 */ /* 0x002fc8000f8ec0ff */
[----:B------:R-:W-:-:S13]  /*3ac0*/  ISETP.NE.AND P0, PT, R0, UR5, PT ;  /* 0x0000000500007c0c */ /* 0x000fda000bf05270 */
[----:B------:R-:W-:Y:S05]  /*3ad0*/  @P0 BRA `(.L_x_70) ;  /* 0x0000000000580947 */ /* 0x000fea0003800000 */
[----:B------:R-:W1:Y:S02]  /*3ae0*/  LDS R0, [UR7+0x18] ;  /* 0x00001807ff007984 */ /* 0x000e640008000800 */
[----:B-1----:R-:W-:-:S04]  /*3af0*/  LOP3.LUT R0, R0, UR4, RZ, 0xc0, !PT ;  /* 0x0000000400007c12 */ /* 0x002fc8000f8ec0ff */
[----:B------:R-:W-:-:S13]  /*3b00*/  ISETP.NE.AND P0, PT, R0, UR4, PT ;  /* 0x0000000400007c0c */ /* 0x000fda000bf05270 */
[----:B------:R-:W-:Y:S05]  /*3b10*/  @P0 BRA `(.L_x_71) ;  /* 0x00000000003c0947 */ /* 0x000fea0003800000 */
[----:B------:R-:W1:Y:S01]  /*3b20*/  S2R R2, SR_LANEID ;  /* 0x0000000000027919 */ /* 0x000e620000000000 */
[----:B------:R-:W-:-:S06]  /*3b30*/  ULOP3.LUT UR5, URZ, UR5, URZ, 0x33, !UPT ;  /* 0x00000005ff057292 */ /* 0x000fcc000f8e33ff */
[----:B------:R-:W-:-:S04]  /*3b40*/  IMAD.U32 R0, RZ, RZ, UR5 ;  /* 0x00000005ff007e24 */ /* 0x000fc8000f8e00ff */
[----:B------:R2:W4:Y:S02]  /*3b50*/  REDUX UR8, R0 ;  /* 0x00000000000873c4 */ /* 0x0005240000000000 */
[----:B------:R1:W-:Y:S01]  /*3b60*/  UTCATOMSWS.AND URZ, UR5 ;  /* 0x0000000500ff79e3 */ /* 0x0003e20008000000 */
[----:B--2---:R-:W-:Y:S01]  /*3b70*/  LOP3.LUT R0, RZ, UR4, RZ, 0x33, !PT ;  /* 0x00000004ff007c12 */ /* 0x004fe2000f8e33ff */
[----:B------:R-:W-:Y:S02]  /*3b80*/  VOTEU.ANY UR4, UPT, PT ;  /* 0x0000000000047886 */ /* 0x000fe400038e0100 */
[----:B------:R-:W-:Y:S02]  /*3b90*/  UFLO.U32 UR4, UR4 ;  /* 0x00000004000472bd */ /* 0x000fe400080e0000 */
[----:B------:R-:W2:Y:S04]  /*3ba0*/  REDUX UR6, R0 ;  /* 0x00000000000673c4 */ /* 0x000ea80000000000 */
[----:B-1----:R-:W-:-:S02]  /*3bb0*/  ISETP.EQ.U32.AND P0, PT, R2, UR4, PT ;  /* 0x0000000402007c0c */ /* 0x002fc4000bf02070 */
[----:B----4-:R-:W-:-:S11]  /*3bc0*/  MOV R2, UR8 ;  /* 0x0000000800027c02 */ /* 0x010fd60008000f00 */
[----:B------:R1:W-:Y:S01]  /*3bd0*/  @P0 ATOMS.AND RZ, [UR7+0x14], R2 ;  /* 0x00001402ffff098c */ /* 0x0003e2000a800007 */
[----:B--2---:R-:W-:-:S05]  /*3be0*/  IMAD.U32 R0, RZ, RZ, UR6 ;  /* 0x00000006ff007e24 */ /* 0x004fca000f8e00ff */
[----:B------:R1:W-:Y:S01]  /*3bf0*/  @P0 ATOMS.AND RZ, [UR7+0x18], R0 ;  /* 0x00001800ffff098c */ /* 0x0003e2000a800007 */
[----:B------:R-:W-:Y:S05]  /*3c00*/  BRA `(.L_x_72) ;  /* 0x0000000000147947 */ /* 0x000fea0003800000 */
.L_x_71:
[----:B------:R-:W-:Y:S02]  /*3c10*/  MOV R2, 0x3c30 ;  /* 0x00003c3000027802 */ /* 0x000fe40000000f00 */
[----:B---3-5:R-:W-:Y:S05]  /*3c20*/  CALL.REL.NOINC `($__internal_0_$__cuda_sm10x_tcgen05_guardrail_trap_col_being_dealloced_not_returned_by_alloc) ;  /* 0x0000008000b07944 */ /* 0x028fea0003c00000 */
[----:B------:R-:W-:Y:S05]  /*3c30*/  BRA `(.L_x_72) ;  /* 0x0000000000087947 */ /* 0x000fea0003800000 */
.L_x_70:
[----:B------:R-:W-:Y:S02]  /*3c40*/  MOV R2, 0x3c60 ;  /* 0x00003c6000027802 */ /* 0x000fe40000000f00 */
[----:B---3-5:R-:W-:Y:S05]  /*3c50*/  CALL.REL.NOINC `($__internal_2_$__cuda_sm10x_tcgen05_guardrail_trap_unallocated_columns_being_dealloced) ;  /* 0x0000008000bc7944 */ /* 0x028fea0003c00000 */
.L_x_72:
[----:B------:R-:W-:Y:S01]  /*3c60*/  NOP ;  /* 0x0000000000007918 */ /* 0x000fe20000000000 */
[----:B------:R-:W-:Y:S05]  /*3c70*/  EXIT ;  /* 0x000000000000794d */ /* 0x000fea0003800000 */
.L_x_56:
[----:B------:R-:W-:-:S09]  /*3c80*/  UISETP.NE.OR UP0, UPT, UR17, 0x3, !UP3 ;  /* 0x000000031100788c */ /* 0x000fd2000df05670 */
[----:B------:R-:W-:Y:S05]  /*3c90*/  BRA.U UP0, `(.L_x_73) ;  /* 0x00000011005c7547 */ /* 0x000fea000b800000 */
[----:B------:R-:W1:Y:S01]  /*3ca0*/  S2UR UR10, SR_CgaCtaId ;  /* 0x00000000000a79c3 */ /* 0x000e620000008800 */
[----:B------:R-:W2:Y:S01]  /*3cb0*/  LDCU UR31, c[0x0][0x370] ;  /* 0x00006e00ff1f77ac */ /* 0x000ea20008000800 */
[----:B------:R-:W-:Y:S02]  /*3cc0*/  HFMA2 R13, -RZ, RZ, 0, 0 ;  /* 0x00000000ff0d7431 */ /* 0x000fe400000001ff */
[----:B------:R-:W-:Y:S01]  /*3cd0*/  IMAD.MOV.U32 R15, RZ, RZ, 0x1 ;  /* 0x00000001ff0f7424 */ /* 0x000fe200078e00ff */
[----:B------:R-:W-:Y:S01]  /*3ce0*/  MOV R7, 0x4000 ;  /* 0x0000400000077802 */ /* 0x000fe20000000f00 */
[----:B------:R-:W2:Y:S01]  /*3cf0*/  LDCU.128 UR44, c[0x0][0xb10] ;  /* 0x00016200ff2c77ac */ /* 0x000ea20008000c00 */
[----:B------:R-:W-:Y:S01]  /*3d00*/  IMAD.MOV.U32 R14, RZ, RZ, RZ ;  /* 0x000000ffff0e7224 */ /* 0x000fe200078e00ff */
[----:B------:R-:W3:Y:S01]  /*3d10*/  LDC.64 R16, c[0x0][0x348] ;  /* 0x0000d200ff107b82 */ /* 0x000ee20000000a00 */
[----:B------:R-:W4:Y:S01]  /*3d20*/  LDCU UR30, c[0x0][0x374] ;  /* 0x00006e80ff1e77ac */ /* 0x000f220008000800 */
[----:B------:R-:W1:Y:S06]  /*3d30*/  LDCU UR15, c[0x0][0xb0c] ;  /* 0x00016180ff0f77ac */ /* 0x000e6c0008000800 */
[----:B------:R-:W3:Y:S01]  /*3d40*/  LDC.64 R2, c[0x0][0x888] ;  /* 0x00022200ff027b82 */ /* 0x000ee20000000a00 */
[----:B------:R-:W3:Y:S01]  /*3d50*/  LDCU UR49, c[0x0][0xb20] ;  /* 0x00016400ff3177ac */ /* 0x000ee20008000800 */
[----:B------:R-:W3:Y:S06]  /*3d60*/  LDCU UR4, c[0x0][0xb30] ;  /* 0x00016600ff0477ac */ /* 0x000eec0008000800 */
[----:B------:R-:W3:Y:S01]  /*3d70*/  LDC.64 R4, c[0x0][0x890] ;  /* 0x00022400ff047b82 */ /* 0x000ee20000000a00 */
[----:B------:R-:W-:Y:S01]  /*3d80*/  UMOV UR21, 0x400 ;  /* 0x0000040000157882 */ /* 0x000fe20000000000 */
[----:B--2---:R-:W-:-:S02]  /*3d90*/  UIMAD.WIDE.U32 UR6, UR31, UR44, URZ ;  /* 0x0000002c1f0672a5 */ /* 0x004fc4000f8e00ff */
[----:B----4-:R-:W-:Y:S02]  /*3da0*/  UIMAD.WIDE.U32 UR8, UR30, UR47, URZ ;  /* 0x0000002f1e0872a5 */ /* 0x010fe4000f8e00ff */
[----:B-1----:R-:W-:Y:S02]  /*3db0*/  ULEA UR21, UR10, UR21, 0x18 ;  /* 0x000000150a157291 */ /* 0x002fe4000f8ec0ff */
[----:B------:R-:W-:Y:S02]  /*3dc0*/  UPLOP3.LUT UP3, UPT, UPT, UPT, UPT, 0x40, 0x4 ;  /* 0x000000000004789c */ /* 0x000fe40003f6e870 */
[----:B------:R-:W-:Y:S02]  /*3dd0*/  UIADD3 UR37, UPT, UPT, UR21, 0x68, URZ ;  /* 0x0000006815257890 */ /* 0x000fe4000fffe0ff */
[----:B------:R-:W-:Y:S02]  /*3de0*/  UIADD3 UR33, UPT, UPT, UR21, 0x50, URZ ;  /* 0x0000005015217890 */ /* 0x000fe4000fffe0ff */
[----:B------:R-:W-:-:S02]  /*3df0*/  UIADD3 UR25, UPT, UPT, UR21, 0x58, URZ ;  /* 0x0000005815197890 */ /* 0x000fc4000fffe0ff */
[----:B------:R-:W-:Y:S01]  /*3e00*/  UIADD3 UR17, UPT, UPT, UR21, 0x60, URZ ;  /* 0x0000006015117890 */ /* 0x000fe2000fffe0ff */
[----:B------:R-:W-:Y:S01]  /*3e10*/  UMOV UR6, UR7 ;  /* 0x0000000700067c82 */ /* 0x000fe20008000000 */
[----:B------:R-:W-:Y:S01]  /*3e20*/  UMOV UR41, UR9 ;  /* 0x0000000900297c82 */ /* 0x000fe20008000000 */
[----:B------:R-:W-:Y:S02]  /*3e30*/  UISETP.GE.AND UP0, UPT, UR42, 0x1, UPT ;  /* 0x000000012a00788c */ /* 0x000fe4000bf06270 */
[----:B------:R-:W-:Y:S01]  /*3e40*/  UISETP.NE.AND UP4, UPT, UR42, 0x1, UPT ;  /* 0x000000012a00788c */ /* 0x000fe2000bf85270 */
[----:B------:R-:W1:Y:S01]  /*3e50*/  LDCU.64 UR22, c[0x0][0xb28] ;  /* 0x00016500ff1677ac */ /* 0x000e620008000a00 */
[----:B------:R-:W-:Y:S02]  /*3e60*/  UISETP.NE.AND UP6, UPT, UR15, 0x1, UPT ;  /* 0x000000010f00788c */ /* 0x000fe4000bfc5270 */
[----:B------:R-:W-:Y:S02]  /*3e70*/  UISETP.NE.AND UP5, UPT, UR46, 0x1, UPT ;  /* 0x000000012e00788c */ /* 0x000fe4000bfa5270 */
[----:B------:R-:W-:-:S02]  /*3e80*/  UPRMT UR37, UR10, 0x654, UR37 ;  /* 0x000006540a257896 */ /* 0x000fc40008000025 */
[----:B------:R-:W-:Y:S02]  /*3e90*/  USHF.R.U32.HI UR43, URZ, UR45, UR6 ;  /* 0x0000002dff2b7299 */ /* 0x000fe40008011606 */
[----:B------:R-:W-:Y:S02]  /*3ea0*/  UPRMT UR40, UR10, 0x654, UR33 ;  /* 0x000006540a287896 */ /* 0x000fe40008000021 */
[----:B------:R-:W-:Y:S02]  /*3eb0*/  UPRMT UR39, UR10, 0x654, UR25 ;  /* 0x000006540a277896 */ /* 0x000fe40008000019 */
[----:B------:R-:W-:Y:S02]  /*3ec0*/  UPRMT UR38, UR10, 0x654, UR17 ;  /* 0x000006540a267896 */ /* 0x000fe40008000011 */
[----:B---3--:R-:W-:Y:S02]  /*3ed0*/  USHF.R.U32.HI UR41, URZ, UR49, UR41 ;  /* 0x00000031ff297299 */ /* 0x008fe40008011629 */
[----:B------:R-:W-:-:S11]  /*3ee0*/  UISETP.NE.AND UP2, UPT, UR4, 0x1, UPT ;  /* 0x000000010400788c */ /* 0x000fd6000bf45270 */
.L_x_84:
[C---:B------:R-:W-:Y:S02]  /*3ef0*/  LEA R12, R14.reuse, UR21, 0x3 ;  /* 0x000000150e0c7c11 */ /* 0x040fe4000f8e18ff */
[----:B------:R-:W-:Y:S02]  /*3f00*/  SHF.L.U32 R0, R13, 0x1f, RZ ;  /* 0x0000001f0d007819 */ /* 0x000fe400000006ff */
[----:B------:R-:W-:Y:S02]  /*3f10*/  LEA R8, R14, UR21, 0x4 ;  /* 0x000000150e087c11 */ /* 0x000fe4000f8e20ff */
[----:B--2---:R-:W2:Y:S02]  /*3f20*/  SYNCS.PHASECHK.TRANS64.TRYWAIT P0, [R12+URZ+0xa0], R0 ;  /* 0x0000a0000c0075a7 */ /* 0x004ea400080011ff */
[----:B--2---:R-:W-:Y:S05]  /*3f30*/  @!P0 BRA `(.L_x_74) ;  /* 0x00000078009c8947 */ /* 0x004fea0003800000 */
.L_x_162:
[----:B------:R-:W3:Y:S01]  /*3f40*/  LDS.128 R8, [R8+0x110] ;  /* 0x0001100008087984 */ /* 0x000ee20000000c00 */
[----:B------:R-:W-:Y:S01]  /*3f50*/  UISETP.GE.AND UP0, UPT, UR42, 0x1, UPT ;  /* 0x000000012a00788c */ /* 0x000fe2000bf06270 */
[----:B------:R-:W-:Y:S01]  /*3f60*/  @!PT LDS RZ, [RZ] ;  /* 0x00000000fffff984 */ /* 0x000fe20000000800 */
[----:B------:R-:W-:Y:S01]  /*3f70*/  @!PT LDS RZ, [RZ] ;  /* 0x00000000fffff984 */ /* 0x000fe20000000800 */
[----:B------:R-:W-:Y:S01]  /*3f80*/  @!PT LDS RZ, [RZ] ;  /* 0x00000000fffff984 */ /* 0x000fe20000000800 */
[----:B------:R-:W-:Y:S01]  /*3f90*/  @!PT LDS RZ, [RZ] ;  /* 0x00000000fffff984 */ /* 0x000fe20000000800 */
[----:B------:R4:W-:Y:S06]  /*3fa0*/  MEMBAR.ALL.CTA ;  /* 0x0000000000007992 */ /* 0x0009ec0000008000 */
[----:B----4-:R-:W4:Y:S01]  /*3fb0*/  FENCE.VIEW.ASYNC.S ;  /* 0x00000000000073c6 */ /* 0x010f220000000000 */
[----:B---3--:R-:W-:Y:S11]  /*3fc0*/  LOP3.LUT P0, RZ, R10, 0x1, RZ, 0xc0, !PT ;  /* 0x000000010aff7812 */ /* 0x008ff6000780c0ff */
[----:B------:R-:W-:Y:S02]  /*3fd0*/  @!UPT UIADD3 URZ, UPT, UPT, URZ, URZ, URZ ;  /* 0x000000fffffff290 */ /* 0x000fe4000fffe0ff */
[----:B----4-:R-:W-:Y:S01]  /*3fe0*/  VOTEU.ANY UP1, P0 ;  /* 0x0000000000ff7886 */ /* 0x010fe20000020100 */
[----:B------:R-:W-:Y:S11]  /*3ff0*/  PLOP3.LUT P0, PT, PT, PT, UP1, 0x80, 0x8 ;  /* 0x000000000008781c */ /* 0x000ff60003f0f018 */
[----:B------:R-:W-:Y:S02]  /*4000*/  @!UPT UIADD3 URZ, UPT, UPT, URZ, URZ, URZ ;  /* 0x000000fffffff290 */ /* 0x000fe4000fffe0ff */
[----:B--2---:R-:W-:Y:S02]  /*4010*/  @P0 SHF.R.U32.HI R0, RZ, 0x10, R9 ;  /* 0x00000010ff000819 */ /* 0x004fe40000011609 */
[----:B------:R-:W-:Y:S02]  /*4020*/  @P0 MOV R6, R8 ;  /* 0x0000000800060202 */ /* 0x000fe40000000f00 */
[----:B------:R-:W-:Y:S01]  /*4030*/  @P0 R2UR UR4, R0 ;  /* 0x00000000000402ca */ /* 0x000fe200000e0000 */
[----:B------:R-:W-:Y:S01]  /*4040*/  VIADD R0, R12, 0xb0 ;  /* 0x000000b00c007836 */ /* 0x000fe20000000000 */
[----:B------:R-:W-:Y:S02]  /*4050*/  @P0 LOP3.LUT R8, R9, 0xffff, RZ, 0xc0, !PT ;  /* 0x0000ffff09080812 */ /* 0x000fe400078ec0ff */
[----:B------:R-:W-:Y:S02]  /*4060*/  @P0 R2UR UR6, R6 ;  /* 0x00000000060602ca */ /* 0x000fe400000e0000 */
[----:B------:R-:W-:Y:S02]  /*4070*/  PRMT R0, RZ, 0x654, R0 ;  /* 0x00000654ff007816 */ /* 0x000fe40000000000 */
[----:B------:R-:W-:Y:S02]  /*4080*/  @P0 R2UR UR5, R8 ;  /* 0x00000000080502ca */ /* 0x000fe400000e0000 */
[----:B------:R2:W-:Y:S03]  /*4090*/  SYNCS.ARRIVE.TRANS64.RED.A1T0 RZ, [R0+URZ], RZ ;  /* 0x000000ff00ff79a7 */ /* 0x0005e600081004ff */
[----:B------:R-:W-:Y:S04]  /*40a0*/  @UP1 UMOV UR29, UR4 ;  /* 0x00000004001d1c82 */ /* 0x000fe80008000000 */
[----:B------:R-:W-:Y:S04]  /*40b0*/  @UP1 UMOV UR14, UR6 ;  /* 0x00000006000e1c82 */ /* 0x000fe80008000000 */
[----:B------:R-:W-:Y:S01]  /*40c0*/  @UP1 UMOV UR13, UR5 ;  /* 0x00000005000d1c82 */ /* 0x000fe20008000000 */
[----:B------:R-:W-:Y:S05]  /*40d0*/  BRA.U !UP0, `(.L_x_75) ;  /* 0x0000000108a47547 */ /* 0x000fea000b800000 */
[----:B------:R-:W-:Y:S02]  /*40e0*/  UIMAD.WIDE.U32 UR18, UR13, UR47, URZ ;  /* 0x0000002f0d1272a5 */ /* 0x000fe4000f8e00ff */
[----:B------:R-:W-:Y:S02]  /*40f0*/  UIMAD.WIDE.U32 UR26, UR14, UR44, URZ ;  /* 0x0000002c0e1a72a5 */ /* 0x000fe4000f8e00ff */
[----:B------:R-:W-:Y:S02]  /*4100*/  USEL UR4, UR30, UR41, !UP5 ;  /* 0x000000291e047287 */ /* 0x000fe4000e800000 */
[----:B------:R-:W-:Y:S02]  /*4110*/  USEL UR7, UR31, UR43, !UP6 ;  /* 0x0000002b1f077287 */ /* 0x000fe4000f000000 */
[----:B-1----:R-:W-:Y:S02]  /*4120*/  UIMAD.WIDE.U32 UR8, UR4, UR22, URZ ;  /* 0x00000016040872a5 */ /* 0x002fe4000f8e00ff */
[----:B------:R-:W-:Y:S01]  /*4130*/  UIMAD.WIDE.U32 UR10, UR7, UR22, URZ ;  /* 0x00000016070a72a5 */ /* 0x000fe2000f8e00ff */
[----:B------:R-:W-:Y:S02]  /*4140*/  UMOV UR5, UR19 ;  /* 0x0000001300057c82 */ /* 0x000fe40008000000 */
[----:B------:R-:W-:Y:S03]  /*4150*/  USHF.R.U32.HI UR6, URZ, UR49, UR5 ;  /* 0x00000031ff067299 */ /* 0x000fe60008011605 */
[----:B------:R-:W-:Y:S01]  /*4160*/  UMOV UR5, UR27 ;  /* 0x0000001b00057c82 */ /* 0x000fe20008000000 */
[----:B------:R-:W-:Y:S02]  /*4170*/  USEL UR6, UR13, UR6, !UP5 ;  /* 0x000000060d067287 */ /* 0x000fe4000e800000 */
[----:B------:R-:W-:Y:S03]  /*4180*/  USHF.R.U32.HI UR12, URZ, UR45, UR5 ;  /* 0x0000002dff0c7299 */ /* 0x000fe60008011605 */
[----:B------:R-:W-:Y:S02]  /*4190*/  UMOV UR5, UR9 ;  /* 0x0000000900057c82 */ /* 0x000fe40008000000 */
[----:B------:R-:W-:Y:S03]  /*41a0*/  @UP4 USHF.R.U32.HI UR4, URZ, UR23, UR5 ;  /* 0x00000017ff044299 */ /* 0x000fe60008011605 */
[----:B------:R-:W-:Y:S01]  /*41b0*/  UMOV UR5, UR11 ;  /* 0x0000000b00057c82 */ /* 0x000fe20008000000 */
[----:B------:R-:W-:Y:S02]  /*41c0*/  UIMAD UR4, UR42, UR4, URZ ;  /* 0x000000042a0472a4 */ /* 0x000fe4000f8e02ff */
[----:B------:R-:W-:Y:S02]  /*41d0*/  @UP4 USHF.R.U32.HI UR7, URZ, UR23, UR5 ;  /* 0x00000017ff074299 */ /* 0x000fe40008011605 */
[----:B------:R-:W-:Y:S02]  /*41e0*/  UIMAD.WIDE.U32 UR10, UR6, UR22, URZ ;  /* 0x00000016060a72a5 */ /* 0x000fe4000f8e00ff */
[----:B------:R-:W-:Y:S02]  /*41f0*/  USEL UR5, UR14, UR12, !UP6 ;  /* 0x0000000c0e057287 */ /* 0x000fe4000f000000 */
[----:B------:R-:W-:Y:S02]  /*4200*/  UIMAD UR8, UR42, UR7, URZ ;  /* 0x000000072a0872a4 */ /* 0x000fe4000f8e02ff */
[----:B------:R-:W-:Y:S03]  /*4210*/  UISETP.GE.AND UP0, UPT, UR6, UR4, UPT ;  /* 0x000000040600728c */ /* 0x000fe6000bf06270 */
[----:B------:R-:W-:Y:S01]  /*4220*/  UMOV UR4, UR11 ;  /* 0x0000000b00047c82 */ /* 0x000fe20008000000 */
[----:B------:R-:W-:Y:S02]  /*4230*/  UISETP.GE.OR UP0, UPT, UR5, UR8, UP0 ;  /* 0x000000080500728c */ /* 0x000fe40008706670 */
[----:B------:R-:W-:Y:S02]  /*4240*/  USHF.R.U32.HI UR4, URZ, UR23, UR4 ;  /* 0x00000017ff047299 */ /* 0x000fe40008011604 */
[----:B------:R-:W-:Y:S02]  /*4250*/  UIMAD.WIDE.U32 UR8, UR5, UR22, URZ ;  /* 0x00000016050872a5 */ /* 0x000fe4000f8e00ff */
[----:B------:R-:W-:Y:S04]  /*4260*/  USEL UR10, UR6, UR4, !UP4 ;  /* 0x00000004060a7287 */ /* 0x000fe8000e000000 */
[----:B------:R-:W-:Y:S01]  /*4270*/  UIADD3 UR11, UPT, UPT, -UR10, URZ, URZ ;  /* 0x000000ff0a0b7290 */ /* 0x000fe2000fffe1ff */
[----:B------:R-:W-:Y:S02]  /*4280*/  @!UP0 UMOV UR4, UR9 ;  /* 0x0000000900048c82 */ /* 0x000fe40008000000 */
[----:B------:R-:W-:Y:S02]  /*4290*/  @!UP0 USHF.R.U32.HI UR4, URZ, UR23, UR4 ;  /* 0x00000017ff048299 */ /* 0x000fe40008011604 */
[----:B------:R-:W-:Y:S02]  /*42a0*/  UIMAD UR8, UR42, UR11, UR6 ;  /* 0x0000000b2a0872a4 */ /* 0x000fe4000f8e0206 */
[----:B------:R-:W-:Y:S04]  /*42b0*/  @!UP0 USEL UR4, UR5, UR4, !UP4 ;  /* 0x0000000405048287 */ /* 0x000fe8000e000000 */
[----:B------:R-:W-:Y:S02]  /*42c0*/  @!UP0 UIMAD UR8, UR7, UR8, UR4 ;  /* 0x00000008070882a4 */ /* 0x000fe4000f8e0204 */
[----:B------:R-:W-:Y:S02]  /*42d0*/  @!UP0 UIADD3 UR9, UPT, UPT, UR10, -UR4, URZ ;  /* 0x800000040a098290 */ /* 0x000fe4000fffe0ff */
[----:B------:R-:W-:Y:S02]  /*42e0*/  UIADD3 UR4, UPT, UPT, -UR5, URZ, URZ ;  /* 0x000000ff05047290 */ /* 0x000fe4000fffe1ff */
[----:B------:R-:W-:Y:S02]  /*42f0*/  UIADD3 UR7, UPT, UPT, -UR6, URZ, URZ ;  /* 0x000000ff06077290 */ /* 0x000fe4000fffe1ff */
[----:B------:R-:W-:Y:S02]  /*4300*/  @!UP0 UIMAD UR6, UR9, UR42, UR5 ;  /* 0x0000002a090682a4 */ /* 0x000fe4000f8e0205 */
[----:B------:R-:W-:Y:S02]  /*4310*/  UIMAD UR14, UR15, UR4, UR14 ;  /* 0x000000040f0e72a4 */ /* 0x000fe4000f8e020e */
[----:B------:R-:W-:Y:S01]  /*4320*/  UIMAD UR13, UR46, UR7, UR13 ;  /* 0x000000072e0d72a4 */ /* 0x000fe2000f8e020d */
[----:B------:R-:W-:Y:S02]  /*4330*/  @!UP0 UMOV UR5, UR8 ;  /* 0x0000000800058c82 */ /* 0x000fe40008000000 */
[----:B------:R-:W-:Y:S02]  /*4340*/  UIMAD UR14, UR5, UR15, UR14 ;  /* 0x0000000f050e72a4 */ /* 0x000fe4000f8e020e */
[----:B------:R-:W-:Y:S11]  /*4350*/  UIMAD UR13, UR6, UR46, UR13 ;  /* 0x0000002e060d72a4 */ /* 0x000ff6000f8e020d */
[----:B------:R-:W-:Y:S01]  /*4360*/  @!UPT UIADD3 URZ, UPT, UPT, URZ, URZ, URZ ;  /* 0x000000fffffff290 */ /* 0x000fe2000fffe0ff */
.L_x_75:
[----:B------:R-:W3:Y:S01]  /*4370*/  @!UP2 LDCU.128 UR8, c[0x0][0xb10] ;  /* 0x00016200ff08a7ac */ /* 0x000ee20008000c00 */
[C---:B------:R-:W-:Y:S02]  /*4380*/  ISETP.NE.U32.AND P1, PT, R4.reuse, RZ, PT ;  /* 0x000000ff0400720c */ /* 0x040fe40003f25070 */
[----:B------:R-:W-:Y:S02]  /*4390*/  ISETP.NE.U32.AND P0, PT, R4, RZ, PT ;  /* 0x000000ff0400720c */ /* 0x000fe40003f05070 */
[C---:B------:R-:W-:Y:S02]  /*43a0*/  ISETP.NE.AND.EX P1, PT, R5.reuse, RZ, PT, P1 ;  /* 0x000000ff0500720c */ /* 0x040fe40003f25310 */
[----:B------:R-:W-:Y:S01]  /*43b0*/  ISETP.NE.AND.EX P0, PT, R5, RZ, PT, P0 ;  /* 0x000000ff0500720c */ /* 0x000fe20003f05300 */
[----:B------:R-:W4:Y:S01]  /*43c0*/  @!UP2 LDCU UR5, c[0x0][0xb0c] ;  /* 0x00016180ff05a7ac */ /* 0x000f220008000800 */
[----:B------:R-:W-:Y:S01]  /*43d0*/  SHF.L.U32 R9, R15, 0x1f, RZ ;  /* 0x0000001f0f097819 */ /* 0x000fe200000006ff */
[----:B------:R-:W-:Y:S02]  /*43e0*/  USHF.L.U32 UR35, UR16, 0x7, URZ ;  /* 0x0000000710237899 */ /* 0x000fe400080006ff */
[----:B------:R-:W-:Y:S02]  /*43f0*/  USHF.L.U32 UR34, UR20, 0x8, URZ ;  /* 0x0000000814227899 */ /* 0x000fe400080006ff */
[----:B---3--:R-:W-:Y:S07]  /*4400*/  UIMAD.WIDE.U32 UR6, UR14, UR8, URZ ;  /* 0x000000080e0672a5 */ /* 0x008fee000f8e00ff */
[----:B------:R-:W-:Y:S01]  /*4410*/  @!UP2 UMOV UR4, UR7 ;  /* 0x000000070004ac82 */ /* 0x000fe20008000000 */
[----:B----4-:R-:W-:Y:S02]  /*4420*/  @!UP2 UISETP.NE.AND UP0, UPT, UR5, 0x1, UPT ;  /* 0x000000010500a88c */ /* 0x010fe4000bf05270 */
[----:B------:R-:W-:Y:S02]  /*4430*/  @!UP2 USHF.R.U32.HI UR4, URZ, UR9, UR4 ;  /* 0x00000009ff04a299 */ /* 0x000fe40008011604 */
[----:B------:R-:W-:Y:S02]  /*4440*/  UIMAD.WIDE.U32 UR6, UR13, UR11, URZ ;  /* 0x0000000b0d0672a5 */ /* 0x000fe4000f8e00ff */
[----:B------:R-:W-:Y:S02]  /*4450*/  @!UP2 USEL UR8, UR14, UR4, !UP0 ;  /* 0x000000040e08a287 */ /* 0x000fe4000c000000 */
[----:B------:R-:W-:Y:S03]  /*4460*/  @!UP2 UISETP.NE.AND UP0, UPT, UR10, 0x1, UPT ;  /* 0x000000010a00a88c */ /* 0x000fe6000bf05270 */
[----:B------:R-:W-:Y:S02]  /*4470*/  @!UP2 UMOV UR6, UR7 ;  /* 0x000000070006ac82 */ /* 0x000fe40008000000 */
[----:B------:R-:W3:Y:S02]  /*4480*/  @!UP2 LDCU UR4, c[0x0][0xb20] ;  /* 0x00016400ff04a7ac */ /* 0x000ee40008000800 */
[----:B---3--:R-:W-:Y:S04]  /*4490*/  @!UP2 USHF.R.U32.HI UR6, URZ, UR4, UR6 ;  /* 0x00000004ff06a299 */ /* 0x008fe80008011606 */
[----:B------:R-:W-:Y:S04]  /*44a0*/  @!UP2 USEL UR6, UR13, UR6, !UP0 ;  /* 0x000000060d06a287 */ /* 0x000fe8000c000000 */
[----:B------:R-:W-:Y:S02]  /*44b0*/  @!UP2 UIADD3 UR4, UPT, UPT, -UR8, UR6, URZ ;  /* 0x000000060804a290 */ /* 0x000fe4000fffe1ff */
[----:B------:R-:W-:Y:S02]  /*44c0*/  @!UP2 UIADD3 UR6, UPT, UPT, UR8, -UR6, URZ ;  /* 0x800000060806a290 */ /* 0x000fe4000fffe0ff */
[----:B------:R-:W-:Y:S02]  /*44d0*/  @!UP2 UIMAD UR14, UR4, UR5, UR14 ;  /* 0x00000005040ea2a4 */ /* 0x000fe4000f8e020e */
[----:B------:R-:W-:Y:S01]  /*44e0*/  @!UP2 UIMAD UR13, UR6, UR10, UR13 ;  /* 0x0000000a060da2a4 */ /* 0x000fe2000f8e020d */
[----:B------:R-:W-:Y:S11]  /*44f0*/  BRA.U UP3, `(.L_x_76) ;  /* 0x0000000103107547 */ /* 0x000ff6000b800000 */
[----:B------:R-:W-:Y:S04]  /*4500*/  MOV R6, UR48 ;  /* 0x0000003000067c02 */ /* 0x000fe80008000f00 */
[----:B------:R-:W-:Y:S04]  /*4510*/  SHF.L.U32 R6, R6, 0x1f, RZ ;  /* 0x0000001f06067819 */ /* 0x000fe800000006ff */
[----:B------:R-:W3:Y:S02]  /*4520*/  SYNCS.PHASECHK.TRANS64.TRYWAIT P2, [UR21+0x98], R6 ;  /* 0x00009806ff0075a7 */ /* 0x000ee40008041115 */
[----:B---3--:R-:W-:Y:S05]  /*4530*/  @!P2 BRA `(.L_x_77) ;  /* 0x000000740030a947 */ /* 0x008fea0003800000 */
.L_x_76:
[----:B------:R-:W-:Y:S05]  /*4540*/  @!P1 BRA `(.L_x_78) ;  /* 0x0000000000309947 */ /* 0x000fea0003800000 */
[----:B------:R-:W-:Y:S01]  /*4550*/  ISETP.NE.U32.AND P1, PT, R2, RZ, PT ;  /* 0x000000ff0200720c */ /* 0x000fe20003f25070 */
[----:B------:R-:W3:Y:S01]  /*4560*/  LDCU.64 UR4, c[0x0][0x358] ;  /* 0x00006b00ff0477ac */ /* 0x000ee20008000a00 */
[----:B------:R-:W-:Y:S02]  /*4570*/  IMAD.MOV.U32 R142, RZ, RZ, 0x1 ;  /* 0x00000001ff8e7424 */ /* 0x000fe400078e00ff */
[----:B------:R-:W-:Y:S11]  /*4580*/  ISETP.NE.AND.EX P1, PT, R3, RZ, PT, P1 ;  /* 0x000000ff0300720c */ /* 0x000ff60003f25310 */
[----:B------:R-:W-:Y:S02]  /*4590*/  @!UPT UIADD3 URZ, UPT, UPT, URZ, URZ, URZ ;  /* 0x000000fffffff290 */ /* 0x000fe4000fffe0ff */
[----:B------:R-:W4:Y:S01]  /*45a0*/  @P1 LDC.64 R10, c[0x0][0x888] ;  /* 0x00022200ff0a1b82 */ /* 0x000f220000000a00 */
[----:B--2---:R-:W-:Y:S04]  /*45b0*/  @P1 IMAD R0, R4, UR36, RZ ;  /* 0x0000002404001c24 */ /* 0x004fe8000f8e02ff */
[----:B----4-:R-:W-:Y:S04]  /*45c0*/  @P1 IMAD.WIDE R10, R0, 0x4, R10 ;  /* 0x00000004000a1825 */ /* 0x010fe800078e020a */
[----:B------:R-:W-:Y:S01]  /*45d0*/  HFMA2 R0, -RZ, RZ, 0, 5.9604644775390625e-08 ;  /* 0x00000001ff007431 */ /* 0x000fe200000001ff */
[----:B---3-5:R3:W5:Y:S04]  /*45e0*/  @P1 LDG.E R73, desc[UR4][R10.64] ;  /* 0x000000040a491981 */ /* 0x028768000c1e1900 */
[----:B------:R-:W-:Y:S01]  /*45f0*/  @!P1 PRMT R142, R0, 0x7610, R142 ;  /* 0x00007610008e9816 */ /* 0x000fe2000000008e */
[----:B---3--:R-:W4:Y:S06]  /*4600*/  @!P1 LDC R73, c[0x0][0x880] ;  /* 0x00022000ff499b82 */ /* 0x008f2c0000000800 */
.L_x_78:
[----:B----45:R-:W-:Y:S01]  /*4610*/  @!P0 FSETP.EQ.AND P1, PT, R73, RZ, PT ;  /* 0x000000ff4900820b */ /* 0x030fe20003f22000 */
[----:B------:R-:W-:Y:S01]  /*4620*/  @!UPT UIADD3 URZ, UPT, UPT, URZ, URZ, URZ ;  /* 0x000000fffffff290 */ /* 0x000fe2000fffe0ff */
[----:B------:R-:W-:Y:S11]  /*4630*/  @!P0 BRA `(.L_x_79) ;  /* 0x0000000000188947 */ /* 0x000ff60003800000 */
[----:B------:R-:W-:Y:S02]  /*4640*/  LOP3.LUT P0, RZ, R142, 0xff, RZ, 0xc0, !PT ;  /* 0x000000ff8eff7812 */ /* 0x000fe4000780c0ff */
[----:B------:R-:W-:Y:S04]  /*4650*/  ISETP.NE.U32.AND P1, PT, R2, RZ, PT ;  /* 0x000000ff0200720c */ /* 0x000fe80003f25070 */
[----:B------:R-:W-:Y:S04]  /*4660*/  ISETP.NE.AND.EX P1, PT, R3, RZ, PT, P1 ;  /* 0x000000ff0300720c */ /* 0x000fe80003f25310 */
[----:B------:R-:W-:Y:S03]  /*4670*/  PLOP3.LUT P1, PT, P1, PT, PT, 0x8, 0x80 ;  /* 0x000000000080781c */ /* 0x000fe60000f2e170 */
[----:B------:R-:W-:Y:S11]  /*4680*/  @P0 FSETP.EQ.AND P1, PT, R73, RZ, PT ;  /* 0x000000ff4900020b */ /* 0x000ff60003f22000 */
[----:B------:R-:W-:Y:S02]  /*4690*/  @!UPT UIADD3 URZ, UPT, UPT, URZ, URZ, URZ ;  /* 0x000000fffffff290 */ /* 0x000fe4000fffe0ff */
.L_x_79:
[----:B------:R-:W3:Y:S01]  /*46a0*/  SYNCS.PHASECHK.TRANS64.TRYWAIT P2, [UR21+0x70], R9 ;  /* 0x00007009ff0075a7 */ /* 0x000ee20008041115 */
[----:B------:R-:W-:Y:S04]  /*46b0*/  ELECT P0, URZ, PT ;  /* 0x0000000000ff782f */ /* 0x000fe80003800000 */
[----:B------:R-:W-:Y:S11]  /*46c0*/  PLOP3.LUT P1, PT, P1, P0, PT, 0xf2, 0x2f ;  /* 0x00000000002f781c */ /* 0x000ff60000f21e72 */
[----:B------:R-:W-:Y:S02]  /*46d0*/  @!UPT UIADD3 URZ, UPT, UPT, URZ, URZ, URZ ;  /* 0x000000fffffff290 */ /* 0x000fe4000fffe0ff */
[----:B------:R-:W-:Y:S05]  /*46e0*/  @!P1 IADD3 R8, P0, PT, R16, 0x580, RZ ;  /* 0x0000058010089810 */ /* 0x000fea0007f1e0ff */
[----:B--2---:R-:W-:Y:S01]  /*46f0*/  @!P1 IMAD.X R6, RZ, RZ, R17, P0 ;  /* 0x000000ffff069224 */ /* 0x004fe200000e0611 */
[----:B---3--:R-:W-:Y:S07]  /*4700*/  @!P2 BRA `(.L_x_80) ;  /* 0x0000007000d4a947 */ /* 0x008fee0003800000 */
.L_x_165:
[----:B------:R-:W-:Y:S01]  /*4710*/  @!P1 R2UR UR5, R8 ;  /* 0x00000000080592ca */ /* 0x000fe200000e0000 */
[----:B------:R-:W-:Y:S01]  /*4720*/  VOTEU.ALL UP0, P1 ;  /* 0x0000000000ff7886 */ /* 0x000fe20000800000 */
[----:B------:R-:W-:Y:S01]  /*4730*/  @!P1 R2UR UR4, R6 ;  /* 0x00000000060492ca */ /* 0x000fe200000e0000 */
[----:B--2---:R-:W-:Y:S01]  /*4740*/  @!P1 IMAD.MOV.U32 R0, RZ, RZ, 0x4000 ;  /* 0x00004000ff009424 */ /* 0x004fe200078e00ff */
[----:B------:R-:W-:Y:S01]  /*4750*/  UMOV UR6, 0x0 ;  /* 0x0000000000067882 */ /* 0x000fe20000000000 */
[----:B------:R-:W-:Y:S01]  /*4760*/  UMOV UR7, 0x10000000 ;  /* 0x1000000000077882 */ /* 0x000fe20000000000 */
[----:B------:R-:W-:Y:S01]  /*4770*/  @!UP0 UIADD3 UR32, UPT, UPT, UR21, 0x400, URZ ;  /* 0x0000040015208890 */ /* 0x000fe2000fffe0ff */
[----:B------:R-:W-:Y:S01]  /*4780*/  @!P1 IADD3 R8, P0, PT, R16, 0x580, RZ ;  /* 0x0000058010089810 */ /* 0x000fe20007f1e0ff */
[----:B------:R-:W-:Y:S04]  /*4790*/  VOTEU.ALL UP0, P1 ;  /* 0x0000000000ff7886 */ /* 0x000fe80000800000 */
[----:B------:R-:W-:Y:S02]  /*47a0*/  @!P1 IMAD.X R6, RZ, RZ, R17, P0 ;  /* 0x000000ffff069224 */ /* 0x000fe400000e0611 */
[----:B------:R-:W-:Y:S02]  /*47b0*/  IMAD.U32 R10, RZ, RZ, UR5 ;  /* 0x00000005ff0a7e24 */ /* 0x000fe4000f8e00ff */
[----:B------:R-:W-:Y:S03]  /*47c0*/  IMAD.U32 R11, RZ, RZ, UR4 ;  /* 0x00000004ff0b7e24 */ /* 0x000fe6000f8e00ff */
[----:B------:R-:W-:Y:S02]  /*47d0*/  @!P1 R2UR UR4, R10 ;  /* 0x000000000a0492ca */ /* 0x000fe400000e0000 */
[----:B------:R-:W-:Y:S11]  /*47e0*/  @!P1 R2UR UR5, R11 ;  /* 0x000000000b0592ca */ /* 0x000ff600000e0000 */
[----:B------:R-:W-:Y:S02]  /*47f0*/  @!UPT UIADD3 URZ, UPT, UPT, URZ, URZ, URZ ;  /* 0x000000fffffff290 */ /* 0x000fe4000fffe0ff */
[----:B------:R2:W-:Y:S01]  /*4800*/  @!UP0 UTMALDG.3D [UR32], [UR4], desc[UR6] ;  /* 0x00000620040085b4 */ /* 0x0005e20008011000 */
[----:B------:R2:W-:Y:S01]  /*4810*/  @!P1 SYNCS.ARRIVE.TRANS64.RED.A0TR RZ, [UR21+0x50], R0 ;  /* 0x00005000ffff99a7 */ /* 0x0005e20008300415 */
[----:B------:R-:W-:Y:S01]  /*4820*/  SYNCS.ARRIVE.TRANS64.RED.A1T0 RZ, [UR40], RZ ;  /* 0x000000ffffff79a7 */ /* 0x000fe20008100428 */
[----:B------:R-:W3:Y:S02]  /*4830*/  SYNCS.PHASECHK.TRANS64.TRYWAIT P2, [UR21+0x78], R9 ;  /* 0x00007809ff0075a7 */ /* 0x000ee40008041115 */
[----:B--23--:R-:W-:Y:S05]  /*4840*/  @!P2 BRA `(.L_x_81) ;  /* 0x00000070009ca947 */ /* 0x00cfea0003800000 */
.L_x_167:
        /* <DEDUP_REMOVED lines=8> */
[----:B------:R-:W-:Y:S01]  /*48d0*/  @!UP0 UIADD3 UR24, UPT, UPT, UR21, 0x4400, URZ ;  /* 0x0000440015188890 */ /* 0x000fe2000fffe0ff */
[----:B------:R-:W-:Y:S01]  /*48e0*/  VOTEU.ALL UP0, P1 ;  /* 0x0000000000ff7886 */ /* 0x000fe20000800000 */
[----:B------:R-:W-:Y:S01]  /*48f0*/  UMOV UR27, UR35 ;  /* 0x00000023001b7c82 */ /* 0x000fe20008000000 */
[----:B------:R-:W-:Y:S02]  /*4900*/  UMOV UR28, UR36 ;  /* 0x00000024001c7c82 */ /* 0x000fe40008000000 */
[----:B------:R-:W-:Y:S02]  /*4910*/  IMAD.U32 R10, RZ, RZ, UR5 ;  /* 0x00000005ff0a7e24 */ /* 0x000fe4000f8e00ff */
[----:B------:R-:W-:Y:S02]  /*4920*/  IMAD.U32 R11, RZ, RZ, UR4 ;  /* 0x00000004ff0b7e24 */ /* 0x000fe4000f8e00ff */
[----:B------:R-:W-:Y:S01]  /*4930*/  @!P1 IMAD.X R6, RZ, RZ, R17, P0 ;  /* 0x000000ffff069224 */ /* 0x000fe200000e0611 */
        /* <DEDUP_REMOVED lines=8> */
.L_x_169:
[----:B------:R-:W-:Y:S01]  /*49c0*/  @!P1 R2UR UR5, R8 ;  /* 0x00000000080592ca */ /* 0x000fe200000e0000 */
[----:B------:R-:W-:Y:S01]  /*49d0*/  VOTEU.ALL UP0, P1 ;  /* 0x0000000000ff7886 */ /* 0x000fe20000800000 */
[----:B------:R-:W-:Y:S01]  /*49e0*/  @!P1 R2UR UR4, R6 ;  /* 0x00000000060492ca */ /* 0x000fe200000e0000 */
[----:B--2---:R-:W-:Y:S01]  /*49f0*/  @!P1 IMAD.MOV.U32 R0, RZ, RZ, 0x4000 ;  /* 0x00004000ff009424 */ /* 0x004fe200078e00ff */
[----:B------:R-:W-:Y:S01]  /*4a00*/  UMOV UR6, 0x0 ;  /* 0x0000000000067882 */ /* 0x000fe20000000000 */
[----:B------:R-:W-:Y:S01]  /*4a10*/  UMOV UR7, 0x10000000 ;  /* 0x1000000000077882 */ /* 0x000fe20000000000 */
[----:B------:R-:W-:Y:S01]  /*4a20*/  @!UP0 UIADD3 UR18, UPT, UPT, UR34, 0x80, URZ ;  /* 0x0000008022128890 */ /* 0x000fe2000fffe0ff */
[----:B------:R-:W-:Y:S01]  /*4a30*/  VIADD R14, R14, 0x1 ;  /* 0x000000010e0e7836 */ /* 0x000fe20000000000 */
[----:B------:R-:W-:Y:S01]  /*4a40*/  @!UP0 UIADD3 UR16, UPT, UPT, UR21, 0x8400, URZ ;  /* 0x0000840015108890 */ /* 0x000fe2000fffe0ff */
[----:B------:R-:W-:Y:S01]  /*4a50*/  VOTEU.ALL UP0, P1 ;  /* 0x0000000000ff7886 */ /* 0x000fe20000800000 */
[----:B------:R-:W-:Y:S01]  /*4a60*/  UMOV UR19, UR35 ;  /* 0x0000002300137c82 */ /* 0x000fe20008000000 */
[----:B------:R-:W-:Y:S02]  /*4a70*/  UMOV UR20, UR36 ;  /* 0x0000002400147c82 */ /* 0x000fe40008000000 */
        /* <DEDUP_REMOVED lines=10> */
.L_x_171:
[----:B------:R-:W-:Y:S01]  /*4b20*/  @!P1 IADD3 R6, P0, PT, R16, 0x580, RZ ;  /* 0x0000058010069810 */ /* 0x000fe20007f1e0ff */
[----:B------:R-:W-:Y:S01]  /*4b30*/  VOTEU.ALL UP0, P1 ;  /* 0x0000000000ff7886 */ /* 0x000fe20000800000 */
[----:B------:R-:W-:Y:S01]  /*4b40*/  UMOV UR6, 0x0 ;  /* 0x0000000000067882 */ /* 0x000fe20000000000 */
[----:B------:R-:W-:Y:S01]  /*4b50*/  UMOV UR7, 0x10000000 ;  /* 0x1000000000077882 */ /* 0x000fe20000000000 */
[----:B------:R-:W-:Y:S01]  /*4b60*/  @!P1 R2UR UR5, R6 ;  /* 0x00000000060592ca */ /* 0x000fe200000e0000 */
[----:B--2---:R-:W-:Y:S01]  /*4b70*/  @!P1 IMAD.X R0, RZ, RZ, R17, P0 ;  /* 0x000000ffff009224 */ /* 0x004fe200000e0611 */
[----:B------:R-:W-:Y:S01]  /*4b80*/  @!UP0 UIADD3 UR10, UPT, UPT, UR34, 0xc0, URZ ;  /* 0x000000c0220a8890 */ /* 0x000fe2000fffe0ff */
[----:B------:R-:W-:Y:S01]  /*4b90*/  R2UR UR18, R144 ;  /* 0x00000000901272ca */ /* 0x000fe200000e0000 */
[----:B------:R-:W-:Y:S01]  /*4ba0*/  @!UP0 UIADD3 UR8, UPT, UPT, UR21, 0xc400, URZ ;  /* 0x0000c40015088890 */ /* 0x000fe2000fffe0ff */
[----:B------:R-:W-:Y:S01]  /*4bb0*/  R2UR UR16, R145 ;  /* 0x00000000911072ca */ /* 0x000fe200000e0000 */
[----:B------:R-:W-:Y:S01]  /*4bc0*/  @!UP0 UIADD3 UR9, UPT, UPT, UR21, 0x68, URZ ;  /* 0x0000006815098890 */ /* 0x000fe2000fffe0ff */
[----:B------:R-:W-:Y:S01]  /*4bd0*/  @!P1 R2UR UR4, R0 ;  /* 0x00000000000492ca */ /* 0x000fe200000e0000 */
[----:B------:R-:W-:Y:S01]  /*4be0*/  VOTEU.ALL UP0, P1 ;  /* 0x0000000000ff7886 */ /* 0x000fe20000800000 */
[----:B------:R-:W-:Y:S01]  /*4bf0*/  UMOV UR11, UR35 ;  /* 0x00000023000b7c82 */ /* 0x000fe20008000000 */
[----:B------:R-:W-:Y:S01]  /*4c00*/  UMOV UR12, UR36 ;  /* 0x00000024000c7c82 */ /* 0x000fe20008000000 */
[C---:B------:R-:W-:Y:S01]  /*4c10*/  ISETP.NE.AND P0, PT, R14.reuse, 0x2, PT ;  /* 0x000000020e00780c */ /* 0x040fe20003f05270 */
[----:B------:R-:W-:Y:S01]  /*4c20*/  UPLOP3.LUT UP3, UPT, UPT, UPT, UPT, 0x80, 0x8 ;  /* 0x000000000008789c */ /* 0x000fe20003f6f070 */
[----:B------:R-:W-:Y:S01]  /*4c30*/  IMAD.U32 R8, RZ, RZ, UR5 ;  /* 0x00000005ff087e24 */ /* 0x000fe2000f8e00ff */
[----:B------:R-:W-:Y:S01]  /*4c40*/  LOP3.LUT R15, R15, 0x1, RZ, 0x3c, !PT ;  /* 0x000000010f0f7812 */ /* 0x000fe200078e3cff */
[----:B------:R-:W-:Y:S01]  /*4c50*/  UMOV UR36, UR29 ;  /* 0x0000001d00247c82 */ /* 0x000fe20008000000 */
[----:B------:R-:W-:Y:S01]  /*4c60*/  SEL R0, RZ, 0x1, P0 ;  /* 0x00000001ff007807 */ /* 0x000fe20000000000 */
[----:B------:R-:W-:Y:S01]  /*4c70*/  UIADD3 UR20, UPT, UPT, UR13, UR18, URZ ;  /* 0x000000120d147290 */ /* 0x000fe2000fffe0ff */
[----:B------:R-:W-:Y:S01]  /*4c80*/  SEL R14, R14, RZ, P0 ;  /* 0x000000ff0e0e7207 */ /* 0x000fe20000000000 */
[----:B------:R-:W-:Y:S01]  /*4c90*/  UIADD3 UR16, UPT, UPT, UR14, UR16, URZ ;  /* 0x000000100e107290 */ /* 0x000fe2000fffe0ff */
[----:B------:R-:W-:Y:S01]  /*4ca0*/  IMAD.U32 R9, RZ, RZ, UR4 ;  /* 0x00000004ff097e24 */ /* 0x000fe2000f8e00ff */
[----:B------:R-:W-:Y:S02]  /*4cb0*/  @!P1 R2UR UR4, R8 ;  /* 0x00000000080492ca */ /* 0x000fe400000e0000 */
[----:B------:R-:W-:Y:S02]  /*4cc0*/  LOP3.LUT R13, R13, R0, RZ, 0x3c, !PT ;  /* 0x000000000d0d7212 */ /* 0x000fe400078e3cff */
[----:B------:R-:W-:Y:S11]  /*4cd0*/  @!P1 R2UR UR5, R9 ;  /* 0x00000000090592ca */ /* 0x000ff600000e0000 */
[----:B------:R-:W-:Y:S02]  /*4ce0*/  @!UPT UIADD3 URZ, UPT, UPT, URZ, URZ, URZ ;  /* 0x000000fffffff290 */ /* 0x000fe4000fffe0ff */
[----:B------:R2:W-:Y:S01]  /*4cf0*/  @!UP0 UTMALDG.3D [UR8], [UR4], desc[UR6] ;  /* 0x00000608040085b4 */ /* 0x0005e20008011000 */
[----:B------:R2:W-:Y:S01]  /*4d00*/  @!P1 SYNCS.ARRIVE.TRANS64.RED.A0TR RZ, [UR21+0x68], R7 ;  /* 0x00006807ffff99a7 */ /* 0x0005e20008300415 */
[----:B------:R-:W-:Y:S01]  /*4d10*/  SYNCS.ARRIVE.TRANS64.RED.A1T0 RZ, [UR37], RZ ;  /* 0x000000ffffff79a7 */ /* 0x000fe20008100425 */
[----:B------:R-:W-:Y:S05]  /*4d20*/  BRA.U UP1, `(.L_x_84) ;  /* 0xfffffff101707547 */ /* 0x000fea000b83ffff */
[----:B------:R-:W-:-:S04]  /*4d30*/  SHF.L.U32 R2, R15, 0x1f, RZ ;  /* 0x0000001f0f027819 */ /* 0x000fc800000006ff */
[----:B------:R-:W3:Y:S02]  /*4d40*/  SYNCS.PHASECHK.TRANS64.TRYWAIT P0, [UR21+0x70], R2 ;  /* 0x00007002ff0075a7 */ /* 0x000ee40008001115 */
[----:B---3--:R-:W-:Y:S05]  /*4d50*/  @!P0 BRA `(.L_x_85) ;  /* 0x0000006c00a08947 */ /* 0x008fea0003800000 */
.L_x_173:
[----:B------:R-:W4:Y:S02]  /*4d60*/  SYNCS.PHASECHK.TRANS64.TRYWAIT P0, [UR21+0x78], R2 ;  /* 0x00007802ff0075a7 */ /* 0x000f240008001115 */
[----:B----4-:R-:W-:Y:S05]  /*4d70*/  @!P0 BRA `(.L_x_86) ;  /* 0x0000006c00b08947 */ /* 0x010fea0003800000 */
.L_x_175:
[----:B------:R-:W4:Y:S02]  /*4d80*/  SYNCS.PHASECHK.TRANS64.TRYWAIT P0, [UR21+0x80], R2 ;  /* 0x00008002ff0075a7 */ /* 0x000f240008001115 */
[----:B----4-:R-:W-:Y:S05]  /*4d90*/  @!P0 BRA `(.L_x_87) ;  /* 0x0000006c00c08947 */ /* 0x010fea0003800000 */
.L_x_177:
[----:B---3--:R-:W-:-:S07]  /*4da0*/  MOV R0, UR21 ;  /* 0x0000001500007c02 */ /* 0x008fce0008000f00 */
.L_x_88:
[----:B---3--:R-:W-:-:S04]  /*4db0*/  SHF.L.U32 R2, R15, 0x1f, RZ ;  /* 0x0000001f0f027819 */ /* 0x008fc800000006ff */
[----:B------:R3:W4:Y:S03]  /*4dc0*/  SYNCS.PHASECHK.TRANS64.TRYWAIT P0, [R0+URZ+0x88], R2 ;  /* 0x00008802000075a7 */ /* 0x00072600080011ff */
[----:B----4-:R-:W-:Y:S05]  /*4dd0*/  @!P0 NANOSLEEP.SYNCS 0x989680 ;  /* 0x009896800000895d */ /* 0x010fea0003900000 */
[----:B------:R-:W4:Y:S02]  /*4de0*/  @!P0 SYNCS.PHASECHK.TRANS64 P0, [R0+URZ+0x88], R2 ;  /* 0x00008802000085a7 */ /* 0x000f2400080010ff */
[----:B-12-4-:R-:W-:Y:S05]  /*4df0*/  @P0 EXIT ;  /* 0x000000000000094d */ /* 0x016fea0003800000 */
[----:B------:R-:W-:Y:S05]  /*4e00*/  BRA `(.L_x_88) ;  /* 0xfffffffc00e87947 */ /* 0x000fea000383ffff */
.L_x_73:
[----:B------:R-:W-:-:S06]  /*4e10*/  UISETP.GE.AND UP0, UPT, UR17, 0x4, UPT ;  /* 0x000000041100788c */ /* 0x000fcc000bf06270 */
[----:B------:R-:W-:-:S13]  /*4e20*/  PLOP3.LUT P0, PT, PT, PT, UP0, 0x80, 0x8 ;  /* 0x000000000008781c */ /* 0x000fda0003f0f008 */
[----:B------:R-:W-:Y:S05]  /*4e30*/  @!P0 EXIT ;  /* 0x000000000000894d */ /* 0x000fea0003800000 */
[----:B------:R-:W1:Y:S08]  /*4e40*/  S2UR UR4, SR_CgaCtaId ;  /* 0x00000000000479c3 */ /* 0x000e700000008800 */
[----:B------:R-:W-:Y:S01]  /*4e50*/  BAR.SYNC.DEFER_BLOCKING 0x6, 0xa0 ;  /* 0x0182800000007b1d */ /* 0x000fe20000010000 */
[C---:B------:R-:W-:Y:S01]  /*4e60*/  IMAD.SHL.U32 R2, R160.reuse, 0x40, RZ ;  /* 0x00000040a0027824 */ /* 0x040fe200078e00ff */
[C---:B------:R-:W-:Y:S01]  /*4e70*/  LOP3.LUT R141, R160.reuse, 0x1, RZ, 0xc0, !PT ;  /* 0x00000001a08d7812 */ /* 0x040fe200078ec0ff */
[----:B------:R-:W-:-:S02]  /*4e80*/  IMAD.SHL.U32 R140, R160, 0x8, RZ ;  /* 0x00000008a08c7824 */ /* 0x000fc400078e00ff */
[----:B------:R-:W-:Y:S02]  /*4e90*/  HFMA2 R157, -RZ, RZ, 0, 5.9604644775390625e-08 ;  /* 0x00000001ff9d7431 */ /* 0x000fe400000001ff */
[----:B------:R-:W-:Y:S01]  /*4ea0*/  IMAD.U32 R69, R160, 0x10000, RZ ;  /* 0x00010000a0457824 */ /* 0x000fe200078e00ff */
[----:B------:R-:W-:Y:S01]  /*4eb0*/  UMOV UR44, 0x400 ;  /* 0x00000400002c7882 */ /* 0x000fe20000000000 */
[----:B------:R-:W2:Y:S01]  /*4ec0*/  LDC.64 R138, c[0x0][0x8b0] ;  /* 0x00022c00ff8a7b82 */ /* 0x000ea20000000a00 */
[----:B------:R-:W-:Y:S01]  /*4ed0*/  LOP3.LUT R3, R2, 0x1c0, RZ, 0xc0, !PT ;  /* 0x000001c002037812 */ /* 0x000fe200078ec0ff */
[----:B------:R-:W-:Y:S01]  /*4ee0*/  IMAD.MOV.U32 R159, RZ, RZ, 0x2 ;  /* 0x00000002ff9f7424 */ /* 0x000fe200078e00ff */
[----:B------:R-:W-:Y:S01]  /*4ef0*/  ISETP.NE.U32.AND P0, PT, R141, 0x1, PT ;  /* 0x000000018d00780c */ /* 0x000fe20003f05070 */
[----:B------:R-:W-:Y:S01]  /*4f00*/  IMAD.MOV.U32 R158, RZ, RZ, 0x4 ;  /* 0x00000004ff9e7424 */ /* 0x000fe200078e00ff */
[----:B------:R-:W-:Y:S01]  /*4f10*/  LOP3.LUT R140, R3, 0x38, R140, 0xf8, !PT ;  /* 0x00000038038c7812 */ /* 0x000fe200078ef88c */
[----:B------:R-:W-:Y:S01]  /*4f20*/  IMAD.MOV.U32 R68, RZ, RZ, RZ ;  /* 0x000000ffff447224 */ /* 0x000fe200078e00ff */
[----:B------:R-:W-:Y:S01]  /*4f30*/  LOP3.LUT R69, R69, 0x600000, RZ, 0xc0, !PT ;  /* 0x0060000045457812 */ /* 0x000fe200078ec0ff */
[----:B------:R-:W3:Y:S01]  /*4f40*/  LDC.64 R136, c[0x0][0x8a8] ;  /* 0x00022a00ff887b82 */ /* 0x000ee20000000a00 */
[----:B------:R-:W-:Y:S01]  /*4f50*/  R2P PR, R160, 0x6 ;  /* 0x00000006a0007804 */ /* 0x000fe20000000000 */
[----:B------:R-:W-:Y:S01]  /*4f60*/  IMAD.MOV.U32 R156, RZ, RZ, RZ ;  /* 0x000000ffff9c7224 */ /* 0x000fe200078e00ff */
[----:B------:R-:W-:Y:S01]  /*4f70*/  LOP3.LUT R140, R140, 0x1e00, R2, 0xf8, !PT ;  /* 0x00001e008c8c7812 */ /* 0x000fe200078ef802 */
[----:B------:R-:W-:Y:S01]  /*4f80*/  IMAD.MOV.U32 R149, RZ, RZ, RZ ;  /* 0x000000ffff957224 */ /* 0x000fe200078e00ff */
[----:B------:R-:W-:Y:S01]  /*4f90*/  P2R R2, PR, RZ, 0x1 ;  /* 0x00000001ff027803 */ /* 0x000fe20000000000 */
[----:B------:R-:W4:Y:S01]  /*4fa0*/  LDCU UR59, c[0x0][0x370] ;  /* 0x00006e00ff3b77ac */ /* 0x000f220008000800 */
[----:B------:R-:W-:-:S02]  /*4fb0*/  LOP3.LUT R160, R160, 0x60, RZ, 0xc0, !PT ;  /* 0x00000060a0a07812 */ /* 0x000fc400078ec0ff */
[----:B------:R-:W-:Y:S01]  /*4fc0*/  MOV R155, RZ ;  /* 0x000000ff009b7202 */ /* 0x000fe20000000f00 */
[----:B-1----:R-:W-:Y:S01]  /*4fd0*/  ULEA UR44, UR4, UR44, 0x18 ;  /* 0x0000002c042c7291 */ /* 0x002fe2000f8ec0ff */
[----:B------:R-:W-:Y:S01]  /*4fe0*/  SEL R159, R159, 0xfffffffe, !P1 ;  /* 0xfffffffe9f9f7807 */ /* 0x000fe20004800000 */
[----:B------:R-:W1:Y:S01]  /*4ff0*/  LDCU UR43, c[0x0][0xb0c] ;  /* 0x00016180ff2b77ac */ /* 0x000e620008000800 */
[----:B------:R-:W-:Y:S01]  /*5000*/  SEL R158, R158, 0xfffffffc, !P2 ;  /* 0xfffffffc9e9e7807 */ /* 0x000fe20005000000 */
[----:B------:R-:W-:Y:S01]  /*5010*/  UIADD3 UR4, UPT, UPT, UR44, 0x400, URZ ;  /* 0x000004002c047890 */ /* 0x000fe2000fffe0ff */
[----:B------:R-:W1:Y:S04]  /*5020*/  LDCU UR39, c[0x0][0xb30] ;  /* 0x00016600ff2777ac */ /* 0x000e680008000800 */
[----:B------:R-:W4:Y:S01]  /*5030*/  LDS R0, [UR44+0x130] ;  /* 0x0001302cff007984 */ /* 0x000f220008000800 */
[----:B------:R-:W-:Y:S01]  /*5040*/  IMAD.U32 R147, RZ, RZ, UR4 ;  /* 0x00000004ff937e24 */ /* 0x000fe2000f8e00ff */
[----:B------:R-:W1:Y:S01]  /*5050*/  LDCU.64 UR56, c[0x0][0x888] ;  /* 0x00011100ff3877ac */ /* 0x000e620008000a00 */
[----:B------:R-:W1:Y:S01]  /*5060*/  LDCU.64 UR40, c[0x0][0xb28] ;  /* 0x00016500ff2877ac */ /* 0x000e620008000a00 */
[----:B------:R-:W1:Y:S01]  /*5070*/  LDCU.64 UR62, c[0x0][0x890] ;  /* 0x00011200ff3e77ac */ /* 0x000e620008000a00 */
[----:B------:R-:W1:Y:S01]  /*5080*/  LDCU.128 UR52, c[0x0][0xb10] ;  /* 0x00016200ff3477ac */ /* 0x000e620008000c00 */
[----:B------:R-:W1:Y:S01]  /*5090*/  LDCU UR58, c[0x0][0x374] ;  /* 0x00006e80ff3a77ac */ /* 0x000e620008000800 */
[----:B------:R-:W-:Y:S01]  /*50a0*/  UMOV UR47, URZ ;  /* 0x000000ff002f7c82 */ /* 0x000fe20008000000 */
[----:B------:R-:W-:Y:S01]  /*50b0*/  UMOV UR46, URZ ;  /* 0x000000ff002e7c82 */ /* 0x000fe20008000000 */
[----:B-1234-:R-:W-:-:S07]  /*50c0*/  IMAD.IADD R69, R0, 0x1, R69 ;  /* 0x0000000100457824 */ /* 0x01efce00078e0245 */
.L_x_132:
[----:B------:R-:W-:Y:S02]  /*50d0*/  LEA R3, R149, UR44, 0x3 ;  /* 0x0000002c95037c11 */ /* 0x000fe4000f8e18ff */
[----:B------:R-:W-:Y:S02]  /*50e0*/  SHF.L.U32 R0, R155, 0x1f, RZ ;  /* 0x0000001f9b007819 */ /* 0x000fe400000006ff */
[----:B-1----:R-:W-:Y:S02]  /*50f0*/  LEA R4, R149, UR44, 0x4 ;  /* 0x0000002c95047c11 */ /* 0x002fe4000f8e20ff */
[----:B------:R-:W1:Y:S02]  /*5100*/  SYNCS.PHASECHK.TRANS64.TRYWAIT P0, [R3+URZ+0xa0], R0 ;  /* 0x0000a000030075a7 */ /* 0x000e6400080011ff */
[----:B-1----:R-:W-:Y:S05]  /*5110*/  @!P0 BRA `(.L_x_89) ;  /* 0x0000006800f88947 */ /* 0x002fea0003800000 */
.L_x_178:
        /* <DEDUP_REMOVED lines=8> */
[----:B--2---:R-:W-:Y:S11]  /*51a0*/  LOP3.LUT P0, RZ, R6, 0x1, RZ, 0xc0, !PT ;  /* 0x0000000106ff7812 */ /* 0x004ff6000780c0ff */
[----:B------:R-:W-:Y:S02]  /*51b0*/  @!UPT UIADD3 URZ, UPT, UPT, URZ, URZ, URZ ;  /* 0x000000fffffff290 */ /* 0x000fe4000fffe0ff */
[----:B---3--:R-:W-:Y:S01]  /*51c0*/  VOTEU.ANY UP1, P0 ;  /* 0x0000000000ff7886 */ /* 0x008fe20000020100 */
[----:B------:R-:W-:Y:S01]  /*51d0*/  PLOP3.LUT P0, PT, PT, PT, UP1, 0x80, 0x8 ;  /* 0x000000000008781c */ /* 0x000fe20003f0f018 */
[----:B------:R-:W-:Y:S11]  /*51e0*/  UP2UR UR61, UPR, URZ, 0x2 ;  /* 0x00000002ff3d7883 */ /* 0x000ff60008000000 */
[----:B------:R-:W-:Y:S01]  /*51f0*/  @!UPT UIADD3 URZ, UPT, UPT, URZ, URZ, URZ ;  /* 0x000000fffffff290 */ /* 0x000fe2000fffe0ff */
[----:B-1----:R-:W-:Y:S02]  /*5200*/  @P0 SHF.R.U32.HI R0, RZ, 0x10, R5 ;  /* 0x00000010ff000819 */ /* 0x002fe40000011605 */
        /* <DEDUP_REMOVED lines=12> */
[----:B------:R-:W2:Y:S01]  /*52d0*/  LDCU UR12, c[0x0][0xb20] ;  /* 0x00016400ff0c77ac */ /* 0x000ea20008000800 */
[----:B------:R-:W-:Y:S02]  /*52e0*/  UIMAD.WIDE.U32 UR4, UR58, UR55, URZ ;  /* 0x000000373a0472a5 */ /* 0x000fe4000f8e00ff */
[----:B------:R-:W-:Y:S02]  /*52f0*/  UIMAD.WIDE.U32 UR6, UR59, UR52, URZ ;  /* 0x000000343b0672a5 */ /* 0x000fe4000f8e00ff */
[----:B------:R-:W-:Y:S02]  /*5300*/  UISETP.NE.AND UP0, UPT, UR54, 0x1, UPT ;  /* 0x000000013600788c */ /* 0x000fe4000bf05270 */
[----:B------:R-:W-:Y:S02]  /*5310*/  UIMAD.WIDE.U32 UR8, UR37, UR55, URZ ;  /* 0x00000037250872a5 */ /* 0x000fe4000f8e00ff */
[----:B------:R-:W-:Y:S02]  /*5320*/  UIMAD.WIDE.U32 UR10, UR38, UR52, URZ ;  /* 0x00000034260a72a5 */ /* 0x000fe4000f8e00ff */
[----:B------:R-:W-:Y:S02]  /*5330*/  UISETP.NE.AND UP1, UPT, UR43, 0x1, UPT ;  /* 0x000000012b00788c */ /* 0x000fe4000bf25270 */
[----:B------:R-:W-:Y:S01]  /*5340*/  UISETP.NE.AND UP2, UPT, UR42, 0x1, UPT ;  /* 0x000000012a00788c */ /* 0x000fe2000bf45270 */
[----:B------:R-:W-:Y:S02]  /*5350*/  UMOV UR4, UR5 ;  /* 0x0000000500047c82 */ /* 0x000fe40008000000 */
[----:B--2---:R-:W-:Y:S03]  /*5360*/  USHF.R.U32.HI UR5, URZ, UR12, UR4 ;  /* 0x0000000cff057299 */ /* 0x004fe60008011604 */
[----:B------:R-:W-:Y:S02]  /*5370*/  UMOV UR4, UR7 ;  /* 0x0000000700047c82 */ /* 0x000fe40008000000 */
[----:B------:R-:W-:Y:S02]  /*5380*/  USHF.R.U32.HI UR7, URZ, UR53, UR4 ;  /* 0x00000035ff077299 */ /* 0x000fe40008011604 */
[----:B------:R-:W-:Y:S02]  /*5390*/  USEL UR4, UR58, UR5, !UP0 ;  /* 0x000000053a047287 */ /* 0x000fe4000c000000 */
[----:B------:R-:W-:Y:S01]  /*53a0*/  USEL UR7, UR59, UR7, !UP1 ;  /* 0x000000073b077287 */ /* 0x000fe2000c800000 */
[----:B------:R-:W-:Y:S01]  /*53b0*/  UMOV UR5, UR9 ;  /* 0x0000000900057c82 */ /* 0x000fe20008000000 */
[----:B------:R-:W-:Y:S02]  /*53c0*/  UIMAD.WIDE.U32 UR8, UR4, UR40, URZ ;  /* 0x00000028040872a5 */ /* 0x000fe4000f8e00ff */
[----:B------:R-:W-:Y:S03]  /*53d0*/  USHF.R.U32.HI UR6, URZ, UR12, UR5 ;  /* 0x0000000cff067299 */ /* 0x000fe60008011605 */
[----:B------:R-:W-:Y:S01]  /*53e0*/  UMOV UR5, UR11 ;  /* 0x0000000b00057c82 */ /* 0x000fe20008000000 */
[----:B------:R-:W-:Y:S02]  /*53f0*/  UIMAD.WIDE.U32 UR10, UR7, UR40, URZ ;  /* 0x00000028070a72a5 */ /* 0x000fe4000f8e00ff */
[----:B------:R-:W-:Y:S02]  /*5400*/  USHF.R.U32.HI UR12, URZ, UR53, UR5 ;  /* 0x00000035ff0c7299 */ /* 0x000fe40008011605 */
[----:B------:R-:W-:Y:S01]  /*5410*/  USEL UR6, UR37, UR6, !UP0 ;  /* 0x0000000625067287 */ /* 0x000fe2000c000000 */
[----:B------:R-:W-:Y:S02]  /*5420*/  UMOV UR5, UR9 ;  /* 0x0000000900057c82 */ /* 0x000fe40008000000 */
[----:B------:R-:W-:Y:S01]  /*5430*/  UMOV UR10, UR11 ;  /* 0x0000000b000a7c82 */ /* 0x000fe20008000000 */
[----:B------:R-:W-:Y:S02]  /*5440*/  @UP2 USHF.R.U32.HI UR4, URZ, UR41, UR5 ;  /* 0x00000029ff042299 */ /* 0x000fe40008011605 */
[----:B------:R-:W-:Y:S02]  /*5450*/  @UP2 USHF.R.U32.HI UR7, URZ, UR41, UR10 ;  /* 0x00000029ff072299 */ /* 0x000fe4000801160a */
[----:B------:R-:W-:Y:S02]  /*5460*/  UIMAD UR4, UR42, UR4, URZ ;  /* 0x000000042a0472a4 */ /* 0x000fe4000f8e02ff */
        /* <DEDUP_REMOVED lines=8> */
[----:B------:R-:W-:Y:S02]  /*54f0*/  USEL UR11, UR6, UR4, !UP2 ;  /* 0x00000004060b7287 */ /* 0x000fe4000d000000 */
[----:B------:R-:W-:Y:S02]  /*5500*/  UIADD3 UR8, UPT, UPT, -UR5, URZ, URZ ;  /* 0x000000ff05087290 */ /* 0x000fe4000fffe1ff */
[----:B------:R-:W-:Y:S01]  /*5510*/  UIADD3 UR10, UPT, UPT, -UR11, URZ, URZ ;  /* 0x000000ff0b0a7290 */ /* 0x000fe2000fffe1ff */
[----:B------:R-:W-:Y:S01]  /*5520*/  @!UP0 UMOV UR4, UR9 ;  /* 0x0000000900048c82 */ /* 0x000fe20008000000 */
[----:B------:R-:W-:Y:S02]  /*5530*/  UIADD3 UR9, UPT, UPT, -UR6, URZ, URZ ;  /* 0x000000ff06097290 */ /* 0x000fe4000fffe1ff */
[----:B------:R-:W-:Y:S02]  /*5540*/  @!UP0 USHF.R.U32.HI UR4, URZ, UR41, UR4 ;  /* 0x00000029ff048299 */ /* 0x000fe40008011604 */
[----:B------:R-:W-:Y:S02]  /*5550*/  UIMAD UR10, UR42, UR10, UR6 ;  /* 0x0000000a2a0a72a4 */ /* 0x000fe4000f8e0206 */
[----:B------:R-:W-:Y:S04]  /*5560*/  @!UP0 USEL UR4, UR5, UR4, !UP2 ;  /* 0x0000000405048287 */ /* 0x000fe8000d000000 */
[----:B------:R-:W-:Y:S02]  /*5570*/  @!UP0 UIMAD UR10, UR7, UR10, UR4 ;  /* 0x0000000a070a82a4 */ /* 0x000fe4000f8e0204 */
[----:B------:R-:W-:Y:S02]  /*5580*/  @!UP0 UIADD3 UR11, UPT, UPT, UR11, -UR4, URZ ;  /* 0x800000040b0b8290 */ /* 0x000fe4000fffe0ff */
[----:B------:R-:W-:Y:S02]  /*5590*/  UIMAD UR7, UR43, UR8, UR38 ;  /* 0x000000082b0772a4 */ /* 0x000fe4000f8e0226 */
[----:B------:R-:W-:Y:S02]  /*55a0*/  @!UP0 UIMAD UR6, UR11, UR42, UR5 ;  /* 0x0000002a0b0682a4 */ /* 0x000fe4000f8e0205 */
[----:B------:R-:W-:Y:S01]  /*55b0*/  UIMAD UR4, UR54, UR9, UR37 ;  /* 0x00000009360472a4 */ /* 0x000fe2000f8e0225 */
[----:B------:R-:W-:Y:S02]  /*55c0*/  @!UP0 UMOV UR5, UR10 ;  /* 0x0000000a00058c82 */ /* 0x000fe40008000000 */
[----:B------:R-:W-:Y:S02]  /*55d0*/  UIMAD UR38, UR5, UR43, UR7 ;  /* 0x0000002b052672a4 */ /* 0x000fe4000f8e0207 */
[----:B------:R-:W-:Y:S11]  /*55e0*/  UIMAD UR37, UR6, UR54, UR4 ;  /* 0x00000036062572a4 */ /* 0x000ff6000f8e0204 */
[----:B------:R-:W-:Y:S01]  /*55f0*/  @!UPT UIADD3 URZ, UPT, UPT, URZ, URZ, URZ ;  /* 0x000000fffffff290 */ /* 0x000fe2000fffe0ff */
.L_x_90:
[----:B------:R-:W-:Y:S01]  /*5600*/  UISETP.NE.AND UP0, UPT, UR39, 0x1, UPT ;  /* 0x000000012700788c */ /* 0x000fe2000bf05270 */
[----:B------:R-:W-:Y:S01]  /*5610*/  LOP3.LUT P0, RZ, R147, 0x3f0, RZ, 0xc0, !PT ;  /* 0x000003f093ff7812 */ /* 0x000fe2000780c0ff */
[----:B------:R-:W-:Y:S01]  /*5620*/  USHF.L.U32 UR50, UR16, 0x7, URZ ;  /* 0x0000000710327899 */ /* 0x000fe200080006ff */
[----:B------:R-:W-:Y:S01]  /*5630*/  BSSY.RECONVERGENT B6, `(.L_x_91) ;  /* 0x0000034000067945 */ /* 0x000fe20003800200 */
[----:B------:R-:W-:Y:S01]  /*5640*/  USHF.L.U32 UR49, UR20, 0x8, URZ ;  /* 0x0000000814317899 */ /* 0x000fe200080006ff */
[----:B------:R-:W-:Y:S06]  /*5650*/  IADD3 R149, PT, PT, R149, 0x1, RZ ;  /* 0x0000000195957810 */ /* 0x000fec0007ffe0ff */
[----:B------:R-:W2:Y:S01]  /*5660*/  @!UP0 LDCU.128 UR12, c[0x0][0xb10] ;  /* 0x00016200ff0c87ac */ /* 0x000ea20008000c00 */
[----:B------:R-:W3:Y:S01]  /*5670*/  @!UP0 LDCU UR5, c[0x0][0xb0c] ;  /* 0x00016180ff0587ac */ /* 0x000ee20008000800 */
[----:B------:R-:W4:Y:S01]  /*5680*/  @!UP0 LDCU UR10, c[0x0][0xb20] ;  /* 0x00016400ff0a87ac */ /* 0x000f220008000800 */
[----:B--2---:R-:W-:Y:S02]  /*5690*/  UIMAD.WIDE.U32 UR8, UR38, UR12, URZ ;  /* 0x0000000c260872a5 */ /* 0x004fe4000f8e00ff */
[----:B------:R-:W-:Y:S02]  /*56a0*/  UIMAD.WIDE.U32 UR6, UR37, UR15, URZ ;  /* 0x0000000f250672a5 */ /* 0x000fe4000f8e00ff */
[----:B------:R-:W-:Y:S03]  /*56b0*/  @!UP0 UISETP.NE.AND UP1, UPT, UR14, 0x1, UPT ;  /* 0x000000010e00888c */ /* 0x000fe6000bf25270 */
[----:B------:R-:W-:Y:S01]  /*56c0*/  @!UP0 UMOV UR4, UR9 ;  /* 0x0000000900048c82 */ /* 0x000fe20008000000 */
[----:B---3--:R-:W-:Y:S02]  /*56d0*/  @!UP0 UISETP.NE.AND UP2, UPT, UR5, 0x1, UPT ;  /* 0x000000010500888c */ /* 0x008fe4000bf45270 */
[----:B------:R-:W-:Y:S01]  /*56e0*/  @!UP0 USHF.R.U32.HI UR4, URZ, UR13, UR4 ;  /* 0x0000000dff048299 */ /* 0x000fe20008011604 */
[----:B------:R-:W-:Y:S02]  /*56f0*/  @!UP0 UMOV UR6, UR7 ;  /* 0x0000000700068c82 */ /* 0x000fe40008000000 */
[----:B----4-:R-:W-:Y:S02]  /*5700*/  @!UP0 USHF.R.U32.HI UR6, URZ, UR10, UR6 ;  /* 0x0000000aff068299 */ /* 0x010fe40008011606 */
[----:B------:R-:W-:Y:S02]  /*5710*/  @!UP0 USEL UR7, UR38, UR4, !UP2 ;  /* 0x0000000426078287 */ /* 0x000fe4000d000000 */
[----:B------:R-:W-:Y:S04]  /*5720*/  @!UP0 USEL UR6, UR37, UR6, !UP1 ;  /* 0x0000000625068287 */ /* 0x000fe8000c800000 */
[----:B------:R-:W-:Y:S02]  /*5730*/  @!UP0 UIADD3 UR4, UPT, UPT, -UR7, UR6, URZ ;  /* 0x0000000607048290 */ /* 0x000fe4000fffe1ff */
[----:B------:R-:W-:Y:S02]  /*5740*/  @!UP0 UIADD3 UR6, UPT, UPT, UR7, -UR6, URZ ;  /* 0x8000000607068290 */ /* 0x000fe4000fffe0ff */
[----:B------:R-:W-:Y:S02]  /*5750*/  @!UP0 UIMAD UR38, UR4, UR5, UR38 ;  /* 0x00000005042682a4 */ /* 0x000fe4000f8e0226 */
[----:B------:R-:W-:Y:S01]  /*5760*/  @!UP0 UIMAD UR37, UR6, UR14, UR37 ;  /* 0x0000000e062582a4 */ /* 0x000fe2000f8e0225 */
[----:B------:R-:W-:Y:S11]  /*5770*/  @!P0 BRA `(.L_x_92) ;  /* 0x00000000007c8947 */ /* 0x000ff60003800000 */
[----:B------:R-:W2:Y:S01]  /*5780*/  LDCU.64 UR8, c[0x4][0x80] ;  /* 0x01001000ff0877ac */ /* 0x000ea20008000a00 */
[----:B------:R-:W-:Y:S01]  /*5790*/  MOV R2, 0x0 ;  /* 0x0000000000027802 */ /* 0x000fe20000000f00 */
[----:B------:R-:W-:Y:S02]  /*57a0*/  HFMA2 R12, -RZ, RZ, 0, 5.9604644775390625e-08 ;  /* 0x00000001ff0c7431 */ /* 0x000fe400000001ff */
[----:B------:R-:W-:Y:S01]  /*57b0*/  IMAD.MOV.U32 R8, RZ, RZ, 0x70 ;  /* 0x00000070ff087424 */ /* 0x000fe200078e00ff */
[----:B------:R3:W4:Y:S01]  /*57c0*/  LDC.64 R14, c[0x4][R2] ;  /* 0x01000000020e7b82 */ /* 0x0007220000000a00 */
[----:B------:R-:W1:Y:S01]  /*57d0*/  LDCU.64 UR6, c[0x4][0x88] ;  /* 0x01001100ff0677ac */ /* 0x000e620008000a00 */
[----:B------:R-:W-:Y:S01]  /*57e0*/  IMAD.MOV.U32 R13, RZ, RZ, RZ ;  /* 0x000000ffff0d7224 */ /* 0x000fe200078e00ff */
[----:B------:R-:W1:Y:S01]  /*57f0*/  LDCU.64 UR4, c[0x4][0x8] ;  /* 0x01000100ff0477ac */ /* 0x000e620008000a00 */
[----:B--2---:R-:W-:Y:S01]  /*5800*/  MOV R5, UR9 ;  /* 0x0000000900057c02 */ /* 0x004fe20008000f00 */
[----:B------:R-:W-:Y:S01]  /*5810*/  IMAD.U32 R4, RZ, RZ, UR8 ;  /* 0x00000008ff047e24 */ /* 0x000fe2000f8e00ff */
[----:B-1----:R-:W-:Y:S01]  /*5820*/  MOV R7, UR7 ;  /* 0x0000000700077c02 */ /* 0x002fe20008000f00 */
[----:B------:R-:W-:Y:S01]  /*5830*/  IMAD.U32 R6, RZ, RZ, UR6 ;  /* 0x00000006ff067e24 */ /* 0x000fe2000f8e00ff */
[----:B------:R-:W-:Y:S01]  /*5840*/  MOV R11, UR5 ;  /* 0x00000005000b7c02 */ /* 0x000fe20008000f00 */
[----:B------:R-:W-:Y:S02]  /*5850*/  IMAD.U32 R10, RZ, RZ, UR4 ;  /* 0x00000004ff0a7e24 */ /* 0x000fe4000f8e00ff */
[----:B------:R-:W-:Y:S07]  /*5860*/  LEPC R20, `(.L_x_93) ;  /* 0x000000001014794e */ /* 0x000fee0000000000 */
[----:B---345:R-:W-:Y:S05]  /*5870*/  CALL.ABS.NOINC R14 ;  /* 0x000000000e007343 */ /* 0x038fea0003c00000 */
.L_x_93:
[----:B------:R-:W1:Y:S01]  /*5880*/  LDCU.64 UR8, c[0x4][0x80] ;  /* 0x01001000ff0877ac */ /* 0x000e620008000a00 */
[----:B------:R-:W2:Y:S01]  /*5890*/  LDC.64 R2, c[0x4][R2] ;  /* 0x0100000002027b82 */ /* 0x000ea20000000a00 */
[----:B------:R-:W-:Y:S02]  /*58a0*/  HFMA2 R12, -RZ, RZ, 0, 5.9604644775390625e-08 ;  /* 0x00000001ff0c7431 */ /* 0x000fe400000001ff */
[----:B------:R-:W-:Y:S02]  /*58b0*/  IMAD.MOV.U32 R8, RZ, RZ, 0x70 ;  /* 0x00000070ff087424 */ /* 0x000fe400078e00ff */
[----:B------:R-:W-:Y:S01]  /*58c0*/  IMAD.MOV.U32 R13, RZ, RZ, RZ ;  /* 0x000000ffff0d7224 */ /* 0x000fe200078e00ff */
[----:B------:R-:W3:Y:S01]  /*58d0*/  LDCU.64 UR6, c[0x4][0x88] ;  /* 0x01001100ff0677ac */ /* 0x000ee20008000a00 */
[----:B------:R-:W4:Y:S01]  /*58e0*/  LDCU.64 UR4, c[0x4][0x8] ;  /* 0x01000100ff0477ac */ /* 0x000f220008000a00 */
[----:B-1----:R-:W-:Y:S02]  /*58f0*/  MOV R4, UR8 ;  /* 0x0000000800047c02 */ /* 0x002fe40008000f00 */
[----:B------:R-:W-:Y:S02]  /*5900*/  MOV R5, UR9 ;  /* 0x0000000900057c02 */ /* 0x000fe40008000f00 */
[----:B---3--:R-:W-:Y:S01]  /*5910*/  MOV R7, UR7 ;  /* 0x0000000700077c02 */ /* 0x008fe20008000f00 */
[----:B------:R-:W-:Y:S01]  /*5920*/  IMAD.U32 R6, RZ, RZ, UR6 ;  /* 0x00000006ff067e24 */ /* 0x000fe2000f8e00ff */
[----:B----4-:R-:W-:Y:S01]  /*5930*/  MOV R11, UR5 ;  /* 0x00000005000b7c02 */ /* 0x010fe20008000f00 */
[----:B------:R-:W-:Y:S02]  /*5940*/  IMAD.U32 R10, RZ, RZ, UR4 ;  /* 0x00000004ff0a7e24 */ /* 0x000fe4000f8e00ff */
[----:B------:R-:W-:Y:S07]  /*5950*/  LEPC R20, `(.L_x_92) ;  /* 0x000000001014794e */ /* 0x000fee0000000000 */
[----:B--2---:R-:W-:Y:S05]  /*5960*/  CALL.ABS.NOINC R2 ;  /* 0x0000000002007343 */ /* 0x004fea0003c00000 */
.L_x_92:
[----:B------:R-:W-:Y:S05]  /*5970*/  BSYNC.RECONVERGENT B6 ;  /* 0x0000000000067941 */ /* 0x000fea0003800200 */
.L_x_91:
[----:B------:R-:W-:Y:S01]  /*5980*/  R2UR UR4, R146 ;  /* 0x00000000920472ca */ /* 0x000fe200000e0000 */
[----:B------:R-:W-:Y:S01]  /*5990*/  UISETP.NE.U32.AND UP0, UPT, UR62, URZ, UPT ;  /* 0x000000ff3e00728c */ /* 0x000fe2000bf05070 */
[----:B------:R-:W-:Y:S02]  /*59a0*/  ISETP.NE.U32.AND P4, PT, R138, RZ, PT ;  /* 0x000000ff8a00720c */ /* 0x000fe40003f85070 */
[----:B------:R-:W-:Y:S01]  /*59b0*/  ISETP.NE.U32.AND P2, PT, RZ, UR56, PT ;  /* 0x00000038ff007c0c */ /* 0x000fe2000bf45070 */
[----:B------:R-:W-:Y:S01]  /*59c0*/  UISETP.NE.AND.EX UP1, UPT, UR63, URZ, UPT, UP0 ;  /* 0x000000ff3f00728c */ /* 0x000fe2000bf25300 */
[----:B------:R-:W-:Y:S01]  /*59d0*/  ISETP.NE.AND.EX P4, PT, R139, RZ, PT, P4 ;  /* 0x000000ff8b00720c */ /* 0x000fe20003f85340 */
[----:B------:R-:W-:Y:S01]  /*59e0*/  UPLOP3.LUT UP0, UPT, UPT, UPT, UPT, 0x40, 0x4 ;  /* 0x000000000004789c */ /* 0x000fe20003f0e870 */
[----:B------:R-:W-:Y:S05]  /*59f0*/  ISETP.NE.AND.EX P2, PT, RZ, UR57, PT, P2 ;  /* 0x00000039ff007c0c */ /* 0x000fea000bf45320 */
[----:B------:R-:W-:Y:S06]  /*5a00*/  UISETP.NE.AND UP2, UPT, UR4, URZ, UPT ;  /* 0x000000ff0400728c */ /* 0x000fec000bf45270 */
[----:B------:R-:W-:Y:S05]  /*5a10*/  PLOP3.LUT P1, PT, PT, PT, UP2, 0x80, 0x8 ;  /* 0x000000000008781c */ /* 0x000fea0003f2f028 */
[----:B------:R-:W-:Y:S06]  /*5a20*/  @UP2 UPLOP3.LUT UP0, UPT, UPT, UPT, UP1, 0x80, 0x8 ;  /* 0x000000000008289c */ /* 0x000fec0003f0f010 */
[----:B------:R-:W-:Y:S01]  /*5a30*/  PLOP3.LUT P0, PT, PT, PT, UP0, 0x80, 0x8 ;  /* 0x000000000008781c */ /* 0x000fe20003f0f008 */
[----:B------:R-:W-:Y:S01]  /*5a40*/  @!UPT UIADD3 URZ, UPT, UPT, URZ, URZ, URZ ;  /* 0x000000fffffff290 */ /* 0x000fe2000fffe0ff */
[----:B------:R-:W-:Y:S11]  /*5a50*/  BRA.U !UP1, `(.L_x_94) ;  /* 0x00000001093c7547 */ /* 0x000ff6000b800000 */
[----:B------:R-:W-:Y:S01]  /*5a60*/  UISETP.NE.U32.AND UP0, UPT, UR56, URZ, UPT ;  /* 0x000000ff3800728c */ /* 0x000fe2000bf05070 */
[----:B-1----:R-:W-:Y:S01]  /*5a70*/  HFMA2 R0, -RZ, RZ, 0, 5.9604644775390625e-08 ;  /* 0x00000001ff007431 */ /* 0x002fe200000001ff */
[----:B------:R-:W1:Y:S01]  /*5a80*/  LDCU.64 UR8, c[0x0][0x358] ;  /* 0x00006b00ff0877ac */ /* 0x000e620008000a00 */
[----:B------:R-:W-:Y:S01]  /*5a90*/  IMAD.MOV.U32 R142, RZ, RZ, 0x1 ;  /* 0x00000001ff8e7424 */ /* 0x000fe200078e00ff */
[----:B------:R-:W-:Y:S06]  /*5aa0*/  UISETP.NE.AND.EX UP0, UPT, UR57, URZ, UPT, UP0 ;  /* 0x000000ff3900728c */ /* 0x000fec000bf05300 */
[----:B------:R-:W-:Y:S05]  /*5ab0*/  PLOP3.LUT P3, PT, PT, PT, UP0, 0x80, 0x8 ;  /* 0x000000000008781c */ /* 0x000fea0003f6f008 */
[----:B------:R-:W2:Y:S01]  /*5ac0*/  @UP0 LDCU.64 UR4, c[0x0][0x888] ;  /* 0x00011100ff0407ac */ /* 0x000ea20008000a00 */
[----:B------:R-:W-:Y:S07]  /*5ad0*/  @UP0 UIMAD UR6, UR36, UR62, URZ ;  /* 0x0000003e240602a4 */ /* 0x000fee000f8e02ff */
[----:B------:R-:W-:Y:S01]  /*5ae0*/  @!P3 PRMT R142, R0, 0x7610, R142 ;  /* 0x00007610008eb816 */ /* 0x000fe2000000008e */
[----:B--2---:R-:W-:Y:S06]  /*5af0*/  @UP0 UIMAD.WIDE UR4, UR6, 0x4, UR4 ;  /* 0x00000004060408a5 */ /* 0x004fec000f8e0204 */
[----:B------:R-:W-:Y:S01]  /*5b00*/  IMAD.U32 R2, RZ, RZ, UR4 ;  /* 0x00000004ff027e24 */ /* 0x000fe2000f8e00ff */
[----:B------:R-:W-:Y:S04]  /*5b10*/  MOV R3, UR5 ;  /* 0x0000000500037c02 */ /* 0x000fe80008000f00 */
[----:B------:R-:W2:Y:S01]  /*5b20*/  @!UP0 LDCU UR4, c[0x0][0x880] ;  /* 0x00011000ff0487ac */ /* 0x000ea20008000800 */
[----:B-1---5:R3:W5:Y:S02]  /*5b30*/  @P3 LDG.E R73, desc[UR8][R2.64] ;  /* 0x0000000802493981 */ /* 0x022764000c1e1900 */
[----:B--23--:R-:W-:Y:S02]  /*5b40*/  @!P3 IMAD.U32 R73, RZ, RZ, UR4 ;  /* 0x00000004ff49be24 */ /* 0x00cfe4000f8e00ff */
.L_x_94:
[----:B------:R-:W-:Y:S05]  /*5b50*/  @!P4 BRA `(.L_x_95) ;  /* 0x000000000024c947 */ /* 0x000fea0003800000 */
[----:B------:R-:W-:Y:S01]  /*5b60*/  ISETP.NE.U32.AND P3, PT, R136, RZ, PT ;  /* 0x000000ff8800720c */ /* 0x000fe20003f65070 */
[----:B------:R-:W2:Y:S03]  /*5b70*/  LDCU.64 UR4, c[0x0][0x358] ;  /* 0x00006b00ff0477ac */ /* 0x000ea60008000a00 */
[----:B------:R-:W-:Y:S11]  /*5b80*/  ISETP.NE.AND.EX P3, PT, R137, RZ, PT, P3 ;  /* 0x000000ff8900720c */ /* 0x000ff60003f65330 */
[----:B------:R-:W-:Y:S02]  /*5b90*/  @!UPT UIADD3 URZ, UPT, UPT, URZ, URZ, URZ ;  /* 0x000000fffffff290 */ /* 0x000fe4000fffe0ff */
[----:B------:R-:W3:Y:S01]  /*5ba0*/  @P3 LDC.64 R2, c[0x0][0x8a8] ;  /* 0x00022a00ff023b82 */ /* 0x000ee20000000a00 */
[----:B-1----:R-:W-:Y:S04]  /*5bb0*/  @P3 IMAD R0, R138, UR36, RZ ;  /* 0x000000248a003c24 */ /* 0x002fe8000f8e02ff */
[----:B---3--:R-:W-:Y:S05]  /*5bc0*/  @P3 IMAD.WIDE R2, R0, 0x4, R2 ;  /* 0x0000000400023825 */ /* 0x008fea00078e0202 */
[----:B--2--5:R2:W5:Y:S02]  /*5bd0*/  @P3 LDG.E R70, desc[UR4][R2.64] ;  /* 0x0000000402463981 */ /* 0x024564000c1e1900 */
[----:B--2---:R-:W3:Y:S02]  /*5be0*/  @!P3 LDC R70, c[0x0][0x8a0] ;  /* 0x00022800ff46bb82 */ /* 0x004ee40000000800 */
.L_x_95:
[----:B-----5:R-:W-:Y:S01]  /*5bf0*/  FSETP.NEU.AND P3, PT, R73, RZ, PT ;  /* 0x000000ff4900720b */ /* 0x020fe20003f6d000 */
[----:B------:R-:W-:Y:S01]  /*5c00*/  IMAD.SHL.U32 R164, R140, 0x2, RZ ;  /* 0x000000028ca47824 */ /* 0x000fe200078e00ff */
[----:B------:R-:W-:Y:S01]  /*5c10*/  SEL R3, RZ, 0xffffffff, P2 ;  /* 0xffffffffff037807 */ /* 0x000fe20001000000 */
[----:B------:R-:W-:Y:S01]  /*5c20*/  IMAD.SHL.U32 R80, R158, 0x10, RZ ;  /* 0x000000109e507824 */ /* 0x000fe200078e00ff */
[----:B------:R-:W-:Y:S01]  /*5c30*/  @P1 LOP3.LUT P2, RZ, R142, 0xff, RZ, 0xc0, !PT ;  /* 0x000000ff8eff1812 */ /* 0x000fe2000784c0ff */
[----:B------:R-:W-:Y:S01]  /*5c40*/  VIADD R163, R164, UR44 ;  /* 0x0000002ca4a37c36 */ /* 0x000fe20008000000 */
[----:B-1----:R-:W-:Y:S01]  /*5c50*/  @P1 SEL R0, RZ, 0xffffffff, P3 ;  /* 0xffffffffff001807 */ /* 0x002fe20001800000 */
[----:B------:R-:W-:Y:S01]  /*5c60*/  IMAD.MOV.U32 R82, RZ, RZ, -0x10 ;  /* 0xfffffff0ff527424 */ /* 0x000fe200078e00ff */
[----:B------:R-:W-:Y:S01]  /*5c70*/  LOP3.LUT R157, R157, 0x1, RZ, 0x3c, !PT ;  /* 0x000000019d9d7812 */ /* 0x000fe200078e3cff */
[----:B------:R-:W-:Y:S01]  /*5c80*/  IMAD.SHL.U32 R81, R159, 0x10, RZ ;  /* 0x000000109f517824 */ /* 0x000fe200078e00ff */
[----:B------:R-:W-:Y:S01]  /*5c90*/  @P0 SEL R0, R3, R0, !P2 ;  /* 0x0000000003000207 */ /* 0x000fe20005000000 */
[C---:B------:R-:W-:Y:S01]  /*5ca0*/  IMAD.IADD R153, R163.reuse, 0x1, R80 ;  /* 0x00000001a3997824 */ /* 0x040fe200078e0250 */
[----:B------:R-:W-:Y:S01]  /*5cb0*/  LEA R74, R68, UR44, 0x3 ;  /* 0x0000002c444a7c11 */ /* 0x000fe2000f8e18ff */
[----:B------:R-:W-:Y:S01]  /*5cc0*/  IMAD.IADD R162, R163, 0x1, R81 ;  /* 0x00000001a3a27824 */ /* 0x000fe200078e0251 */
[----:B------:R-:W-:Y:S01]  /*5cd0*/  @P1 LOP3.LUT R0, R0, 0x1, RZ, 0xc0, !PT ;  /* 0x0000000100001812 */ /* 0x000fe200078ec0ff */
[----:B------:R-:W-:Y:S01]  /*5ce0*/  IMAD.IADD R151, R81, 0x1, R153 ;  /* 0x0000000151977824 */ /* 0x000fe200078e0299 */
[----:B------:R-:W-:Y:S01]  /*5cf0*/  PLOP3.LUT P2, PT, PT, PT, UP1, 0x80, 0x8 ;  /* 0x000000000008781c */ /* 0x000fe20003f4f018 */
[----:B------:R-:W-:Y:S01]  /*5d00*/  BSSY B1, `(.L_x_96) ;  /* 0x000004a000017945 */ /* 0x000fe20003800000 */
[----:B------:R-:W-:Y:S01]  /*5d10*/  ISETP.NE.U32.OR P5, PT, R0, 0x1, !P1 ;  /* 0x000000010000780c */ /* 0x000fe20004fa5470 */
[----:B------:R-:W-:Y:S01]  /*5d20*/  IMAD.MOV.U32 R83, RZ, RZ, 0x1 ;  /* 0x00000001ff537424 */ /* 0x000fe200078e00ff */
[----:B------:R-:W-:Y:S01]  /*5d30*/  LOP3.LUT P4, R148, R142, 0xff, RZ, 0xc0, !PT ;  /* 0x000000ff8e947812 */ /* 0x000fe2000788c0ff */
[----:B------:R-:W-:Y:S01]  /*5d40*/  IMAD R71, R68, 0x100, R69 ;  /* 0x0000010044477824 */ /* 0x000fe200078e0245 */
[----:B------:R-:W-:Y:S01]  /*5d50*/  SEL R2, RZ, 0xffffffff, P3 ;  /* 0xffffffffff027807 */ /* 0x000fe20001800000 */
[----:B------:R-:W-:Y:S01]  /*5d60*/  IMAD.MOV.U32 R75, RZ, RZ, RZ ;  /* 0x000000ffff4b7224 */ /* 0x000fe200078e00ff */
[----:B------:R-:W-:Y:S02]  /*5d70*/  P2R R161, PR, RZ, 0x20 ;  /* 0x00000020ffa17803 */ /* 0x000fe40000000000 */
[----:B------:R-:W-:Y:S02]  /*5d80*/  CS2R R134, SRZ ;  /* 0x0000000000867805 */ /* 0x000fe4000001ff00 */
[----:B------:R-:W-:Y:S02]  /*5d90*/  CS2R R132, SRZ ;  /* 0x0000000000847805 */ /* 0x000fe4000001ff00 */
[----:B------:R-:W-:Y:S02]  /*5da0*/  CS2R R126, SRZ ;  /* 0x00000000007e7805 */ /* 0x000fe4000001ff00 */
[----:B------:R-:W-:Y:S02]  /*5db0*/  CS2R R124, SRZ ;  /* 0x00000000007c7805 */ /* 0x000fe4000001ff00 */
[----:B------:R-:W-:Y:S02]  /*5dc0*/  @P2 SEL R2, R3, R2, !P4 ;  /* 0x0000000203022207 */ /* 0x000fe40006000000 */
[----:B------:R-:W-:Y:S02]  /*5dd0*/  CS2R R118, SRZ ;  /* 0x0000000000767805 */ /* 0x000fe4000001ff00 */
[----:B------:R-:W-:Y:S02]  /*5de0*/  @P5 SHF.L.U32 R0, R157, 0x1f, RZ ;  /* 0x0000001f9d005819 */ /* 0x000fe400000006ff */
[----:B------:R-:W-:Y:S02]  /*5df0*/  CS2R R116, SRZ ;  /* 0x0000000000747805 */ /* 0x000fe4000001ff00 */
[----:B------:R-:W-:Y:S02]  /*5e00*/  LOP3.LUT R2, R2, 0x1, RZ, 0xc0, !PT ;  /* 0x0000000102027812 */ /* 0x000fe400078ec0ff */
[----:B------:R-:W-:Y:S01]  /*5e10*/  CS2R R110, SRZ ;  /* 0x00000000006e7805 */ /* 0x000fe2000001ff00 */
[----:B------:R1:W2:Y:S01]  /*5e20*/  @P5 SYNCS.PHASECHK.TRANS64.TRYWAIT P1, [UR44+0x50], R0 ;  /* 0x00005000ff0055a7 */ /* 0x0002a2000802112c */
[----:B------:R-:W-:Y:S02]  /*5e30*/  CS2R R108, SRZ ;  /* 0x00000000006c7805 */ /* 0x000fe4000001ff00 */
[----:B------:R-:W-:Y:S02]  /*5e40*/  ISETP.NE.U32.AND P2, PT, R2, 0x1, PT ;  /* 0x000000010200780c */ /* 0x000fe40003f45070 */
[----:B------:R-:W-:Y:S02]  /*5e50*/  CS2R R102, SRZ ;  /* 0x0000000000667805 */ /* 0x000fe4000001ff00 */
[----:B------:R-:W-:Y:S02]  /*5e60*/  CS2R R100, SRZ ;  /* 0x0000000000647805 */ /* 0x000fe4000001ff00 */
[----:B------:R-:W-:Y:S02]  /*5e70*/  CS2R R94, SRZ ;  /* 0x00000000005e7805 */ /* 0x000fe4000001ff00 */
[----:B------:R-:W-:Y:S02]  /*5e80*/  P2R R96, PR, RZ, 0x4 ;  /* 0x00000004ff607803 */ /* 0x000fe40000000000 */
[----:B------:R-:W-:Y:S02]  /*5e90*/  CS2R R92, SRZ ;  /* 0x00000000005c7805 */ /* 0x000fe4000001ff00 */
[----:B------:R-:W-:Y:S02]  /*5ea0*/  ISETP.NE.U32.AND P2, PT, R141, 0x1, PT ;  /* 0x000000018d00780c */ /* 0x000fe40003f45070 */
[----:B------:R-:W-:Y:S02]  /*5eb0*/  CS2R R86, SRZ ;  /* 0x0000000000567805 */ /* 0x000fe4000001ff00 */
[----:B------:R-:W-:Y:S02]  /*5ec0*/  CS2R R84, SRZ ;  /* 0x0000000000547805 */ /* 0x000fe4000001ff00 */
[----:B------:R-:W-:Y:S02]  /*5ed0*/  CS2R R78, SRZ ;  /* 0x00000000004e7805 */ /* 0x000fe4000001ff00 */
[----:B------:R-:W-:Y:S02]  /*5ee0*/  SEL R82, R82, 0x10, !P2 ;  /* 0x0000001052527807 */ /* 0x000fe40005000000 */
[----:B------:R-:W-:Y:S03]  /*5ef0*/  CS2R R76, SRZ ;  /* 0x00000000004c7805 */ /* 0x000fe6000001ff00 */
[----:B------:R-:W-:Y:S02]  /*5f00*/  IMAD.IADD R163, R163, 0x1, R82 ;  /* 0x00000001a3a37824 */ /* 0x000fe400078e0252 */
[C---:B------:R-:W-:Y:S02]  /*5f10*/  IMAD.IADD R154, R82.reuse, 0x1, R162 ;  /* 0x00000001529a7824 */ /* 0x040fe400078e02a2 */
[----:B------:R-:W-:Y:S01]  /*5f20*/  IMAD.IADD R152, R82, 0x1, R153 ;  /* 0x0000000152987824 */ /* 0x000fe200078e0299 */
[----:B-1----:R-:W-:Y:S01]  /*5f30*/  SHF.L.U32 R0, R156, 0x1f, RZ ;  /* 0x0000001f9c007819 */ /* 0x002fe200000006ff */
[----:B------:R-:W-:Y:S03]  /*5f40*/  IMAD.IADD R150, R82, 0x1, R151 ;  /* 0x0000000152967824 */ /* 0x000fe600078e0297 */
[----:B------:R1:W4:Y:S01]  /*5f50*/  SYNCS.PHASECHK.TRANS64.TRYWAIT P0, [R74+URZ+0xc0], R0 ;  /* 0x0000c0004a0075a7 */ /* 0x00032200080011ff */
[----:B--2---:R-:W-:Y:S01]  /*5f60*/  @P5 SEL R83, RZ, 0x1, !P1 ;  /* 0x00000001ff535807 */ /* 0x004fe20004800000 */
[----:B-1----:R-:W-:Y:S06]  /*5f70*/  @!P5 BRA `(.L_x_97) ;  /* 0x000000000088d947 */ /* 0x002fec0003800000 */
[----:B------:R-:W-:Y:S01]  /*5f80*/  IMAD.MOV.U32 R135, RZ, RZ, RZ ;  /* 0x000000ffff877224 */ /* 0x000fe200078e00ff */
[----:B------:R-:W-:Y:S01]  /*5f90*/  ISETP.NE.AND P1, PT, R83, RZ, PT ;  /* 0x000000ff5300720c */ /* 0x000fe20003f25270 */
[----:B------:R-:W-:Y:S01]  /*5fa0*/  BSSY B0, `(.L_x_98) ;  /* 0x0000014000007945 */ /* 0x000fe20003800000 */
[----:B------:R-:W-:Y:S02]  /*5fb0*/  CS2R R78, SRZ ;  /* 0x00000000004e7805 */ /* 0x000fe4000001ff00 */
        /* <DEDUP_REMOVED lines=13> */
[----:B------:R-:W-:Y:S01]  /*6090*/  CS2R R132, SRZ ;  /* 0x0000000000847805 */ /* 0x000fe2000001ff00 */
[----:B------:R-:W-:Y:S06]  /*60a0*/  @P1 BRA `(.L_x_99) ;  /* 0x00000000000c1947 */ /* 0x000fec0003800000 */
[----:B------:R-:W-:Y:S04]  /*60b0*/  SHF.L.U32 R3, R157, 0x1f, RZ ;  /* 0x0000001f9d037819 */ /* 0x000fe800000006ff */
[----:B------:R-:W1:Y:S02]  /*60c0*/  SYNCS.PHASECHK.TRANS64.TRYWAIT P1, [UR44+0x50], R3 ;  /* 0x00005003ff0075a7 */ /* 0x000e64000802112c */
[----:B-1----:R-:W-:Y:S05]  /*60d0*/  @!P1 BRA `(.L_x_100) ;  /* 0x0000005c001c9947 */ /* 0x002fea0003800000 */
.L_x_99:
[----:B------:R-:W-:Y:S05]  /*60e0*/  BSYNC B0 ;  /* 0x0000000000007941 */ /* 0x000fea0003800000 */
.L_x_98:
[----:B------:R-:W-:Y:S01]  /*60f0*/  ISETP.NE.AND P1, PT, R96, RZ, PT ;  /* 0x000000ff6000720c */ /* 0x000fe20003f25270 */
[----:B------:R-:W-:Y:S11]  /*6100*/  HFMA2 R75, -RZ, RZ, 0, 5.9604644775390625e-08 ;  /* 0x00000001ff4b7431 */ /* 0x000ff600000001ff */
[----:B------:R-:W-:Y:S01]  /*6110*/  @!UPT UIADD3 URZ, UPT, UPT, URZ, URZ, URZ ;  /* 0x000000fffffff290 */ /* 0x000fe2000fffe0ff */
[----:B------:R2:W1:Y:S04]  /*6120*/  @P1 LDS.128 R76, [R164+UR44+0x400] ;  /* 0x0004002ca44c1984 */ /* 0x0004680008000c00 */
[----:B------:R2:W1:Y:S04]  /*6130*/  @P1 LDS.128 R84, [R163+0x400] ;  /* 0x00040000a3541984 */ /* 0x0004680000000c00 */
[----:B------:R2:W1:Y:S04]  /*6140*/  @P1 LDS.128 R92, [R162+0x400] ;  /* 0x00040000a25c1984 */ /* 0x0004680000000c00 */
[----:B------:R2:W1:Y:S04]  /*6150*/  @P1 LDS.128 R100, [R154+0x400] ;  /* 0x000400009a641984 */ /* 0x0004680000000c00 */
[----:B------:R2:W1:Y:S04]  /*6160*/  @P1 LDS.128 R108, [R153+0x400] ;  /* 0x00040000996c1984 */ /* 0x0004680000000c00 */
[----:B------:R2:W1:Y:S04]  /*6170*/  @P1 LDS.128 R116, [R152+0x400] ;  /* 0x0004000098741984 */ /* 0x0004680000000c00 */
[----:B------:R2:W1:Y:S04]  /*6180*/  @P1 LDS.128 R124, [R151+0x400] ;  /* 0x00040000977c1984 */ /* 0x0004680000000c00 */
[----:B------:R2:W1:Y:S02]  /*6190*/  @P1 LDS.128 R132, [R150+0x400] ;  /* 0x0004000096841984 */ /* 0x0004640000000c00 */
.L_x_97:
[----:B------:R-:W-:Y:S05]  /*61a0*/  BSYNC B1 ;  /* 0x0000000000017941 */ /* 0x000fea0003800000 */
.L_x_96:
[----:B-1----:R-:W-:Y:S04]  /*61b0*/  SHF.R.U32.HI R2, RZ, 0x15, R71 ;  /* 0x00000015ff027819 */ /* 0x002fe80000011647 */
[----:B------:R-:W-:Y:S01]  /*61c0*/  LOP3.LUT P1, RZ, R2, 0x3, R143, 0x48, !PT ;  /* 0x0000000302ff7812 */ /* 0x000fe2000782488f */
[----:B------:R-:W-:Y:S01]  /*61d0*/  @!UPT UIADD3 URZ, UPT, UPT, URZ, URZ, URZ ;  /* 0x000000fffffff290 */ /* 0x000fe2000fffe0ff */
[----:B----4-:R-:W-:Y:S11]  /*61e0*/  @P0 BRA `(.L_x_101) ;  /* 0x0000000000080947 */ /* 0x010ff60003800000 */
[----:B------:R-:W1:Y:S02]  /*61f0*/  SYNCS.PHASECHK.TRANS64.TRYWAIT P0, [R74+URZ+0xc0], R0 ;  /* 0x0000c0004a0075a7 */ /* 0x000e6400080011ff */
[----:B-1----:R-:W-:Y:S05]  /*6200*/  @!P0 BRA `(.L_x_102) ;  /* 0x0000005800e88947 */ /* 0x002fea0003800000 */
.L_x_101:
[----:B------:R-:W-:Y:S05]  /*6210*/  @!P1 BRA `(.L_x_103) ;  /* 0x0000000000409947 */ /* 0x000fea0003800000 */
[----:B------:R-:W4:Y:S01]  /*6220*/  LDCU.64 UR8, c[0x4][0x70] ;  /* 0x01000e00ff0877ac */ /* 0x000f220008000a00 */
[----:B------:R-:W-:Y:S01]  /*6230*/  MOV R3, 0x0 ;  /* 0x0000000000037802 */ /* 0x000fe20000000f00 */
[----:B------:R-:W-:Y:S02]  /*6240*/  HFMA2 R12, -RZ, RZ, 0, 5.9604644775390625e-08 ;  /* 0x00000001ff0c7431 */ /* 0x000fe400000001ff */
[----:B------:R-:W-:Y:S02]  /*6250*/  IMAD.MOV.U32 R8, RZ, RZ, 0x192 ;  /* 0x00000192ff087424 */ /* 0x000fe400078e00ff */
[----:B------:R-:W-:Y:S01]  /*6260*/  IMAD.MOV.U32 R13, RZ, RZ, RZ ;  /* 0x000000ffff0d7224 */ /* 0x000fe200078e00ff */
[----:B------:R-:W5:Y:S01]  /*6270*/  LDCU.64 UR6, c[0x4][0x78] ;  /* 0x01000f00ff0677ac */ /* 0x000f620008000a00 */
[----:B------:R-:W1:Y:S01]  /*6280*/  LDC.64 R2, c[0x4][R3] ;  /* 0x0100000003027b82 */ /* 0x000e620000000a00 */
[----:B------:R-:W2:Y:S01]  /*6290*/  LDCU.64 UR4, c[0x4][0x10] ;  /* 0x01000200ff0477ac */ /* 0x000ea20008000a00 */
[----:B----4-:R-:W-:Y:S01]  /*62a0*/  MOV R5, UR9 ;  /* 0x0000000900057c02 */ /* 0x010fe20008000f00 */
[----:B------:R-:W-:Y:S01]  /*62b0*/  IMAD.U32 R4, RZ, RZ, UR8 ;  /* 0x00000008ff047e24 */ /* 0x000fe2000f8e00ff */
[----:B-----5:R-:W-:Y:S01]  /*62c0*/  MOV R7, UR7 ;  /* 0x0000000700077c02 */ /* 0x020fe20008000f00 */
[----:B------:R-:W-:Y:S01]  /*62d0*/  IMAD.U32 R6, RZ, RZ, UR6 ;  /* 0x00000006ff067e24 */ /* 0x000fe2000f8e00ff */
[----:B--2---:R-:W-:Y:S01]  /*62e0*/  MOV R11, UR5 ;  /* 0x00000005000b7c02 */ /* 0x004fe20008000f00 */
[----:B------:R-:W-:Y:S02]  /*62f0*/  IMAD.U32 R10, RZ, RZ, UR4 ;  /* 0x00000004ff0a7e24 */ /* 0x000fe4000f8e00ff */
[----:B------:R-:W-:Y:S07]  /*6300*/  LEPC R20, `(.L_x_103) ;  /* 0x000000001014794e */ /* 0x000fee0000000000 */
[----:B-1-3--:R-:W-:Y:S05]  /*6310*/  CALL.ABS.NOINC R2 ;  /* 0x0000000002007343 */ /* 0x00afea0003c00000 */
.L_x_103:
[----:B------:R-:W-:Y:S01]  /*6320*/  SHF.L.U32 R3, R76, 0x10, RZ ;  /* 0x000000104c037819 */ /* 0x000fe200000006ff */
[----:B------:R-:W-:Y:S05]  /*6330*/  WARPSYNC.ALL ;  /* 0x0000000000007948 */ /* 0x000fea0003800000 */
[----:B------:R-:W-:Y:S01]  /*6340*/  R2UR UR4, R71 ;  /* 0x00000000470472ca */ /* 0x000fe200000e0000 */
[----:B------:R-:W-:Y:S01]  /*6350*/  BSSY.RECONVERGENT B0, `(.L_x_104) ;  /* 0x00000fc000007945 */ /* 0x000fe20003800200 */
[----:B------:R-:W-:Y:S02]  /*6360*/  LOP3.LUT R72, R79, 0xffff0000, RZ, 0xc0, !PT ;  /* 0xffff00004f487812 */ /* 0x000fe400078ec0ff */
[----:B------:R-:W-:Y:S09]  /*6370*/  ISETP.NE.AND P0, PT, R160, RZ, PT ;  /* 0x000000ffa000720c */ /* 0x000ff20003f05270 */
[----:B------:R-:W1:Y:S02]  /*6380*/  LDTM.x64 R4, tmem[UR4] ;  /* 0x00000004000479ee */ /* 0x000e640008340000 */
[----:B-1-3--:R-:W-:Y:S01]  /*6390*/  FMUL R0, R70, R4 ;  /* 0x0000000446007220 */ /* 0x00afe20000400000 */
[----:B------:R-:W-:Y:S01]  /*63a0*/  LOP3.LUT R4, R76, 0xffff0000, RZ, 0xc0, !PT ;  /* 0xffff00004c047812 */ /* 0x000fe200078ec0ff */
[C---:B------:R-:W-:Y:S01]  /*63b0*/  FMUL R2, R70.reuse, R5 ;  /* 0x0000000546027220 */ /* 0x040fe20000400000 */
[----:B------:R-:W-:Y:S01]  /*63c0*/  SHF.L.U32 R5, R77, 0x10, RZ ;  /* 0x000000104d057819 */ /* 0x000fe200000006ff */
[----:B------:R-:W-:Y:S01]  /*63d0*/  FFMA R0, R73, R3, R0 ;  /* 0x0000000349007223 */ /* 0x000fe20000000000 */
[C---:B------:R-:W-:Y:S01]  /*63e0*/  FMUL R3, R70.reuse, R6 ;  /* 0x0000000646037220 */ /* 0x040fe20000400000 */
[----:B------:R-:W-:Y:S01]  /*63f0*/  LOP3.LUT R6, R77, 0xffff0000, RZ, 0xc0, !PT ;  /* 0xffff00004d067812 */ /* 0x000fe200078ec0ff */
[C---:B------:R-:W-:Y:S01]  /*6400*/  FFMA R2, R73.reuse, R4, R2 ;  /* 0x0000000449027223 */ /* 0x040fe20000000002 */
[----:B------:R-:W-:Y:S01]  /*6410*/  FMUL R7, R70, R7 ;  /* 0x0000000746077220 */ /* 0x000fe20000400000 */
[C---:B------:R-:W-:Y:S01]  /*6420*/  FFMA R3, R73.reuse, R5, R3 ;  /* 0x0000000549037223 */ /* 0x040fe20000000003 */
[----:B------:R-:W-:Y:S01]  /*6430*/  SHF.L.U32 R5, R78, 0x10, RZ ;  /* 0x000000104e057819 */ /* 0x000fe200000006ff */
[----:B------:R-:W-:Y:S01]  /*6440*/  FMUL R4, R70, R8 ;  /* 0x0000000846047220 */ /* 0x000fe20000400000 */
[----:B------:R-:W-:Y:S01]  /*6450*/  F2FP.BF16.F32.PACK_AB R88, R2, R0 ;  /* 0x000000000258723e */ /* 0x000fe200000010ff */
[C---:B------:R-:W-:Y:S01]  /*6460*/  FFMA R7, R73.reuse, R6, R7 ;  /* 0x0000000649077223 */ /* 0x040fe20000000007 */
[----:B------:R-:W-:Y:S01]  /*6470*/  LOP3.LUT R6, R78, 0xffff0000, RZ, 0xc0, !PT ;  /* 0xffff00004e067812 */ /* 0x000fe200078ec0ff */
[----:B------:R-:W-:Y:S01]  /*6480*/  FFMA R4, R73, R5, R4 ;  /* 0x0000000549047223 */ /* 0x000fe20000000004 */
[----:B------:R-:W-:Y:S01]  /*6490*/  SHF.L.U32 R8, R79, 0x10, RZ ;  /* 0x000000104f087819 */ /* 0x000fe200000006ff */
[C---:B------:R-:W-:Y:S01]  /*64a0*/  FMUL R0, R70.reuse, R9 ;  /* 0x0000000946007220 */ /* 0x040fe20000400000 */
[----:B------:R-:W-:Y:S01]  /*64b0*/  F2FP.BF16.F32.PACK_AB R89, R7, R3 ;  /* 0x000000030759723e */ /* 0x000fe200000010ff */
[----:B------:R-:W-:Y:S01]  /*64c0*/  FMUL R2, R70, R10 ;  /* 0x0000000a46027220 */ /* 0x000fe20000400000 */
[----:B------:R-:W-:Y:S01]  /*64d0*/  SHF.L.U32 R7, R84, 0x10, RZ ;  /* 0x0000001054077819 */ /* 0x000fe200000006ff */
[----:B------:R-:W-:Y:S01]  /*64e0*/  FMUL R5, R70, R11 ;  /* 0x0000000b46057220 */ /* 0x000fe20000400000 */
[----:B------:R-:W-:Y:S01]  /*64f0*/  LOP3.LUT R9, R87, 0xffff0000, RZ, 0xc0, !PT ;  /* 0xffff000057097812 */ /* 0x000fe200078ec0ff */
[C---:B------:R-:W-:Y:S01]  /*6500*/  FFMA R0, R73.reuse, R6, R0 ;  /* 0x0000000649007223 */ /* 0x040fe20000000000 */
[C---:B------:R-:W-:Y:S01]  /*6510*/  FFMA R2, R73.reuse, R8, R2 ;  /* 0x0000000849027223 */ /* 0x040fe20000000002 */
[----:B------:R-:W-:Y:S01]  /*6520*/  LOP3.LUT R8, R84, 0xffff0000, RZ, 0xc0, !PT ;  /* 0xffff000054087812 */ /* 0x000fe200078ec0ff */
[----:B------:R-:W-:Y:S01]  /*6530*/  FFMA R5, R73, R72, R5 ;  /* 0x0000004849057223 */ /* 0x000fe20000000005 */
[----:B------:R-:W-:Y:S01]  /*6540*/  SHF.L.U32 R72, R93, 0x10, RZ ;  /* 0x000000105d487819 */ /* 0x000fe200000006ff */
[----:B------:R-:W-:Y:S01]  /*6550*/  FMUL R3, R70, R12 ;  /* 0x0000000c46037220 */ /* 0x000fe20000400000 */
[----:B------:R-:W-:Y:S01]  /*6560*/  F2FP.BF16.F32.PACK_AB R90, R0, R4 ;  /* 0x00000004005a723e */ /* 0x000fe200000010ff */
[C---:B------:R-:W-:Y:S01]  /*6570*/  FMUL R6, R70.reuse, R13 ;  /* 0x0000000d46067220 */ /* 0x040fe20000400000 */
[----:B------:R-:W-:Y:S01]  /*6580*/  F2FP.BF16.F32.PACK_AB R91, R5, R2 ;  /* 0x00000002055b723e */ /* 0x000fe200000010ff */
[----:B------:R-:W-:Y:S01]  /*6590*/  FFMA R3, R73, R7, R3 ;  /* 0x0000000749037223 */ /* 0x000fe20000000003 */
[----:B------:R-:W-:Y:S01]  /*65a0*/  SHF.L.U32 R5, R85, 0x10, RZ ;  /* 0x0000001055057819 */ /* 0x000fe200000006ff */
[----:B------:R-:W-:Y:S01]  /*65b0*/  FFMA R6, R73, R8, R6 ;  /* 0x0000000849067223 */ /* 0x000fe20000000006 */
[----:B------:R-:W-:Y:S01]  /*65c0*/  LOP3.LUT R7, R85, 0xffff0000, RZ, 0xc0, !PT ;  /* 0xffff000055077812 */ /* 0x000fe200078ec0ff */
[----:B------:R-:W-:Y:S01]  /*65d0*/  FMUL R0, R70, R14 ;  /* 0x0000000e46007220 */ /* 0x000fe20000400000 */
[----:B------:R-:W-:Y:S01]  /*65e0*/  SHF.L.U32 R8, R86, 0x10, RZ ;  /* 0x0000001056087819 */ /* 0x000fe200000006ff */
[----:B------:R-:W-:Y:S01]  /*65f0*/  FMUL R2, R70, R15 ;  /* 0x0000000f46027220 */ /* 0x000fe20000400000 */
[----:B------:R-:W-:Y:S01]  /*6600*/  F2FP.BF16.F32.PACK_AB R104, R6, R3 ;  /* 0x000000030668723e */ /* 0x000fe200000010ff */
[----:B------:R-:W-:Y:S01]  /*6610*/  FMUL R4, R70, R16 ;  /* 0x0000001046047220 */ /* 0x000fe20000400000 */
        /* <DEDUP_REMOVED lines=8> */
[----:B------:R-:W-:Y:S01]  /*66a0*/  FMUL R6, R70, R19 ;  /* 0x0000001346067220 */ /* 0x000fe20000400000 */
[C---:B------:R-:W-:Y:S01]  /*66b0*/  FFMA R3, R73.reuse, R7, R3 ;  /* 0x0000000749037223 */ /* 0x040fe20000000003 */
[C---:B------:R-:W-:Y:S01]  /*66c0*/  SHF.L.U32 R7, R92.reuse, 0x10, RZ ;  /* 0x000000105c077819 */ /* 0x040fe200000006ff */
[----:B------:R-:W-:Y:S01]  /*66d0*/  FFMA R5, R73, R8, R5 ;  /* 0x0000000849057223 */ /* 0x000fe20000000005 */
[----:B------:R-:W-:Y:S01]  /*66e0*/  LOP3.LUT R8, R92, 0xffff0000, RZ, 0xc0, !PT ;  /* 0xffff00005c087812 */ /* 0x000fe200078ec0ff */
[C---:B------:R-:W-:Y:S01]  /*66f0*/  FMUL R0, R70.reuse, R20 ;  /* 0x0000001446007220 */ /* 0x040fe20000400000 */
[----:B------:R-:W-:Y:S01]  /*6700*/  F2FP.BF16.F32.PACK_AB R106, R3, R4 ;  /* 0x00000004036a723e */ /* 0x000fe200000010ff */
[C---:B------:R-:W-:Y:S01]  /*6710*/  FMUL R2, R70.reuse, R21 ;  /* 0x0000001546027220 */ /* 0x040fe20000400000 */
[C---:B------:R-:W-:Y:S01]  /*6720*/  FFMA R6, R73.reuse, R9, R6 ;  /* 0x0000000949067223 */ /* 0x040fe20000000006 */
[C---:B------:R-:W-:Y:S01]  /*6730*/  FFMA R0, R73.reuse, R7, R0 ;  /* 0x0000000749007223 */ /* 0x040fe20000000000 */
[C---:B------:R-:W-:Y:S01]  /*6740*/  FMUL R14, R70.reuse, R33 ;  /* 0x00000021460e7220 */ /* 0x040fe20000400000 */
[----:B------:R-:W-:Y:S01]  /*6750*/  FFMA R2, R73, R8, R2 ;  /* 0x0000000849027223 */ /* 0x000fe20000000002 */
[----:B------:R-:W-:Y:S01]  /*6760*/  FMUL R33, R70, R52 ;  /* 0x0000003446217220 */ /* 0x000fe20000400000 */
[----:B------:R-:W-:Y:S01]  /*6770*/  F2FP.BF16.F32.PACK_AB R107, R6, R5 ;  /* 0x00000005066b723e */ /* 0x000fe200000010ff */
[----:B------:R1:W-:Y:S01]  /*6780*/  STS.128 [R164+UR44+0x400], R88 ;  /* 0x00040058a4007988 */ /* 0x0003e20008000c2c */
[----:B------:R-:W-:Y:S01]  /*6790*/  FMUL R3, R70, R22 ;  /* 0x0000001646037220 */ /* 0x000fe20000400000 */
[----:B------:R-:W-:Y:S01]  /*67a0*/  F2FP.BF16.F32.PACK_AB R52, R2, R0 ;  /* 0x000000000234723e */ /* 0x000fe200000010ff */
[C---:B------:R-:W-:Y:S01]  /*67b0*/  FMUL R4, R70.reuse, R23 ;  /* 0x0000001746047220 */ /* 0x040fe20000400000 */
[----:B------:R-:W-:Y:S01]  /*67c0*/  LOP3.LUT R0, R93, 0xffff0000, RZ, 0xc0, !PT ;  /* 0xffff00005d007812 */ /* 0x000fe200078ec0ff */
[----:B------:R-:W-:Y:S01]  /*67d0*/  FMUL R11, R70, R30 ;  /* 0x0000001e460b7220 */ /* 0x000fe20000400000 */
[----:B------:R-:W-:Y:S01]  /*67e0*/  SHF.L.U32 R2, R94, 0x10, RZ ;  /* 0x000000105e027819 */ /* 0x000fe200000006ff */
[C---:B------:R-:W-:Y:S01]  /*67f0*/  FMUL R12, R70.reuse, R31 ;  /* 0x0000001f460c7220 */ /* 0x040fe20000400000 */
[----:B------:R-:W-:Y:S01]  /*6800*/  FMUL R30, R70, R49 ;  /* 0x00000031461e7220 */ /* 0x000fe20000400000 */
[----:B------:R-:W-:Y:S01]  /*6810*/  LOP3.LUT R49, R94, 0xffff0000, RZ, 0xc0, !PT ;  /* 0xffff00005e317812 */ /* 0x000fe200078ec0ff */
[C---:B------:R-:W-:Y:S01]  /*6820*/  FMUL R5, R70.reuse, R24 ;  /* 0x0000001846057220 */ /* 0x040fe20000400000 */
[C---:B------:R-:W-:Y:S01]  /*6830*/  FMUL R13, R70.reuse, R32 ;  /* 0x00000020460d7220 */ /* 0x040fe20000400000 */
[C---:B------:R-:W-:Y:S01]  /*6840*/  FMUL R31, R70.reuse, R50 ;  /* 0x00000032461f7220 */ /* 0x040fe20000400000 */
[----:B------:R-:W-:Y:S01]  /*6850*/  SHF.L.U32 R50, R95, 0x10, RZ ;  /* 0x000000105f327819 */ /* 0x000fe200000006ff */
[----:B------:R-:W-:Y:S01]  /*6860*/  FFMA R3, R73, R72, R3 ;  /* 0x0000004849037223 */ /* 0x000fe20000000003 */
[C---:B------:R-:W-:Y:S01]  /*6870*/  FMUL R6, R70.reuse, R25 ;  /* 0x0000001946067220 */ /* 0x040fe20000400000 */
[----:B------:R-:W-:Y:S01]  /*6880*/  FMUL R32, R70, R51 ;  /* 0x0000003346207220 */ /* 0x000fe20000400000 */
[----:B------:R-:W-:Y:S01]  /*6890*/  LOP3.LUT R51, R95, 0xffff0000, RZ, 0xc0, !PT ;  /* 0xffff00005f337812 */ /* 0x000fe200078ec0ff */
[C---:B------:R-:W-:Y:S01]  /*68a0*/  FFMA R4, R73.reuse, R0, R4 ;  /* 0x0000000049047223 */ /* 0x040fe20000000004 */
[----:B------:R-:W-:Y:S01]  /*68b0*/  SHF.L.U32 R0, R100, 0x10, RZ ;  /* 0x0000001064007819 */ /* 0x000fe200000006ff */
[C---:B------:R-:W-:Y:S01]  /*68c0*/  FMUL R7, R70.reuse, R26 ;  /* 0x0000001a46077220 */ /* 0x040fe20000400000 */
[----:B------:R-:W-:Y:S01]  /*68d0*/  FMUL R8, R70, R27 ;  /* 0x0000001b46087220 */ /* 0x000fe20000400000 */
[C---:B------:R-:W-:Y:S01]  /*68e0*/  FFMA R5, R73.reuse, R2, R5 ;  /* 0x0000000249057223 */ /* 0x040fe20000000005 */
[----:B------:R-:W-:Y:S01]  /*68f0*/  LOP3.LUT R2, R100, 0xffff0000, RZ, 0xc0, !PT ;  /* 0xffff000064027812 */ /* 0x000fe200078ec0ff */
[C---:B------:R-:W-:Y:S01]  /*6900*/  FMUL R9, R70.reuse, R28 ;  /* 0x0000001c46097220 */ /* 0x040fe20000400000 */
[C---:B------:R-:W-:Y:S01]  /*6910*/  FFMA R6, R73.reuse, R49, R6 ;  /* 0x0000003149067223 */ /* 0x040fe20000000006 */
[C---:B------:R-:W-:Y:S01]  /*6920*/  FMUL R15, R70.reuse, R34 ;  /* 0x00000022460f7220 */ /* 0x040fe20000400000 */
[----:B------:R-:W-:Y:S01]  /*6930*/  FMUL R34, R70, R53 ;  /* 0x0000003546227220 */ /* 0x000fe20000400000 */
[----:B------:R-:W-:Y:S01]  /*6940*/  F2FP.BF16.F32.PACK_AB R53, R4, R3 ;  /* 0x000000030435723e */ /* 0x000fe200000010ff */
[----:B------:R-:W-:Y:S01]  /*6950*/  FFMA R7, R73, R50, R7 ;  /* 0x0000003249077223 */ /* 0x000fe20000000007 */
[----:B------:R-:W-:Y:S01]  /*6960*/  SHF.L.U32 R3, R101, 0x10, RZ ;  /* 0x0000001065037819 */ /* 0x000fe200000006ff */
[----:B------:R-:W-:Y:S01]  /*6970*/  FFMA R8, R73, R51, R8 ;  /* 0x0000003349087223 */ /* 0x000fe20000000008 */
[----:B------:R-:W-:Y:S01]  /*6980*/  SHF.L.U32 R4, R135, 0x10, RZ ;  /* 0x0000001087047819 */ /* 0x000fe200000006ff */
[----:B------:R-:W-:Y:S01]  /*6990*/  FFMA R9, R73, R0, R9 ;  /* 0x0000000049097223 */ /* 0x000fe20000000009 */
[----:B------:R-:W-:Y:S01]  /*69a0*/  LOP3.LUT R0, R101, 0xffff0000, RZ, 0xc0, !PT ;  /* 0xffff000065007812 */ /* 0x000fe200078ec0ff */
[C---:B------:R-:W-:Y:S01]  /*69b0*/  FMUL R10, R70.reuse, R29 ;  /* 0x0000001d460a7220 */ /* 0x040fe20000400000 */
[C---:B------:R-:W-:Y:S01]  /*69c0*/  FMUL R16, R70.reuse, R35 ;  /* 0x0000002346107220 */ /* 0x040fe20000400000 */
[C---:B------:R-:W-:Y:S01]  /*69d0*/  FMUL R17, R70.reuse, R36 ;  /* 0x0000002446117220 */ /* 0x040fe20000400000 */
[----:B------:R-:W-:Y:S01]  /*69e0*/  FMUL R18, R70, R37 ;  /* 0x0000002546127220 */ /* 0x000fe20000400000 */
[C---:B------:R-:W-:Y:S01]  /*69f0*/  FFMA R10, R73.reuse, R2, R10 ;  /* 0x00000002490a7223 */ /* 0x040fe2000000000a */
[C---:B------:R-:W-:Y:S01]  /*6a00*/  SHF.L.U32 R2, R102.reuse, 0x10, RZ ;  /* 0x0000001066027819 */ /* 0x040fe200000006ff */
[----:B------:R-:W-:Y:S01]  /*6a10*/  FFMA R11, R73, R3, R11 ;  /* 0x00000003490b7223 */ /* 0x000fe2000000000b */
[----:B------:R-:W-:Y:S01]  /*6a20*/  SHF.L.U32 R3, R103, 0x10, RZ ;  /* 0x0000001067037819 */ /* 0x000fe200000006ff */
[C---:B------:R-:W-:Y:S01]  /*6a30*/  FFMA R12, R73.reuse, R0, R12 ;  /* 0x00000000490c7223 */ /* 0x040fe2000000000c */
[----:B------:R-:W-:Y:S01]  /*6a40*/  LOP3.LUT R0, R102, 0xffff0000, RZ, 0xc0, !PT ;  /* 0xffff000066007812 */ /* 0x000fe200078ec0ff */
[----:B------:R-:W-:Y:S01]  /*6a50*/  FFMA R13, R73, R2, R13 ;  /* 0x00000002490d7223 */ /* 0x000fe2000000000d */
[----:B------:R-:W-:Y:S01]  /*6a60*/  LOP3.LUT R2, R103, 0xffff0000, RZ, 0xc0, !PT ;  /* 0xffff000067027812 */ /* 0x000fe200078ec0ff */
        /* <DEDUP_REMOVED lines=14> */
[C---:B------:R-:W-:Y:S01]  /*6b50*/  FFMA R19, R73.reuse, R3, R19 ;  /* 0x0000000349137223 */ /* 0x040fe20000000013 */
[----:B------:R-:W-:Y:S01]  /*6b60*/  LOP3.LUT R3, R110, 0xffff0000, RZ, 0xc0, !PT ;  /* 0xffff00006e037812 */ /* 0x000fe200078ec0ff */
[----:B------:R-:W-:Y:S01]  /*6b70*/  FFMA R20, R73, R0, R20 ;  /* 0x0000000049147223 */ /* 0x000fe20000000014 */
[----:B------:R-:W-:Y:S01]  /*6b80*/  SHF.L.U32 R0, R111, 0x10, RZ ;  /* 0x000000106f007819 */ /* 0x000fe200000006ff */
[----:B------:R-:W-:Y:S01]  /*6b90*/  FMUL R23, R70, R42 ;  /* 0x0000002a46177220 */ /* 0x000fe20000400000 */
[----:B------:R-:W-:Y:S01]  /*6ba0*/  FFMA R21, R73, R2, R21 ;  /* 0x0000000249157223 */ /* 0x000fe20000000015 */
[----:B------:R-:W-:Y:S01]  /*6bb0*/  LOP3.LUT R2, R111, 0xffff0000, RZ, 0xc0, !PT ;  /* 0xffff00006f027812 */ /* 0x000fe200078ec0ff */
[----:B------:R-:W-:Y:S01]  /*6bc0*/  FFMA R22, R73, R3, R22 ;  /* 0x0000000349167223 */ /* 0x000fe20000000016 */
[----:B------:R-:W-:Y:S01]  /*6bd0*/  SHF.L.U32 R3, R117, 0x10, RZ ;  /* 0x0000001075037819 */ /* 0x000fe200000006ff */
[C---:B------:R-:W-:Y:S01]  /*6be0*/  FFMA R23, R73.reuse, R0, R23 ;  /* 0x0000000049177223 */ /* 0x040fe20000000017 */
[----:B------:R-:W-:Y:S01]  /*6bf0*/  SHF.L.U32 R0, R116, 0x10, RZ ;  /* 0x0000001074007819 */ /* 0x000fe200000006ff */
[C---:B------:R-:W-:Y:S01]  /*6c00*/  FMUL R24, R70.reuse, R43 ;  /* 0x0000002b46187220 */ /* 0x040fe20000400000 */
[C---:B------:R-:W-:Y:S01]  /*6c10*/  FMUL R25, R70.reuse, R44 ;  /* 0x0000002c46197220 */ /* 0x040fe20000400000 */
[C---:B------:R-:W-:Y:S01]  /*6c20*/  FMUL R26, R70.reuse, R45 ;  /* 0x0000002d461a7220 */ /* 0x040fe20000400000 */
[----:B------:R-:W-:Y:S01]  /*6c30*/  FMUL R27, R70, R46 ;  /* 0x0000002e461b7220 */ /* 0x000fe20000400000 */
        /* <DEDUP_REMOVED lines=12> */
[C---:B------:R-:W-:Y:S01]  /*6d00*/  FFMA R29, R73.reuse, R2, R29 ;  /* 0x00000002491d7223 */ /* 0x040fe2000000001d */
[----:B------:R-:W-:Y:S01]  /*6d10*/  SHF.L.U32 R2, R124, 0x10, RZ ;  /* 0x000000107c027819 */ /* 0x000fe200000006ff */
[----:B------:R1:W-:Y:S01]  /*6d20*/  STS.128 [R163+0x400], R104 ;  /* 0x00040068a3007388 */ /* 0x0003e20000000c00 */
[----:B------:R-:W-:Y:S01]  /*6d30*/  FMUL R35, R70, R54 ;  /* 0x0000003646237220 */ /* 0x000fe20000400000 */
[----:B------:R-:W-:Y:S01]  /*6d40*/  F2FP.BF16.F32.PACK_AB R54, R6, R5 ;  /* 0x000000050636723e */ /* 0x000fe200000010ff */
[----:B------:R-:W-:Y:S01]  /*6d50*/  FFMA R30, R73, R0, R30 ;  /* 0x00000000491e7223 */ /* 0x000fe2000000001e */
[----:B------:R-:W-:Y:S01]  /*6d60*/  LOP3.LUT R0, R119, 0xffff0000, RZ, 0xc0, !PT ;  /* 0xffff000077007812 */ /* 0x000fe200078ec0ff */
[----:B------:R-:W-:Y:S01]  /*6d70*/  FMUL R36, R70, R55 ;  /* 0x0000003746247220 */ /* 0x000fe20000400000 */
[----:B------:R-:W-:Y:S01]  /*6d80*/  F2FP.BF16.F32.PACK_AB R55, R8, R7 ;  /* 0x000000070837723e */ /* 0x000fe200000010ff */
[C---:B------:R-:W-:Y:S01]  /*6d90*/  FFMA R31, R73.reuse, R3, R31 ;  /* 0x00000003491f7223 */ /* 0x040fe2000000001f */
[----:B------:R-:W-:Y:S01]  /*6da0*/  LOP3.LUT R3, R124, 0xffff0000, RZ, 0xc0, !PT ;  /* 0xffff00007c037812 */ /* 0x000fe200078ec0ff */
[----:B------:R-:W-:Y:S01]  /*6db0*/  FFMA R32, R73, R0, R32 ;  /* 0x0000000049207223 */ /* 0x000fe20000000020 */
[----:B------:R-:W-:Y:S01]  /*6dc0*/  SHF.L.U32 R0, R125, 0x10, RZ ;  /* 0x000000107d007819 */ /* 0x000fe200000006ff */
[----:B------:R1:W-:Y:S01]  /*6dd0*/  STS.128 [R162+0x400], R52 ;  /* 0x00040034a2007388 */ /* 0x0003e20000000c00 */
[----:B------:R-:W-:Y:S01]  /*6de0*/  F2FP.BF16.F32.PACK_AB R8, R10, R9 ;  /* 0x000000090a08723e */ /* 0x000fe200000010ff */
[----:B------:R-:W-:Y:S01]  /*6df0*/  FFMA R33, R73, R2, R33 ;  /* 0x0000000249217223 */ /* 0x000fe20000000021 */
[----:B------:R-:W-:Y:S01]  /*6e00*/  LOP3.LUT R2, R125, 0xffff0000, RZ, 0xc0, !PT ;  /* 0xffff00007d027812 */ /* 0x000fe200078ec0ff */
[C---:B------:R-:W-:Y:S01]  /*6e10*/  FFMA R34, R73.reuse, R3, R34 ;  /* 0x0000000349227223 */ /* 0x040fe20000000022 */
[----:B------:R-:W-:Y:S01]  /*6e20*/  F2FP.BF16.F32.PACK_AB R9, R12, R11 ;  /* 0x0000000b0c09723e */ /* 0x000fe200000010ff */
[C---:B------:R-:W-:Y:S01]  /*6e30*/  FFMA R35, R73.reuse, R0, R35 ;  /* 0x0000000049237223 */ /* 0x040fe20000000023 */
[----:B------:R-:W-:Y:S01]  /*6e40*/  F2FP.BF16.F32.PACK_AB R10, R14, R13 ;  /* 0x0000000d0e0a723e */ /* 0x000fe200000010ff */
[----:B------:R-:W-:Y:S01]  /*6e50*/  FFMA R36, R73, R2, R36 ;  /* 0x0000000249247223 */ /* 0x000fe20000000024 */
[----:B------:R-:W-:Y:S01]  /*6e60*/  F2FP.BF16.F32.PACK_AB R11, R16, R15 ;  /* 0x0000000f100b723e */ /* 0x000fe200000010ff */
[----:B------:R-:W-:Y:S01]  /*6e70*/  FMUL R37, R70, R56 ;  /* 0x0000003846257220 */ /* 0x000fe20000400000 */
[----:B------:R-:W-:Y:S01]  /*6e80*/  SHF.L.U32 R0, R126, 0x10, RZ ;  /* 0x000000107e007819 */ /* 0x000fe200000006ff */
[----:B------:R-:W-:Y:S01]  /*6e90*/  FMUL R38, R70, R57 ;  /* 0x0000003946267220 */ /* 0x000fe20000400000 */
[----:B------:R-:W-:Y:S01]  /*6ea0*/  LOP3.LUT R2, R126, 0xffff0000, RZ, 0xc0, !PT ;  /* 0xffff00007e027812 */ /* 0x000fe200078ec0ff */
[----:B------:R1:W-:Y:S01]  /*6eb0*/  STS.128 [R154+0x400], R8 ;  /* 0x000400089a007388 */ /* 0x0003e20000000c00 */
[----:B------:R-:W-:Y:S01]  /*6ec0*/  SHF.L.U32 R3, R127, 0x10, RZ ;  /* 0x000000107f037819 */ /* 0x000fe200000006ff */
[----:B------:R-:W-:Y:S01]  /*6ed0*/  FFMA R37, R73, R0, R37 ;  /* 0x0000000049257223 */ /* 0x000fe20000000025 */
[----:B------:R-:W-:Y:S01]  /*6ee0*/  LOP3.LUT R0, R127, 0xffff0000, RZ, 0xc0, !PT ;  /* 0xffff00007f007812 */ /* 0x000fe200078ec0ff */
[----:B------:R-:W-:Y:S01]  /*6ef0*/  FMUL R39, R70, R58 ;  /* 0x0000003a46277220 */ /* 0x000fe20000400000 */
[----:B------:R-:W-:Y:S01]  /*6f00*/  F2FP.BF16.F32.PACK_AB R12, R18, R17 ;  /* 0x00000011120c723e */ /* 0x000fe200000010ff */
[----:B------:R-:W-:Y:S01]  /*6f10*/  FMUL R40, R70, R59 ;  /* 0x0000003b46287220 */ /* 0x000fe20000400000 */
[----:B------:R-:W-:Y:S01]  /*6f20*/  F2FP.BF16.F32.PACK_AB R13, R20, R19 ;  /* 0x00000013140d723e */ /* 0x000fe200000010ff */
[C---:B------:R-:W-:Y:S01]  /*6f30*/  FFMA R38, R73.reuse, R2, R38 ;  /* 0x0000000249267223 */ /* 0x040fe20000000026 */
[----:B------:R-:W-:Y:S01]  /*6f40*/  F2FP.BF16.F32.PACK_AB R14, R22, R21 ;  /* 0x00000015160e723e */ /* 0x000fe200000010ff */
[C---:B------:R-:W-:Y:S01]  /*6f50*/  FFMA R39, R73.reuse, R3, R39 ;  /* 0x0000000349277223 */ /* 0x040fe20000000027 */
[----:B------:R-:W-:Y:S01]  /*6f60*/  F2FP.BF16.F32.PACK_AB R15, R24, R23 ;  /* 0x00000017180f723e */ /* 0x000fe200000010ff */
[----:B------:R-:W-:Y:S01]  /*6f70*/  FFMA R40, R73, R0, R40 ;  /* 0x0000000049287223 */ /* 0x000fe20000000028 */
[----:B------:R-:W-:Y:S01]  /*6f80*/  SHF.L.U32 R2, R132, 0x10, RZ ;  /* 0x0000001084027819 */ /* 0x000fe200000006ff */
[----:B------:R-:W-:Y:S01]  /*6f90*/  FMUL R41, R70, R60 ;  /* 0x0000003c46297220 */ /* 0x000fe20000400000 */
[----:B------:R-:W-:Y:S01]  /*6fa0*/  LOP3.LUT R0, R132, 0xffff0000, RZ, 0xc0, !PT ;  /* 0xffff000084007812 */ /* 0x000fe200078ec0ff */
[----:B------:R1:W-:Y:S01]  /*6fb0*/  STS.128 [R153+0x400], R12 ;  /* 0x0004000c99007388 */ /* 0x0003e20000000c00 */
[C---:B------:R-:W-:Y:S01]  /*6fc0*/  FMUL R42, R70.reuse, R61 ;  /* 0x0000003d462a7220 */ /* 0x040fe20000400000 */
[----:B------:R-:W-:Y:S01]  /*6fd0*/  SHF.L.U32 R3, R133, 0x10, RZ ;  /* 0x0000001085037819 */ /* 0x000fe200000006ff */
[----:B------:R-:W-:Y:S01]  /*6fe0*/  FMUL R43, R70, R62 ;  /* 0x0000003e462b7220 */ /* 0x000fe20000400000 */
[----:B------:R-:W-:Y:S01]  /*6ff0*/  F2FP.BF16.F32.PACK_AB R16, R26, R25 ;  /* 0x000000191a10723e */ /* 0x000fe200000010ff */
[C---:B------:R-:W-:Y:S01]  /*7000*/  FFMA R41, R73.reuse, R2, R41 ;  /* 0x0000000249297223 */ /* 0x040fe20000000029 */
[----:B------:R-:W-:Y:S01]  /*7010*/  F2FP.BF16.F32.PACK_AB R17, R28, R27 ;  /* 0x0000001b1c11723e */ /* 0x000fe200000010ff */
[C---:B------:R-:W-:Y:S01]  /*7020*/  FFMA R42, R73.reuse, R0, R42 ;  /* 0x00000000492a7223 */ /* 0x040fe2000000002a */
[----:B------:R-:W-:Y:S01]  /*7030*/  F2FP.BF16.F32.PACK_AB R18, R30, R29 ;  /* 0x0000001d1e12723e */ /* 0x000fe200000010ff */
[----:B------:R-:W-:Y:S01]  /*7040*/  FFMA R43, R73, R3, R43 ;  /* 0x00000003492b7223 */ /* 0x000fe2000000002b */
[----:B------:R-:W-:Y:S01]  /*7050*/  F2FP.BF16.F32.PACK_AB R19, R32, R31 ;  /* 0x0000001f2013723e */ /* 0x000fe200000010ff */
[C---:B------:R-:W-:Y:S01]  /*7060*/  FMUL R44, R70.reuse, R63 ;  /* 0x0000003f462c7220 */ /* 0x040fe20000400000 */
[----:B------:R-:W-:Y:S01]  /*7070*/  LOP3.LUT R0, R133, 0xffff0000, RZ, 0xc0, !PT ;  /* 0xffff000085007812 */ /* 0x000fe200078ec0ff */
[----:B------:R-:W-:Y:S01]  /*7080*/  FMUL R45, R70, R64 ;  /* 0x00000040462d7220 */ /* 0x000fe20000400000 */
[C---:B------:R-:W-:Y:S01]  /*7090*/  SHF.L.U32 R2, R134.reuse, 0x10, RZ ;  /* 0x0000001086027819 */ /* 0x040fe200000006ff */
[----:B------:R1:W-:Y:S01]  /*70a0*/  STS.128 [R152+0x400], R16 ;  /* 0x0004001098007388 */ /* 0x0003e20000000c00 */
[----:B------:R-:W-:Y:S01]  /*70b0*/  LOP3.LUT R3, R134, 0xffff0000, RZ, 0xc0, !PT ;  /* 0xffff000086037812 */ /* 0x000fe200078ec0ff */
[C---:B------:R-:W-:Y:S01]  /*70c0*/  FMUL R46, R70.reuse, R65 ;  /* 0x00000041462e7220 */ /* 0x040fe20000400000 */
[----:B------:R-:W-:Y:S01]  /*70d0*/  LOP3.LUT R5, R135, 0xffff0000, RZ, 0xc0, !PT ;  /* 0xffff000087057812 */ /* 0x000fe200078ec0ff */
[C---:B------:R-:W-:Y:S01]  /*70e0*/  FMUL R47, R70.reuse, R66 ;  /* 0x00000042462f7220 */ /* 0x040fe20000400000 */
[C---:B------:R-:W-:Y:S01]  /*70f0*/  FFMA R44, R73.reuse, R0, R44 ;  /* 0x00000000492c7223 */ /* 0x040fe2000000002c */
[----:B------:R-:W-:Y:S01]  /*7100*/  FMUL R48, R70, R67 ;  /* 0x0000004346307220 */ /* 0x000fe20000400000 */
[----:B------:R-:W-:Y:S01]  /*7110*/  F2FP.BF16.F32.PACK_AB R20, R34, R33 ;  /* 0x000000212214723e */ /* 0x000fe200000010ff */
[C---:B------:R-:W-:Y:S01]  /*7120*/  FFMA R45, R73.reuse, R2, R45 ;  /* 0x00000002492d7223 */ /* 0x040fe2000000002d */
[----:B------:R-:W-:Y:S01]  /*7130*/  F2FP.BF16.F32.PACK_AB R21, R36, R35 ;  /* 0x000000232415723e */ /* 0x000fe200000010ff */
[C---:B------:R-:W-:Y:S01]  /*7140*/  FFMA R46, R73.reuse, R3, R46 ;  /* 0x00000003492e7223 */ /* 0x040fe2000000002e */
[----:B------:R-:W-:Y:S01]  /*7150*/  F2FP.BF16.F32.PACK_AB R22, R38, R37 ;  /* 0x000000252616723e */ /* 0x000fe200000010ff */
[C---:B------:R-:W-:Y:S01]  /*7160*/  FFMA R47, R73.reuse, R4, R47 ;  /* 0x00000004492f7223 */ /* 0x040fe2000000002f */
[----:B------:R-:W-:Y:S01]  /*7170*/  F2FP.BF16.F32.PACK_AB R23, R40, R39 ;  /* 0x000000272817723e */ /* 0x000fe200000010ff */
[----:B------:R-:W-:Y:S01]  /*7180*/  FFMA R48, R73, R5, R48 ;  /* 0x0000000549307223 */ /* 0x000fe20000000030 */
[----:B------:R-:W-:Y:S02]  /*7190*/  F2FP.BF16.F32.PACK_AB R4, R42, R41 ;  /* 0x000000292a04723e */ /* 0x000fe400000010ff */
[----:B------:R-:W-:Y:S01]  /*71a0*/  F2FP.BF16.F32.PACK_AB R5, R44, R43 ;  /* 0x0000002b2c05723e */ /* 0x000fe200000010ff */
[----:B------:R1:W-:Y:S01]  /*71b0*/  STS.128 [R151+0x400], R20 ;  /* 0x0004001497007388 */ /* 0x0003e20000000c00 */
[----:B------:R-:W-:Y:S02]  /*71c0*/  F2FP.BF16.F32.PACK_AB R6, R46, R45 ;  /* 0x0000002d2e06723e */ /* 0x000fe400000010ff */
[----:B------:R-:W-:Y:S05]  /*71d0*/  F2FP.BF16.F32.PACK_AB R7, R48, R47 ;  /* 0x0000002f3007723e */ /* 0x000fea00000010ff */
[----:B------:R1:W-:Y:S01]  /*71e0*/  STS.128 [R150+0x400], R4 ;  /* 0x0004000496007388 */ /* 0x0003e20000000c00 */
[----:B------:R-:W-:Y:S01]  /*71f0*/  @!PT LDS RZ, [RZ] ;  /* 0x00000000fffff984 */ /* 0x000fe20000000800 */
[----:B------:R-:W-:Y:S01]  /*7200*/  @!PT LDS RZ, [RZ] ;  /* 0x00000000fffff984 */ /* 0x000fe20000000800 */
[----:B------:R-:W-:Y:S01]  /*7210*/  @!PT LDS RZ, [RZ] ;  /* 0x00000000fffff984 */ /* 0x000fe20000000800 */
[----:B------:R-:W-:Y:S01]  /*7220*/  @!PT LDS RZ, [RZ] ;  /* 0x00000000fffff984 */ /* 0x000fe20000000800 */
[----:B------:R3:W-:Y:S07]  /*7230*/  MEMBAR.ALL.CTA ;  /* 0x0000000000007992 */ /* 0x0007ee0000008000 */
[----:B---3--:R-:W3:Y:S02]  /*7240*/  FENCE.VIEW.ASYNC.S ;  /* 0x00000000000073c6 */ /* 0x008ee40000000000 */
[----:B---3--:R-:W-:Y:S06]  /*7250*/  BAR.SYNC.DEFER_BLOCKING 0x1, 0x80 ;  /* 0x0042000000007b1d */ /* 0x008fec0000010000 */
[----:B------:R-:W-:Y:S05]  /*7260*/  @P0 BRA `(.L_x_105) ;  /* 0x0000000000280947 */ /* 0x000fea0003800000 */
[----:B------:R-:W3:Y:S01]  /*7270*/  LDCU.64 UR6, c[0x0][0x348] ;  /* 0x00006900ff0677ac */ /* 0x000ee20008000a00 */
[----:B------:R-:W-:Y:S01]  /*7280*/  UIADD3 UR4, UPT, UPT, UR44, 0x400, URZ ;  /* 0x000004002c047890 */ /* 0x000fe2000fffe0ff */
[----:B------:R-:W-:Y:S05]  /*7290*/  UMOV UR51, UR36 ;  /* 0x0000002400337c82 */ /* 0x000fea0008000000 */
[----:B------:R-:W-:Y:S04]  /*72a0*/  MOV R147, UR4 ;  /* 0x0000000400937c02 */ /* 0x000fe80008000f00 */
[----:B------:R-:W-:Y:S01]  /*72b0*/  R2UR UR48, R147 ;  /* 0x00000000933072ca */ /* 0x000fe200000e0000 */
[----:B---3--:R-:W-:Y:S04]  /*72c0*/  UIADD3 UR4, UP0, UPT, UR6, 0x680, URZ ;  /* 0x0000068006047890 */ /* 0x008fe8000ff1e0ff */
[----:B------:R-:W-:Y:S09]  /*72d0*/  UIADD3.X UR5, UPT, UPT, URZ, UR7, URZ, UP0, !UPT ;  /* 0x00000007ff057290 */ /* 0x000ff200087fe4ff */
[----:B------:R3:W-:Y:S01]  /*72e0*/  UTMASTG.3D [UR48], [UR4] ;  /* 0x00000030040073b5 */ /* 0x0007e20008010000 */
[----:B------:R0:W-:Y:S01]  /*72f0*/  UTMACMDFLUSH ;  /* 0x00000000000079b7 */ /* 0x0001e20000000000 */
[----:B---3--:R-:W-:Y:S04]  /*7300*/  DEPBAR.LE SB0, 0x1 ;  /* 0x000080400000791a */ /* 0x008fe80000000000 */
.L_x_105:
[----:B------:R-:W-:Y:S05]  /*7310*/  BSYNC.RECONVERGENT B0 ;  /* 0x0000000000007941 */ /* 0x000fea0003800200 */
.L_x_104:
[----:B------:R-:W-:Y:S01]  /*7320*/  BAR.SYNC.DEFER_BLOCKING 0x1, 0x80 ;  /* 0x0042000000007b1d */ /* 0x000fe20000010000 */
[----:B------:R-:W-:Y:S01]  /*7330*/  ISETP.NE.AND P1, PT, R161, RZ, PT ;  /* 0x000000ffa100720c */ /* 0x000fe20003f25270 */
[----:B------:R-:W-:Y:S01]  /*7340*/  UISETP.NE.AND UP0, UPT, UR47, URZ, UPT ;  /* 0x000000ff2f00728c */ /* 0x000fe2000bf05270 */
[----:B------:R-:W-:Y:S11]  /*7350*/  LEA R2, R75, UR44, 0x3 ;  /* 0x0000002c4b027c11 */ /* 0x000ff6000f8e18ff */
[----:B-1----:R-:W-:Y:S01]  /*7360*/  @P1 SHF.L.U32 R4, R157, 0x1f, RZ ;  /* 0x0000001f9d041819 */ /* 0x002fe200000006ff */
[----:B------:R-:W-:Y:S06]  /*7370*/  BRA.U !UP0, `(.L_x_106) ;  /* 0x0000000108247547 */ /* 0x000fec000b800000 */
[----:B------:R-:W1:Y:S01]  /*7380*/  S2R R0, SR_CgaCtaId ;  /* 0x0000000000007919 */ /* 0x000e620000008800 */
[----:B------:R-:W-:Y:S01]  /*7390*/  IMAD.U32 R3, RZ, RZ, UR46 ;  /* 0x0000002eff037e24 */ /* 0x000fe2000f8e00ff */
[----:B------:R-:W-:Y:S04]  /*73a0*/  UIADD3 UR4, UPT, UPT, UR46, 0x1, URZ ;  /* 0x000000012e047890 */ /* 0x000fe8000fffe0ff */
[----:B------:R-:W-:Y:S01]  /*73b0*/  @P1 LEA R3, R3, UR44, 0x3 ;  /* 0x0000002c03031c11 */ /* 0x000fe2000f8e18ff */
[----:B------:R-:W-:Y:S04]  /*73c0*/  UISETP.NE.AND UP0, UPT, UR4, 0x4, UPT ;  /* 0x000000040400788c */ /* 0x000fe8000bf05270 */
[----:B------:R-:W-:Y:S01]  /*73d0*/  @P1 VIADD R3, R3, 0x70 ;  /* 0x0000007003031836 */ /* 0x000fe20000000000 */
[----:B------:R-:W-:Y:S04]  /*73e0*/  USEL UR46, UR4, URZ, UP0 ;  /* 0x000000ff042e7287 */ /* 0x000fe80008000000 */
[----:B-1----:R-:W-:Y:S04]  /*73f0*/  @P1 PRMT R0, R0, 0x654, R3 ;  /* 0x0000065400001816 */ /* 0x002fe80000000003 */
[----:B------:R1:W-:Y:S04]  /*7400*/  @P1 SYNCS.ARRIVE.TRANS64.RED.A1T0 RZ, [R0+URZ], RZ ;  /* 0x000000ff00ff19a7 */ /* 0x0003e800081004ff */
.L_x_106:
[----:B------:R-:W3:Y:S01]  /*7410*/  @P1 SYNCS.PHASECHK.TRANS64.TRYWAIT P0, [R2+URZ+0x50], R4 ;  /* 0x00005004020015a7 */ /* 0x000ee200080011ff */
[----:B------:R-:W-:Y:S01]  /*7420*/  BSSY B1, `(.L_x_107) ;  /* 0x000001f000017945 */ /* 0x000fe20003800000 */
[----:B---3--:R-:W-:Y:S03]  /*7430*/  @P1 SEL R83, RZ, 0x1, !P0 ;  /* 0x00000001ff531807 */ /* 0x008fe60004000000 */
[----:B------:R-:W-:Y:S05]  /*7440*/  @!P1 BRA `(.L_x_108) ;  /* 0x0000000000709947 */ /* 0x000fea0003800000 */
[----:B------:R-:W-:Y:S01]  /*7450*/  ISETP.NE.AND P1, PT, R96, RZ, PT ;  /* 0x000000ff6000720c */ /* 0x000fe20003f25270 */
[----:B------:R-:W-:Y:S01]  /*7460*/  BSSY B0, `(.L_x_109) ;  /* 0x000000b000007945 */ /* 0x000fe20003800000 */
[----:B------:R-:W-:Y:S11]  /*7470*/  ISETP.NE.AND P0, PT, R83, RZ, PT ;  /* 0x000000ff5300720c */ /* 0x000ff60003f05270 */
[----:B------:R-:W-:Y:S05]  /*7480*/  @P1 IMAD R6, R75, 0x4000, R164 ;  /* 0x000040004b061824 */ /* 0x000fea00078e02a4 */
[----:B------:R-:W-:Y:S04]  /*7490*/  @P1 IADD3 R5, PT, PT, R6, UR44, RZ ;  /* 0x0000002c06051c10 */ /* 0x000fe8000fffe0ff */
[----:B------:R-:W-:Y:S01]  /*74a0*/  @P1 IADD3 R4, PT, PT, R81, R5, RZ ;  /* 0x0000000551041210 */ /* 0x000fe20007ffe0ff */
[--C-:B------:R-:W-:Y:S02]  /*74b0*/  @P1 IMAD.IADD R3, R80, 0x1, R5.reuse ;  /* 0x0000000150031824 */ /* 0x100fe400078e0205 */
[----:B------:R-:W-:Y:S01]  /*74c0*/  @P1 IMAD.IADD R5, R82, 0x1, R5 ;  /* 0x0000000152051824 */ /* 0x000fe200078e0205 */
[----:B------:R-:W-:Y:S06]  /*74d0*/  @P0 BRA `(.L_x_110) ;  /* 0x00000000000c0947 */ /* 0x000fec0003800000 */
[----:B-1----:R-:W-:Y:S04]  /*74e0*/  SHF.L.U32 R0, R157, 0x1f, RZ ;  /* 0x0000001f9d007819 */ /* 0x002fe800000006ff */
[----:B------:R-:W1:Y:S02]  /*74f0*/  SYNCS.PHASECHK.TRANS64.TRYWAIT P0, [R2+URZ+0x50], R0 ;  /* 0x00005000020075a7 */ /* 0x000e6400080011ff */
[----:B-1----:R-:W-:Y:S05]  /*7500*/  @!P0 BRA `(.L_x_111) ;  /* 0x00000048003c8947 */ /* 0x002fea0003800000 */
.L_x_110:
[----:B------:R-:W-:Y:S05]  /*7510*/  BSYNC B0 ;  /* 0x0000000000007941 */ /* 0x000fea0003800000 */
.L_x_109:
[----:B------:R-:W-:Y:S01]  /*7520*/  ISETP.NE.AND P0, PT, R96, RZ, PT ;  /* 0x000000ff6000720c */ /* 0x000fe20003f05270 */
[----:B------:R-:W-:Y:S11]  /*7530*/  VIADD R75, R75, 0x1 ;  /* 0x000000014b4b7836 */ /* 0x000ff60000000000 */
[----:B------:R-:W-:Y:S01]  /*7540*/  @!UPT UIADD3 URZ, UPT, UPT, URZ, URZ, URZ ;  /* 0x000000fffffff290 */ /* 0x000fe2000fffe0ff */
[----:B------:R3:W4:Y:S01]  /*7550*/  @P0 LDS.128 R84, [R5+0x400] ;  /* 0x0004000005540984 */ /* 0x0007220000000c00 */
[--C-:B-1----:R-:W-:Y:S01]  /*7560*/  @P0 IMAD.IADD R0, R81, 0x1, R3.reuse ;  /* 0x0000000151000824 */ /* 0x102fe200078e0203 */
[C---:B------:R-:W-:Y:S02]  /*7570*/  @P0 IADD3 R2, PT, PT, R82.reuse, R4, RZ ;  /* 0x0000000452020210 */ /* 0x040fe40007ffe0ff */
[----:B------:R1:W2:Y:S04]  /*7580*/  @P0 LDS.128 R92, [R4+0x400] ;  /* 0x00040000045c0984 */ /* 0x0002a80000000c00 */
[----:B------:R2:W2:Y:S04]  /*7590*/  @P0 LDS.128 R76, [R6+UR44+0x400] ;  /* 0x0004002c064c0984 */ /* 0x0004a80008000c00 */
[----:B------:R2:W2:Y:S04]  /*75a0*/  @P0 LDS.128 R100, [R2+0x400] ;  /* 0x0004000002640984 */ /* 0x0004a80000000c00 */
[----:B------:R2:W2:Y:S04]  /*75b0*/  @P0 LDS.128 R108, [R3+0x400] ;  /* 0x00040000036c0984 */ /* 0x0004a80000000c00 */
[----:B------:R2:W2:Y:S01]  /*75c0*/  @P0 LDS.128 R124, [R0+0x400] ;  /* 0x00040000007c0984 */ /* 0x0004a20000000c00 */
[C---:B---3--:R-:W-:Y:S01]  /*75d0*/  @P0 IMAD.IADD R5, R82.reuse, 0x1, R3 ;  /* 0x0000000152050824 */ /* 0x048fe200078e0203 */
[----:B-1----:R-:W-:Y:S04]  /*75e0*/  @P0 IADD3 R4, PT, PT, R82, R0, RZ ;  /* 0x0000000052040210 */ /* 0x002fe80007ffe0ff */
[----:B------:R3:W1:Y:S04]  /*75f0*/  @P0 LDS.128 R116, [R5+0x400] ;  /* 0x0004000005740984 */ /* 0x0006680000000c00 */
[----:B------:R3:W1:Y:S02]  /*7600*/  @P0 LDS.128 R132, [R4+0x400] ;  /* 0x0004000004840984 */ /* 0x0006640000000c00 */
.L_x_108:
[----:B------:R-:W-:Y:S05]  /*7610*/  BSYNC B1 ;  /* 0x0000000000017941 */ /* 0x000fea0003800000 */
.L_x_107:
[----:B-12---:R-:W-:Y:S05]  /*7620*/  VIADD R0, R71, 0x40 ;  /* 0x0000004047007836 */ /* 0x006fea0000000000 */
[----:B------:R-:W-:Y:S04]  /*7630*/  SHF.R.U32.HI R0, RZ, 0x15, R0 ;  /* 0x00000015ff007819 */ /* 0x000fe80000011600 */
[----:B------:R-:W-:Y:S11]  /*7640*/  LOP3.LUT P0, RZ, R0, 0x3, R143, 0x48, !PT ;  /* 0x0000000300ff7812 */ /* 0x000ff6000780488f */
[----:B------:R-:W-:Y:S02]  /*7650*/  @!UPT UIADD3 URZ, UPT, UPT, URZ, URZ, URZ ;  /* 0x000000fffffff290 */ /* 0x000fe4000fffe0ff */
[----:B------:R-:W-:Y:S05]  /*7660*/  @!P0 BRA `(.L_x_112) ;  /* 0x0000000000408947 */ /* 0x000fea0003800000 */
[----:B------:R-:W3:Y:S01]  /*7670*/  LDCU.64 UR8, c[0x4][0x70] ;  /* 0x01000e00ff0877ac */ /* 0x000ee20008000a00 */
[----:B------:R-:W-:Y:S01]  /*7680*/  MOV R3, 0x0 ;  /* 0x0000000000037802 */ /* 0x000fe20000000f00 */
[----:B------:R-:W-:Y:S02]  /*7690*/  HFMA2 R12, -RZ, RZ, 0, 5.9604644775390625e-08 ;  /* 0x00000001ff0c7431 */ /* 0x000fe400000001ff */
[----:B------:R-:W-:Y:S02]  /*76a0*/  IMAD.MOV.U32 R8, RZ, RZ, 0x192 ;  /* 0x00000192ff087424 */ /* 0x000fe400078e00ff */
[----:B------:R-:W-:Y:S01]  /*76b0*/  IMAD.MOV.U32 R13, RZ, RZ, RZ ;  /* 0x000000ffff0d7224 */ /* 0x000fe200078e00ff */
[----:B------:R-:W1:Y:S01]  /*76c0*/  LDCU.64 UR6, c[0x4][0x78] ;  /* 0x01000f00ff0677ac */ /* 0x000e620008000a00 */
[----:B------:R-:W2:Y:S01]  /*76d0*/  LDC.64 R2, c[0x4][R3] ;  /* 0x0100000003027b82 */ /* 0x000ea20000000a00 */
[----:B------:R-:W5:Y:S01]  /*76e0*/  LDCU.64 UR4, c[0x4][0x10] ;  /* 0x01000200ff0477ac */ /* 0x000f620008000a00 */
[----:B---3--:R-:W-:Y:S01]  /*76f0*/  MOV R5, UR9 ;  /* 0x0000000900057c02 */ /* 0x008fe20008000f00 */
[----:B------:R-:W-:Y:S01]  /*7700*/  IMAD.U32 R4, RZ, RZ, UR8 ;  /* 0x00000008ff047e24 */ /* 0x000fe2000f8e00ff */
[----:B-1----:R-:W-:Y:S01]  /*7710*/  MOV R7, UR7 ;  /* 0x0000000700077c02 */ /* 0x002fe20008000f00 */
[----:B------:R-:W-:Y:S01]  /*7720*/  IMAD.U32 R6, RZ, RZ, UR6 ;  /* 0x00000006ff067e24 */ /* 0x000fe2000f8e00ff */
[----:B-----5:R-:W-:Y:S01]  /*7730*/  MOV R11, UR5 ;  /* 0x00000005000b7c02 */ /* 0x020fe20008000f00 */
[----:B------:R-:W-:Y:S02]  /*7740*/  IMAD.U32 R10, RZ, RZ, UR4 ;  /* 0x00000004ff0a7e24 */ /* 0x000fe4000f8e00ff */
[----:B------:R-:W-:Y:S07]  /*7750*/  LEPC R20, `(.L_x_112) ;  /* 0x000000001014794e */ /* 0x000fee0000000000 */
[----:B--2-4-:R-:W-:Y:S05]  /*7760*/  CALL.ABS.NOINC R2 ;  /* 0x0000000002007343 */ /* 0x014fea0003c00000 */
.L_x_112:
[----:B------:R-:W-:Y:S01]  /*7770*/  SHF.L.U32 R3, R76, 0x10, RZ ;  /* 0x000000104c037819 */ /* 0x000fe200000006ff */
[----:B------:R-:W-:Y:S05]  /*7780*/  WARPSYNC.ALL ;  /* 0x0000000000007948 */ /* 0x000fea0003800000 */
[----:B------:R-:W-:Y:S01]  /*7790*/  R2UR UR4, R71 ;  /* 0x00000000470472ca */ /* 0x000fe200000e0000 */
[----:B------:R-:W1:Y:S01]  /*77a0*/  S2R R165, SR_CgaCtaId ;  /* 0x0000000000a57919 */ /* 0x000e620000008800 */
[----:B------:R-:W-:Y:S01]  /*77b0*/  LOP3.LUT R72, R79, 0xffff0000, RZ, 0xc0, !PT ;  /* 0xffff00004f487812 */ /* 0x000fe200078ec0ff */
[----:B------:R-:W-:Y:S01]  /*77c0*/  BSSY.RECONVERGENT B0, `(.L_x_113) ;  /* 0x0000102000007945 */ /* 0x000fe20003800200 */
[----:B------:R-:W-:Y:S02]  /*77d0*/  ISETP.NE.AND P6, PT, R161, RZ, PT ;  /* 0x000000ffa100720c */ /* 0x000fe40003fc5270 */
[----:B------:R-:W-:Y:S07]  /*77e0*/  ISETP.NE.AND P0, PT, R160, RZ, PT ;  /* 0x000000ffa000720c */ /* 0x000fee0003f05270 */
[----:B---3--:R-:W2:Y:S02]  /*77f0*/  LDTM.x64 R4, tmem[UR4+0x40] ;  /* 0x00004004000479ee */ /* 0x008ea40008340000 */
[----:B--2---:R-:W-:Y:S01]  /*7800*/  FMUL R0, R70, R4 ;  /* 0x0000000446007220 */ /* 0x004fe20000400000 */
        /* <DEDUP_REMOVED lines=19> */
[----:B----4-:R-:W-:Y:S01]  /*7940*/  SHF.L.U32 R7, R84, 0x10, RZ ;  /* 0x0000001054077819 */ /* 0x010fe200000006ff */
        /* <DEDUP_REMOVED lines=42> */
[----:B------:R-:W-:Y:S01]  /*7bf0*/  STS.128 [R164+UR44+0x4400], R88 ;  /* 0x00440058a4007988 */ /* 0x000fe20008000c2c */
        /* <DEDUP_REMOVED lines=30> */
[----:B------:R-:W-:Y:S01]  /*7de0*/  FMUL R10, R70, R29 ;  /* 0x0000001d460a7220 */ /* 0x000fe20000400000 */
[----:B------:R-:W-:Y:S01]  /*7df0*/  SHF.L.U32 R4, R111, 0x10, RZ ;  /* 0x000000106f047819 */ /* 0x000fe200000006ff */
[C---:B------:R-:W-:Y:S01]  /*7e00*/  FFMA R8, R73.reuse, R51, R8 ;  /* 0x0000003349087223 */ /* 0x040fe20000000008 */
[----:B------:R-:W-:Y:S01]  /*7e10*/  FFMA R9, R73, R0, R9 ;  /* 0x0000000049097223 */ /* 0x000fe20000000009 */
[----:B------:R-:W-:Y:S01]  /*7e20*/  LOP3.LUT R0, R101, 0xffff0000, RZ, 0xc0, !PT ;  /* 0xffff000065007812 */ /* 0x000fe200078ec0ff */
        /* <DEDUP_REMOVED lines=16> */
[----:B------:R-:W-:Y:S01]  /*7f30*/  STS.128 [R163+0x4400], R104 ;  /* 0x00440068a3007388 */ /* 0x000fe20000000c00 */
[C---:B------:R-:W-:Y:S01]  /*7f40*/  FMUL R18, R70.reuse, R37 ;  /* 0x0000002546127220 */ /* 0x040fe20000400000 */
[C---:B------:R-:W-:Y:S01]  /*7f50*/  FMUL R19, R70.reuse, R38 ;  /* 0x0000002646137220 */ /* 0x040fe20000400000 */
[----:B------:R-:W-:Y:S01]  /*7f60*/  FMUL R35, R70, R54 ;  /* 0x0000003646237220 */ /* 0x000fe20000400000 */
[----:B------:R-:W-:Y:S01]  /*7f70*/  F2FP.BF16.F32.PACK_AB R54, R6, R5 ;  /* 0x000000050636723e */ /* 0x000fe200000010ff */
[----:B------:R-:W-:Y:S01]  /*7f80*/  FMUL R36, R70, R55 ;  /* 0x0000003746247220 */ /* 0x000fe20000400000 */
[----:B------:R-:W-:Y:S01]  /*7f90*/  F2FP.BF16.F32.PACK_AB R55, R8, R7 ;  /* 0x000000070837723e */ /* 0x000fe200000010ff */
[----:B------:R-:W-:Y:S01]  /*7fa0*/  FFMA R17, R73, R0, R17 ;  /* 0x0000000049117223 */ /* 0x000fe20000000011 */
[----:B------:R-:W-:Y:S01]  /*7fb0*/  LOP3.LUT R0, R109, 0xffff0000, RZ, 0xc0, !PT ;  /* 0xffff00006d007812 */ /* 0x000fe200078ec0ff */
[----:B------:R-:W-:Y:S01]  /*7fc0*/  FFMA R18, R73, R2, R18 ;  /* 0x0000000249127223 */ /* 0x000fe20000000012 */
[----:B------:R-:W-:Y:S01]  /*7fd0*/  SHF.L.U32 R2, R110, 0x10, RZ ;  /* 0x000000106e027819 */ /* 0x000fe200000006ff */
[----:B------:R-:W-:Y:S01]  /*7fe0*/  FMUL R20, R70, R39 ;  /* 0x0000002746147220 */ /* 0x000fe20000400000 */
[----:B------:R-:W-:Y:S01]  /*7ff0*/  LOP3.LUT R5, R111, 0xffff0000, RZ, 0xc0, !PT ;  /* 0xffff00006f057812 */ /* 0x000fe200078ec0ff */
[C---:B------:R-:W-:Y:S01]  /*8000*/  FFMA R19, R73.reuse, R3, R19 ;  /* 0x0000000349137223 */ /* 0x040fe20000000013 */
[----:B------:R-:W-:Y:S01]  /*8010*/  LOP3.LUT R3, R110, 0xffff0000, RZ, 0xc0, !PT ;  /* 0xffff00006e037812 */ /* 0x000fe200078ec0ff */
[----:B------:R-:W-:Y:S01]  /*8020*/  FMUL R21, R70, R40 ;  /* 0x0000002846157220 */ /* 0x000fe20000400000 */
[----:B------:R-:W-:Y:S01]  /*8030*/  F2FP.BF16.F32.PACK_AB R8, R10, R9 ;  /* 0x000000090a08723e */ /* 0x000fe200000010ff */
[----:B------:R-:W-:Y:S01]  /*8040*/  FMUL R22, R70, R41 ;  /* 0x0000002946167220 */ /* 0x000fe20000400000 */
[----:B------:R-:W-:Y:S01]  /*8050*/  F2FP.BF16.F32.PACK_AB R9, R12, R11 ;  /* 0x0000000b0c09723e */ /* 0x000fe200000010ff */
[----:B------:R-:W-:Y:S01]  /*8060*/  STS.128 [R162+0x4400], R52 ;  /* 0x00440034a2007388 */ /* 0x000fe20000000c00 */
[----:B------:R-:W-:Y:S01]  /*8070*/  F2FP.BF16.F32.PACK_AB R10, R14, R13 ;  /* 0x0000000d0e0a723e */ /* 0x000fe200000010ff */
[C---:B------:R-:W-:Y:S01]  /*8080*/  FFMA R20, R73.reuse, R0, R20 ;  /* 0x0000000049147223 */ /* 0x040fe20000000014 */
[----:B------:R-:W-:Y:S01]  /*8090*/  SHF.L.U32 R0, R116, 0x10, RZ ;  /* 0x0000001074007819 */ /* 0x000fe200000006ff */
[----:B------:R-:W-:Y:S01]  /*80a0*/  FMUL R23, R70, R42 ;  /* 0x0000002a46177220 */ /* 0x000fe20000400000 */
[----:B------:R-:W-:Y:S01]  /*80b0*/  F2FP.BF16.F32.PACK_AB R11, R16, R15 ;  /* 0x0000000f100b723e */ /* 0x000fe200000010ff */
[----:B------:R-:W-:Y:S01]  /*80c0*/  FMUL R24, R70, R43 ;  /* 0x0000002b46187220 */ /* 0x000fe20000400000 */
[C---:B------:R-:W-:Y:S01]  /*80d0*/  FFMA R21, R73.reuse, R2, R21 ;  /* 0x0000000249157223 */ /* 0x040fe20000000015 */
[----:B------:R-:W-:Y:S01]  /*80e0*/  LOP3.LUT R2, R116, 0xffff0000, RZ, 0xc0, !PT ;  /* 0xffff000074027812 */ /* 0x000fe200078ec0ff */
[----:B------:R-:W-:Y:S01]  /*80f0*/  FMUL R25, R70, R44 ;  /* 0x0000002c46197220 */ /* 0x000fe20000400000 */
[----:B------:R-:W-:Y:S01]  /*8100*/  FFMA R22, R73, R3, R22 ;  /* 0x0000000349167223 */ /* 0x000fe20000000016 */
[----:B------:R-:W-:Y:S01]  /*8110*/  SHF.L.U32 R3, R117, 0x10, RZ ;  /* 0x0000001075037819 */ /* 0x000fe200000006ff */
[C---:B------:R-:W-:Y:S01]  /*8120*/  FFMA R23, R73.reuse, R4, R23 ;  /* 0x0000000449177223 */ /* 0x040fe20000000017 */
[----:B------:R-:W-:Y:S01]  /*8130*/  F2FP.BF16.F32.PACK_AB R4, R18, R17 ;  /* 0x000000111204723e */ /* 0x000fe200000010ff */
[----:B------:R-:W-:Y:S01]  /*8140*/  FMUL R26, R70, R45 ;  /* 0x0000002d461a7220 */ /* 0x000fe20000400000 */
[----:B------:R-:W-:Y:S01]  /*8150*/  F2FP.BF16.F32.PACK_AB R6, R22, R21 ;  /* 0x000000151606723e */ /* 0x000fe200000010ff */
[C---:B------:R-:W-:Y:S01]  /*8160*/  FFMA R24, R73.reuse, R5, R24 ;  /* 0x0000000549187223 */ /* 0x040fe20000000018 */
[----:B------:R-:W-:Y:S01]  /*8170*/  F2FP.BF16.F32.PACK_AB R5, R20, R19 ;  /* 0x000000131405723e */ /* 0x000fe200000010ff */
[----:B------:R-:W-:Y:S01]  /*8180*/  FFMA R25, R73, R0, R25 ;  /* 0x0000000049197223 */ /* 0x000fe20000000019 */
[----:B------:R-:W-:Y:S01]  /*8190*/  LOP3.LUT R0, R117, 0xffff0000, RZ, 0xc0, !PT ;  /* 0xffff000075007812 */ /* 0x000fe200078ec0ff */
[----:B------:R-:W-:Y:S01]  /*81a0*/  FMUL R27, R70, R46 ;  /* 0x0000002e461b7220 */ /* 0x000fe20000400000 */
[----:B------:R-:W-:Y:S01]  /*81b0*/  F2FP.BF16.F32.PACK_AB R7, R24, R23 ;  /* 0x000000171807723e */ /* 0x000fe200000010ff */
[----:B------:R2:W-:Y:S01]  /*81c0*/  STS.128 [R154+0x4400], R8 ;  /* 0x004400089a007388 */ /* 0x0005e20000000c00 */
[C---:B------:R-:W-:Y:S01]  /*81d0*/  FFMA R26, R73.reuse, R2, R26 ;  /* 0x00000002491a7223 */ /* 0x040fe2000000001a */
[----:B------:R-:W-:Y:S01]  /*81e0*/  SHF.L.U32 R2, R118, 0x10, RZ ;  /* 0x0000001076027819 */ /* 0x000fe200000006ff */
[C---:B------:R-:W-:Y:S01]  /*81f0*/  FMUL R28, R70.reuse, R47 ;  /* 0x0000002f461c7220 */ /* 0x040fe20000400000 */
[----:B------:R-:W-:Y:S01]  /*8200*/  FMUL R29, R70, R48 ;  /* 0x00000030461d7220 */ /* 0x000fe20000400000 */
[C---:B------:R-:W-:Y:S01]  /*8210*/  FFMA R27, R73.reuse, R3, R27 ;  /* 0x00000003491b7223 */ /* 0x040fe2000000001b */
[----:B------:R-:W-:Y:S01]  /*8220*/  LOP3.LUT R3, R118, 0xffff0000, RZ, 0xc0, !PT ;  /* 0xffff000076037812 */ /* 0x000fe200078ec0ff */
[----:B------:R-:W-:Y:S01]  /*8230*/  FFMA R28, R73, R0, R28 ;  /* 0x00000000491c7223 */ /* 0x000fe2000000001c */
[----:B------:R-:W-:Y:S01]  /*8240*/  SHF.L.U32 R0, R119, 0x10, RZ ;  /* 0x0000001077007819 */ /* 0x000fe200000006ff */
[----:B------:R-:W-:Y:S01]  /*8250*/  FFMA R29, R73, R2, R29 ;  /* 0x00000002491d7223 */ /* 0x000fe2000000001d */
[----:B------:R-:W-:Y:S01]  /*8260*/  LOP3.LUT R2, R119, 0xffff0000, RZ, 0xc0, !PT ;  /* 0xffff000077027812 */ /* 0x000fe200078ec0ff */
[----:B------:R3:W-:Y:S01]  /*8270*/  STS.128 [R153+0x4400], R4 ;  /* 0x0044000499007388 */ /* 0x0007e20000000c00 */
[C---:B------:R-:W-:Y:S01]  /*8280*/  FFMA R30, R73.reuse, R3, R30 ;  /* 0x00000003491e7223 */ /* 0x040fe2000000001e */
[C---:B------:R-:W-:Y:S01]  /*8290*/  LOP3.LUT R3, R124.reuse, 0xffff0000, RZ, 0xc0, !PT ;  /* 0xffff00007c037812 */ /* 0x040fe200078ec0ff */
[C---:B------:R-:W-:Y:S01]  /*82a0*/  FFMA R31, R73.reuse, R0, R31 ;  /* 0x00000000491f7223 */ /* 0x040fe2000000001f */
[----:B------:R-:W-:Y:S01]  /*82b0*/  SHF.L.U32 R0, R124, 0x10, RZ ;  /* 0x000000107c007819 */ /* 0x000fe200000006ff */
[----:B------:R-:W-:Y:S01]  /*82c0*/  FFMA R32, R73, R2, R32 ;  /* 0x0000000249207223 */ /* 0x000fe20000000020 */
[----:B------:R-:W-:Y:S01]  /*82d0*/  SHF.L.U32 R2, R125, 0x10, RZ ;  /* 0x000000107d027819 */ /* 0x000fe200000006ff */
[C---:B------:R-:W-:Y:S01]  /*82e0*/  FMUL R37, R70.reuse, R56 ;  /* 0x0000003846257220 */ /* 0x040fe20000400000 */
[----:B------:R-:W-:Y:S01]  /*82f0*/  FMUL R38, R70, R57 ;  /* 0x0000003946267220 */ /* 0x000fe20000400000 */
[----:B------:R-:W-:Y:S01]  /*8300*/  FFMA R33, R73, R0, R33 ;  /* 0x0000000049217223 */ /* 0x000fe20000000021 */
[----:B------:R-:W-:Y:S01]  /*8310*/  LOP3.LUT R0, R125, 0xffff0000, RZ, 0xc0, !PT ;  /* 0xffff00007d007812 */ /* 0x000fe200078ec0ff */
[----:B------:R-:W-:Y:S01]  /*8320*/  FFMA R34, R73, R3, R34 ;  /* 0x0000000349227223 */ /* 0x000fe20000000022 */
[----:B------:R-:W-:Y:S01]  /*8330*/  SHF.L.U32 R3, R127, 0x10, RZ ;  /* 0x000000107f037819 */ /* 0x000fe200000006ff */
[C---:B------:R-:W-:Y:S01]  /*8340*/  FFMA R35, R73.reuse, R2, R35 ;  /* 0x0000000249237223 */ /* 0x040fe20000000023 */
[C---:B------:R-:W-:Y:S01]  /*8350*/  SHF.L.U32 R2, R126.reuse, 0x10, RZ ;  /* 0x000000107e027819 */ /* 0x040fe200000006ff */
[C---:B------:R-:W-:Y:S01]  /*8360*/  FFMA R36, R73.reuse, R0, R36 ;  /* 0x0000000049247223 */ /* 0x040fe20000000024 */
[----:B------:R-:W-:Y:S01]  /*8370*/  LOP3.LUT R0, R126, 0xffff0000, RZ, 0xc0, !PT ;  /* 0xffff00007e007812 */ /* 0x000fe200078ec0ff */
[----:B------:R-:W-:Y:S01]  /*8380*/  FMUL R39, R70, R58 ;  /* 0x0000003a46277220 */ /* 0x000fe20000400000 */
[----:B------:R-:W-:Y:S01]  /*8390*/  F2FP.BF16.F32.PACK_AB R12, R34, R33 ;  /* 0x00000021220c723e */ /* 0x000fe200000010ff */
[----:B------:R-:W-:Y:S01]  /*83a0*/  FFMA R37, R73, R2, R37 ;  /* 0x0000000249257223 */ /* 0x000fe20000000025 */
[----:B------:R-:W-:Y:S01]  /*83b0*/  LOP3.LUT R2, R127, 0xffff0000, RZ, 0xc0, !PT ;  /* 0xffff00007f027812 */ /* 0x000fe200078ec0ff */
[----:B------:R-:W-:Y:S01]  /*83c0*/  FMUL R40, R70, R59 ;  /* 0x0000003b46287220 */ /* 0x000fe20000400000 */
[----:B--2---:R-:W-:Y:S01]  /*83d0*/  F2FP.BF16.F32.PACK_AB R8, R26, R25 ;  /* 0x000000191a08723e */ /* 0x004fe200000010ff */
[C---:B------:R-:W-:Y:S01]  /*83e0*/  FFMA R38, R73.reuse, R0, R38 ;  /* 0x0000000049267223 */ /* 0x040fe20000000026 */
[C---:B------:R-:W-:Y:S01]  /*83f0*/  SHF.L.U32 R0, R132.reuse, 0x10, RZ ;  /* 0x0000001084007819 */ /* 0x040fe200000006ff */
[----:B------:R-:W-:Y:S01]  /*8400*/  FFMA R39, R73, R3, R39 ;  /* 0x0000000349277223 */ /* 0x000fe20000000027 */
[----:B------:R-:W-:Y:S01]  /*8410*/  SHF.L.U32 R3, R133, 0x10, RZ ;  /* 0x0000001085037819 */ /* 0x000fe200000006ff */
[C---:B------:R-:W-:Y:S01]  /*8420*/  FFMA R40, R73.reuse, R2, R40 ;  /* 0x0000000249287223 */ /* 0x040fe20000000028 */
[----:B------:R-:W-:Y:S01]  /*8430*/  LOP3.LUT R2, R132, 0xffff0000, RZ, 0xc0, !PT ;  /* 0xffff000084027812 */ /* 0x000fe200078ec0ff */
[----:B------:R-:W-:Y:S01]  /*8440*/  FMUL R41, R70, R60 ;  /* 0x0000003c46297220 */ /* 0x000fe20000400000 */
[----:B------:R-:W-:Y:S01]  /*8450*/  F2FP.BF16.F32.PACK_AB R9, R28, R27 ;  /* 0x0000001b1c09723e */ /* 0x000fe200000010ff */
[----:B------:R-:W-:Y:S01]  /*8460*/  FMUL R42, R70, R61 ;  /* 0x0000003d462a7220 */ /* 0x000fe20000400000 */
[----:B------:R-:W-:Y:S01]  /*8470*/  F2FP.BF16.F32.PACK_AB R10, R30, R29 ;  /* 0x0000001d1e0a723e */ /* 0x000fe200000010ff */
[----:B------:R-:W-:Y:S01]  /*8480*/  FMUL R43, R70, R62 ;  /* 0x0000003e462b7220 */ /* 0x000fe20000400000 */
[----:B------:R-:W-:Y:S01]  /*8490*/  F2FP.BF16.F32.PACK_AB R11, R32, R31 ;  /* 0x0000001f200b723e */ /* 0x000fe200000010ff */
[C---:B------:R-:W-:Y:S01]  /*84a0*/  FFMA R41, R73.reuse, R0, R41 ;  /* 0x0000000049297223 */ /* 0x040fe20000000029 */
[----:B------:R-:W-:Y:S01]  /*84b0*/  FFMA R42, R73, R2, R42 ;  /* 0x00000002492a7223 */ /* 0x000fe2000000002a */
[----:B------:R-:W-:Y:S01]  /*84c0*/  LOP3.LUT R0, R133, 0xffff0000, RZ, 0xc0, !PT ;  /* 0xffff000085007812 */ /* 0x000fe200078ec0ff */
[----:B------:R-:W-:Y:S01]  /*84d0*/  FFMA R43, R73, R3, R43 ;  /* 0x00000003492b7223 */ /* 0x000fe2000000002b */
[----:B------:R-:W-:Y:S01]  /*84e0*/  STS.128 [R152+0x4400], R8 ;  /* 0x0044000898007388 */ /* 0x000fe20000000c00 */
[----:B------:R-:W-:Y:S01]  /*84f0*/  SHF.L.U32 R2, R134, 0x10, RZ ;  /* 0x0000001086027819 */ /* 0x000fe200000006ff */
[----:B------:R-:W-:Y:S01]  /*8500*/  FMUL R44, R70, R63 ;  /* 0x0000003f462c7220 */ /* 0x000fe20000400000 */
[----:B------:R-:W-:Y:S01]  /*8510*/  LOP3.LUT R3, R134, 0xffff0000, RZ, 0xc0, !PT ;  /* 0xffff000086037812 */ /* 0x000fe200078ec0ff */
[C---:B------:R-:W-:Y:S01]  /*8520*/  FMUL R45, R70.reuse, R64 ;  /* 0x00000040462d7220 */ /* 0x040fe20000400000 */
[C---:B---3--:R-:W-:Y:S01]  /*8530*/  SHF.L.U32 R4, R135.reuse, 0x10, RZ ;  /* 0x0000001087047819 */ /* 0x048fe200000006ff */
        /* <DEDUP_REMOVED lines=11> */
[----:B------:R-:W-:Y:S01]  /*85f0*/  FFMA R48, R73, R5, R48 ;  /* 0x0000000549307223 */ /* 0x000fe20000000030 */
[----:B------:R-:W-:Y:S02]  /*8600*/  F2FP.BF16.F32.PACK_AB R4, R42, R41 ;  /* 0x000000292a04723e */ /* 0x000fe400000010ff */
[----:B------:R-:W-:Y:S01]  /*8610*/  STS.128 [R151+0x4400], R12 ;  /* 0x0044000c97007388 */ /* 0x000fe20000000c00 */
[----:B------:R-:W-:Y:S02]  /*8620*/  F2FP.BF16.F32.PACK_AB R5, R44, R43 ;  /* 0x0000002b2c05723e */ /* 0x000fe400000010ff */
[----:B------:R-:W-:Y:S02]  /*8630*/  F2FP.BF16.F32.PACK_AB R6, R46, R45 ;  /* 0x0000002d2e06723e */ /* 0x000fe400000010ff */
[----:B------:R-:W-:Y:S02]  /*8640*/  F2FP.BF16.F32.PACK_AB R7, R48, R47 ;  /* 0x0000002f3007723e */ /* 0x000fe400000010ff */
[----:B------:R-:W-:Y:S02]  /*8650*/  MOV R0, UR46 ;  /* 0x0000002e00007c02 */ /* 0x000fe40008000f00 */
[----:B------:R-:W-:Y:S01]  /*8660*/  @P6 SHF.L.U32 R2, R157, 0x1f, RZ ;  /* 0x0000001f9d026819 */ /* 0x000fe200000006ff */
[----:B------:R2:W-:Y:S01]  /*8670*/  STS.128 [R150+0x4400], R4 ;  /* 0x0044000496007388 */ /* 0x0005e20000000c00 */
[----:B------:R-:W-:Y:S04]  /*8680*/  @P6 LEA R0, R0, UR44, 0x3 ;  /* 0x0000002c00006c11 */ /* 0x000fe8000f8e18ff */
[----:B------:R-:W-:Y:S01]  /*8690*/  @P6 IADD3 R0, PT, PT, R0, 0x70, RZ ;  /* 0x0000007000006810 */ /* 0x000fe20007ffe0ff */
[----:B------:R-:W-:Y:S01]  /*86a0*/  @!PT LDS RZ, [RZ] ;  /* 0x00000000fffff984 */ /* 0x000fe20000000800 */
[----:B------:R-:W-:Y:S01]  /*86b0*/  @!PT LDS RZ, [RZ] ;  /* 0x00000000fffff984 */ /* 0x000fe20000000800 */
[----:B------:R-:W-:Y:S01]  /*86c0*/  @!PT LDS RZ, [RZ] ;  /* 0x00000000fffff984 */ /* 0x000fe20000000800 */
[----:B------:R-:W-:Y:S01]  /*86d0*/  @!PT LDS RZ, [RZ] ;  /* 0x00000000fffff984 */ /* 0x000fe20000000800 */
[----:B------:R3:W-:Y:S06]  /*86e0*/  MEMBAR.ALL.CTA ;  /* 0x0000000000007992 */ /* 0x0007ec0000008000 */
[----:B---3--:R-:W3:Y:S01]  /*86f0*/  FENCE.VIEW.ASYNC.S ;  /* 0x00000000000073c6 */ /* 0x008ee20000000000 */
[----:B-1----:R-:W-:Y:S02]  /*8700*/  @P6 PRMT R0, R165, 0x654, R0 ;  /* 0x00000654a5006816 */ /* 0x002fe40000000000 */
[----:B--2---:R-:W-:Y:S01]  /*8710*/  LEA R6, R75, UR44, 0x3 ;  /* 0x0000002c4b067c11 */ /* 0x004fe2000f8e18ff */
[----:B---3--:R-:W-:Y:S06]  /*8720*/  BAR.SYNC.DEFER_BLOCKING 0x1, 0x80 ;  /* 0x0042000000007b1d */ /* 0x008fec0000010000 */
[----:B------:R-:W-:Y:S05]  /*8730*/  @P0 BRA `(.L_x_114) ;  /* 0x0000000000280947 */ /* 0x000fea0003800000 */
[----:B------:R-:W1:Y:S01]  /*8740*/  LDCU.64 UR6, c[0x0][0x348] ;  /* 0x00006900ff0677ac */ /* 0x000e620008000a00 */
[----:B------:R-:W-:Y:S02]  /*8750*/  UIADD3 UR9, UPT, UPT, UR49, 0x40, URZ ;  /* 0x0000004031097890 */ /* 0x000fe4000fffe0ff */
[----:B------:R-:W-:Y:S01]  /*8760*/  UIADD3 UR8, UPT, UPT, UR44, 0x4400, URZ ;  /* 0x000044002c087890 */ /* 0x000fe2000fffe0ff */
[----:B------:R-:W-:Y:S01]  /*8770*/  UMOV UR10, UR50 ;  /* 0x00000032000a7c82 */ /* 0x000fe20008000000 */
[----:B------:R-:W-:Y:S01]  /*8780*/  UMOV UR11, UR36 ;  /* 0x00000024000b7c82 */ /* 0x000fe20008000000 */
[----:B-1----:R-:W-:Y:S04]  /*8790*/  UIADD3 UR4, UP0, UPT, UR6, 0x680, URZ ;  /* 0x0000068006047890 */ /* 0x002fe8000ff1e0ff */
[----:B------:R-:W-:Y:S09]  /*87a0*/  UIADD3.X UR5, UPT, UPT, URZ, UR7, URZ, UP0, !UPT ;  /* 0x00000007ff057290 */ /* 0x000ff200087fe4ff */
[----:B------:R1:W-:Y:S01]  /*87b0*/  UTMASTG.3D [UR8], [UR4] ;  /* 0x00000008040073b5 */ /* 0x0003e20008010000 */
[----:B------:R0:W-:Y:S01]  /*87c0*/  UTMACMDFLUSH ;  /* 0x00000000000079b7 */ /* 0x0001e20000000000 */
[----:B-1----:R-:W-:Y:S04]  /*87d0*/  DEPBAR.LE SB0, 0x1 ;  /* 0x000080400000791a */ /* 0x002fe80000000000 */
.L_x_114:
[----:B------:R-:W-:Y:S05]  /*87e0*/  BSYNC.RECONVERGENT B0 ;  /* 0x0000000000007941 */ /* 0x000fea0003800200 */
.L_x_113:
[----:B------:R-:W-:Y:S01]  /*87f0*/  BAR.SYNC.DEFER_BLOCKING 0x1, 0x80 ;  /* 0x0042000000007b1d */ /* 0x000fe20000010000 */
[----:B------:R-:W-:Y:S04]  /*8800*/  UIADD3 UR4, UPT, UPT, UR46, 0x1, URZ ;  /* 0x000000012e047890 */ /* 0x000fe8000fffe0ff */
[----:B------:R-:W-:Y:S04]  /*8810*/  UISETP.NE.AND UP0, UPT, UR4, 0x4, UPT ;  /* 0x000000040400788c */ /* 0x000fe8000bf05270 */
[----:B------:R-:W-:Y:S01]  /*8820*/  USEL UR45, UR4, URZ, UP0 ;  /* 0x000000ff042d7287 */ /* 0x000fe20008000000 */
[----:B------:R1:W-:Y:S01]  /*8830*/  @P6 SYNCS.ARRIVE.TRANS64.RED.A1T0 RZ, [R0+URZ], RZ ;  /* 0x000000ff00ff69a7 */ /* 0x0003e200081004ff */
[----:B------:R-:W-:Y:S01]  /*8840*/  BSSY B1, `(.L_x_115) ;  /* 0x0000020000017945 */ /* 0x000fe20003800000 */
[----:B------:R-:W2:Y:S02]  /*8850*/  @P6 SYNCS.PHASECHK.TRANS64.TRYWAIT P0, [R6+URZ+0x50], R2 ;  /* 0x00005002060065a7 */ /* 0x000ea400080011ff */
[----:B--2---:R-:W-:Y:S01]  /*8860*/  @P6 SEL R83, RZ, 0x1, !P0 ;  /* 0x00000001ff536807 */ /* 0x004fe20004000000 */
[----:B-1----:R-:W-:Y:S06]  /*8870*/  @!P6 BRA `(.L_x_116) ;  /* 0x000000000070e947 */ /* 0x002fec0003800000 */
        /* <DEDUP_REMOVED lines=9> */
[----:B------:R-:W-:Y:S04]  /*8910*/  SHF.L.U32 R5, R157, 0x1f, RZ ;  /* 0x0000001f9d057819 */ /* 0x000fe800000006ff */
[----:B------:R-:W1:Y:S02]  /*8920*/  SYNCS.PHASECHK.TRANS64.TRYWAIT P0, [R6+URZ+0x50], R5 ;  /* 0x00005005060075a7 */ /* 0x000e6400080011ff */
[----:B-1----:R-:W-:Y:S05]  /*8930*/  @!P0 BRA `(.L_x_119) ;  /* 0x0000003400448947 */ /* 0x002fea0003800000 */
.L_x_118:
[----:B------:R-:W-:Y:S05]  /*8940*/  BSYNC B0 ;  /* 0x0000000000007941 */ /* 0x000fea0003800000 */
.L_x_117:
[----:B------:R-:W-:Y:S01]  /*8950*/  ISETP.NE.AND P0, PT, R96, RZ, PT ;  /* 0x000000ff6000720c */ /* 0x000fe20003f05270 */
[----:B------:R-:W-:Y:S11]  /*8960*/  VIADD R75, R75, 0x1 ;  /* 0x000000014b4b7836 */ /* 0x000ff60000000000 */
[----:B------:R-:W-:Y:S01]  /*8970*/  @!UPT UIADD3 URZ, UPT, UPT, URZ, URZ, URZ ;  /* 0x000000fffffff290 */ /* 0x000fe2000fffe0ff */
[----:B------:R2:W3:Y:S01]  /*8980*/  @P0 LDS.128 R76, [R4+UR44+0x400] ;  /* 0x0004002c044c0984 */ /* 0x0004e20008000c00 */
[C---:B-1----:R-:W-:Y:S03]  /*8990*/  @P0 IADD3 R5, PT, PT, R82.reuse, R2, RZ ;  /* 0x0000000252050210 */ /* 0x042fe60007ffe0ff */
[----:B------:R1:W4:Y:S04]  /*89a0*/  @P0 LDS.128 R84, [R3+0x400] ;  /* 0x0004000003540984 */ /* 0x0003280000000c00 */
[----:B------:R5:W3:Y:S04]  /*89b0*/  @P0 LDS.128 R92, [R2+0x400] ;  /* 0x00040000025c0984 */ /* 0x000ae80000000c00 */
[----:B------:R3:W3:Y:S04]  /*89c0*/  @P0 LDS.128 R100, [R5+0x400] ;  /* 0x0004000005640984 */ /* 0x0006e80000000c00 */
[----:B------:R3:W3:Y:S01]  /*89d0*/  @P0 LDS.128 R108, [R0+0x400] ;  /* 0x00040000006c0984 */ /* 0x0006e20000000c00 */
[--C-:B--2---:R-:W-:Y:S02]  /*89e0*/  @P0 IMAD.IADD R4, R81, 0x1, R0.reuse ;  /* 0x0000000151040824 */ /* 0x104fe400078e0200 */
[C---:B-1----:R-:W-:Y:S03]  /*89f0*/  @P0 IMAD.IADD R3, R82.reuse, 0x1, R0 ;  /* 0x0000000152030824 */ /* 0x042fe600078e0200 */
[----:B------:R1:W2:Y:S01]  /*8a00*/  @P0 LDS.128 R124, [R4+0x400] ;  /* 0x00040000047c0984 */ /* 0x0002a20000000c00 */
[----:B-----5:R-:W-:Y:S03]  /*8a10*/  @P0 IADD3 R2, PT, PT, R82, R4, RZ ;  /* 0x0000000452020210 */ /* 0x020fe60007ffe0ff */
[----:B------:R1:W1:Y:S04]  /*8a20*/  @P0 LDS.128 R116, [R3+0x400] ;  /* 0x0004000003740984 */ /* 0x0002680000000c00 */
[----:B------:R1:W1:Y:S02]  /*8a30*/  @P0 LDS.128 R132, [R2+0x400] ;  /* 0x0004000002840984 */ /* 0x0002640000000c00 */
.L_x_116:
[----:B------:R-:W-:Y:S05]  /*8a40*/  BSYNC B1 ;  /* 0x0000000000017941 */ /* 0x000fea0003800000 */
.L_x_115:
[----:B---3--:R-:W-:Y:S05]  /*8a50*/  VIADD R0, R71, 0x80 ;  /* 0x0000008047007836 */ /* 0x008fea0000000000 */
[----:B------:R-:W-:Y:S04]  /*8a60*/  SHF.R.U32.HI R0, RZ, 0x15, R0 ;  /* 0x00000015ff007819 */ /* 0x000fe80000011600 */
[----:B------:R-:W-:Y:S11]  /*8a70*/  LOP3.LUT P0, RZ, R0, 0x3, R143, 0x48, !PT ;  /* 0x0000000300ff7812 */ /* 0x000ff6000780488f */
[----:B------:R-:W-:Y:S02]  /*8a80*/  @!UPT UIADD3 URZ, UPT, UPT, URZ, URZ, URZ ;  /* 0x000000fffffff290 */ /* 0x000fe4000fffe0ff */
[----:B------:R-:W-:Y:S05]  /*8a90*/  @!P0 BRA `(.L_x_120) ;  /* 0x0000000000408947 */ /* 0x000fea0003800000 */
[----:B------:R-:W3:Y:S01]  /*8aa0*/  LDCU.64 UR8, c[0x4][0x70] ;  /* 0x01000e00ff0877ac */ /* 0x000ee20008000a00 */
[----:B-1----:R-:W-:Y:S01]  /*8ab0*/  MOV R3, 0x0 ;  /* 0x0000000000037802 */ /* 0x002fe20000000f00 */
        /* <DEDUP_REMOVED lines=14> */
.L_x_120:
[----:B-1----:R-:W-:Y:S01]  /*8ba0*/  SHF.L.U32 R3, R76, 0x10, RZ ;  /* 0x000000104c037819 */ /* 0x002fe200000006ff */
[----:B------:R-:W-:Y:S05]  /*8bb0*/  WARPSYNC.ALL ;  /* 0x0000000000007948 */ /* 0x000fea0003800000 */
[----:B------:R-:W-:Y:S01]  /*8bc0*/  R2UR UR4, R71 ;  /* 0x00000000470472ca */ /* 0x000fe200000e0000 */
[----:B------:R-:W-:Y:S01]  /*8bd0*/  BSSY.RECONVERGENT B0, `(.L_x_121) ;  /* 0x0000103000007945 */ /* 0x000fe20003800200 */
[----:B------:R-:W-:Y:S02]  /*8be0*/  LOP3.LUT R72, R79, 0xffff0000, RZ, 0xc0, !PT ;  /* 0xffff00004f487812 */ /* 0x000fe400078ec0ff */
[----:B------:R-:W-:Y:S02]  /*8bf0*/  ISETP.NE.AND P6, PT, R161, RZ, PT ;  /* 0x000000ffa100720c */ /* 0x000fe40003fc5270 */
[----:B------:R-:W-:Y:S07]  /*8c00*/  ISETP.NE.AND P0, PT, R160, RZ, PT ;  /* 0x000000ffa000720c */ /* 0x000fee0003f05270 */
[----:B------:R-:W1:Y:S02]  /*8c10*/  LDTM.x64 R4, tmem[UR4+0x80] ;  /* 0x00008004000479ee */ /* 0x000e640008340000 */
[----:B-1----:R-:W-:Y:S01]  /*8c20*/  FMUL R0, R70, R4 ;  /* 0x0000000446007220 */ /* 0x002fe20000400000 */
        /* <DEDUP_REMOVED lines=20> */
[C---:B------:R-:W-:Y:S01]  /*8d70*/  FFMA R0, R73.reuse, R6, R0 ;  /* 0x0000000649007223 */ /* 0x040fe20000000000 */
[----:B------:R-:W-:Y:S01]  /*8d80*/  FMUL R5, R70, R11 ;  /* 0x0000000b46057220 */ /* 0x000fe20000400000 */
[C---:B------:R-:W-:Y:S01]  /*8d90*/  FFMA R2, R73.reuse, R8, R2 ;  /* 0x0000000849027223 */ /* 0x040fe20000000002 */
[----:B------:R-:W-:Y:S01]  /*8da0*/  LOP3.LUT R8, R84, 0xffff0000, RZ, 0xc0, !PT ;  /* 0xffff000054087812 */ /* 0x000fe200078ec0ff */
[----:B------:R-:W-:Y:S01]  /*8db0*/  FMUL R3, R70, R12 ;  /* 0x0000000c46037220 */ /* 0x000fe20000400000 */
[----:B------:R-:W-:Y:S01]  /*8dc0*/  F2FP.BF16.F32.PACK_AB R90, R0, R4 ;  /* 0x00000004005a723e */ /* 0x000fe200000010ff */
[C---:B------:R-:W-:Y:S01]  /*8dd0*/  FMUL R6, R70.reuse, R13 ;  /* 0x0000000d46067220 */ /* 0x040fe20000400000 */
[----:B------:R-:W-:Y:S01]  /*8de0*/  FFMA R5, R73, R72, R5 ;  /* 0x0000004849057223 */ /* 0x000fe20000000005 */
[----:B------:R-:W-:Y:S01]  /*8df0*/  SHF.L.U32 R72, R85, 0x10, RZ ;  /* 0x0000001055487819 */ /* 0x000fe200000006ff */
[C---:B------:R-:W-:Y:S01]  /*8e00*/  FFMA R3, R73.reuse, R7, R3 ;  /* 0x0000000749037223 */ /* 0x040fe20000000003 */
[----:B------:R-:W-:Y:S01]  /*8e10*/  FFMA R6, R73, R8, R6 ;  /* 0x0000000849067223 */ /* 0x000fe20000000006 */
[C---:B------:R-:W-:Y:S01]  /*8e20*/  FMUL R4, R70.reuse, R16 ;  /* 0x0000001046047220 */ /* 0x040fe20000400000 */
[----:B------:R-:W-:Y:S01]  /*8e30*/  F2FP.BF16.F32.PACK_AB R91, R5, R2 ;  /* 0x00000002055b723e */ /* 0x000fe200000010ff */
[C---:B------:R-:W-:Y:S01]  /*8e40*/  FMUL R16, R70.reuse, R27 ;  /* 0x0000001b46107220 */ /* 0x040fe20000400000 */
[C---:B------:R-:W-:Y:S01]  /*8e50*/  FMUL R27, R70.reuse, R38 ;  /* 0x00000026461b7220 */ /* 0x040fe20000400000 */
[C---:B------:R-:W-:Y:S01]  /*8e60*/  FMUL R38, R70.reuse, R49 ;  /* 0x0000003146267220 */ /* 0x040fe20000400000 */
[----:B------:R-:W-:Y:S01]  /*8e70*/  FMUL R49, R70, R60 ;  /* 0x0000003c46317220 */ /* 0x000fe20000400000 */
[----:B------:R-:W-:Y:S01]  /*8e80*/  F2FP.BF16.F32.PACK_AB R60, R6, R3 ;  /* 0x00000003063c723e */ /* 0x000fe200000010ff */
[----:B------:R-:W-:Y:S01]  /*8e90*/  STS.128 [R164+UR44+0x8400], R88 ;  /* 0x00840058a4007988 */ /* 0x000fe20008000c2c */
[----:B------:R-:W-:Y:S01]  /*8ea0*/  LOP3.LUT R3, R85, 0xffff0000, RZ, 0xc0, !PT ;  /* 0xffff000055037812 */ /* 0x000fe200078ec0ff */
[----:B------:R-:W-:Y:S01]  /*8eb0*/  FMUL R0, R70, R14 ;  /* 0x0000000e46007220 */ /* 0x000fe20000400000 */
[----:B------:R-:W-:Y:S01]  /*8ec0*/  SHF.L.U32 R6, R86, 0x10, RZ ;  /* 0x0000001056067819 */ /* 0x000fe200000006ff */
[C---:B------:R-:W-:Y:S01]  /*8ed0*/  FMUL R2, R70.reuse, R15 ;  /* 0x0000000f46027220 */ /* 0x040fe20000400000 */
[C---:B------:R-:W-:Y:S01]  /*8ee0*/  FMUL R13, R70.reuse, R24 ;  /* 0x00000018460d7220 */ /* 0x040fe20000400000 */
[C---:B------:R-:W-:Y:S01]  /*8ef0*/  FFMA R0, R73.reuse, R72, R0 ;  /* 0x0000004849007223 */ /* 0x040fe20000000000 */
[C---:B------:R-:W-:Y:S01]  /*8f00*/  FMUL R5, R70.reuse, R17 ;  /* 0x0000001146057220 */ /* 0x040fe20000400000 */
[----:B------:R-:W-:Y:S01]  /*8f10*/  FFMA R2, R73, R3, R2 ;  /* 0x0000000349027223 */ /* 0x000fe20000000002 */
[----:B------:R-:W-:Y:S01]  /*8f20*/  SHF.L.U32 R3, R93, 0x10, RZ ;  /* 0x000000105d037819 */ /* 0x000fe200000006ff */
[C---:B------:R-:W-:Y:S01]  /*8f30*/  FMUL R14, R70.reuse, R25 ;  /* 0x00000019460e7220 */ /* 0x040fe20000400000 */
        /* <DEDUP_REMOVED lines=8> */
[----:B------:R-:W-:Y:S01]  /*8fc0*/  FMUL R46, R70, R57 ;  /* 0x00000039462e7220 */ /* 0x000fe20000400000 */
[----:B------:R-:W-:Y:S01]  /*8fd0*/  LOP3.LUT R57, R86, 0xffff0000, RZ, 0xc0, !PT ;  /* 0xffff000056397812 */ /* 0x000fe200078ec0ff */
[C---:B------:R-:W-:Y:S01]  /*8fe0*/  FMUL R37, R70.reuse, R48 ;  /* 0x0000003046257220 */ /* 0x040fe20000400000 */
[C---:B------:R-:W-:Y:S01]  /*8ff0*/  FMUL R39, R70.reuse, R50 ;  /* 0x0000003246277220 */ /* 0x040fe20000400000 */
[C---:B------:R-:W-:Y:S01]  /*9000*/  FMUL R47, R70.reuse, R58 ;  /* 0x0000003a462f7220 */ /* 0x040fe20000400000 */
[C---:B------:R-:W-:Y:S01]  /*9010*/  SHF.L.U32 R58, R87.reuse, 0x10, RZ ;  /* 0x00000010573a7819 */ /* 0x040fe200000006ff */
[----:B------:R-:W-:Y:S01]  /*9020*/  FMUL R50, R70, R61 ;  /* 0x0000003d46327220 */ /* 0x000fe20000400000 */
[----:B------:R-:W-:Y:S01]  /*9030*/  F2FP.BF16.F32.PACK_AB R61, R2, R0 ;  /* 0x00000000023d723e */ /* 0x000fe200000010ff */
[C---:B------:R-:W-:Y:S01]  /*9040*/  FMUL R48, R70.reuse, R59 ;  /* 0x0000003b46307220 */ /* 0x040fe20000400000 */
[----:B------:R-:W-:Y:S01]  /*9050*/  LOP3.LUT R59, R87, 0xffff0000, RZ, 0xc0, !PT ;  /* 0xffff0000573b7812 */ /* 0x000fe200078ec0ff */
[----:B------:R-:W-:Y:S01]  /*9060*/  FMUL R7, R70, R18 ;  /* 0x0000001246077220 */ /* 0x000fe20000400000 */
[----:B------:R-:W-:Y:S01]  /*9070*/  SHF.L.U32 R0, R92, 0x10, RZ ;  /* 0x000000105c007819 */ /* 0x000fe200000006ff */
[----:B------:R-:W-:Y:S01]  /*9080*/  FMUL R8, R70, R19 ;  /* 0x0000001346087220 */ /* 0x000fe20000400000 */
[----:B------:R-:W-:Y:S01]  /*9090*/  LOP3.LUT R2, R92, 0xffff0000, RZ, 0xc0, !PT ;  /* 0xffff00005c027812 */ /* 0x000fe200078ec0ff */
[C---:B------:R-:W-:Y:S01]  /*90a0*/  FFMA R4, R73.reuse, R6, R4 ;  /* 0x0000000649047223 */ /* 0x040fe20000000004 */
[C---:B------:R-:W-:Y:S01]  /*90b0*/  FMUL R9, R70.reuse, R20 ;  /* 0x0000001446097220 */ /* 0x040fe20000400000 */
[C---:B------:R-:W-:Y:S01]  /*90c0*/  FFMA R5, R73.reuse, R57, R5 ;  /* 0x0000003949057223 */ /* 0x040fe20000000005 */
[C---:B------:R-:W-:Y:S01]  /*90d0*/  FFMA R7, R73.reuse, R58, R7 ;  /* 0x0000003a49077223 */ /* 0x040fe20000000007 */
[C---:B------:R-:W-:Y:S01]  /*90e0*/  FMUL R10, R70.reuse, R21 ;  /* 0x00000015460a7220 */ /* 0x040fe20000400000 */
[C---:B------:R-:W-:Y:S01]  /*90f0*/  FFMA R8, R73.reuse, R59, R8 ;  /* 0x0000003b49087223 */ /* 0x040fe20000000008 */
[----:B------:R-:W-:Y:S01]  /*9100*/  FFMA R9, R73, R0, R9 ;  /* 0x0000000049097223 */ /* 0x000fe20000000009 */
[----:B------:R-:W-:Y:S01]  /*9110*/  LOP3.LUT R0, R93, 0xffff0000, RZ, 0xc0, !PT ;  /* 0xffff00005d007812 */ /* 0x000fe200078ec0ff */
[----:B------:R-:W-:Y:S01]  /*9120*/  FMUL R11, R70, R22 ;  /* 0x00000016460b7220 */ /* 0x000fe20000400000 */
[C---:B------:R-:W-:Y:S01]  /*9130*/  FFMA R10, R73.reuse, R2, R10 ;  /* 0x00000002490a7223 */ /* 0x040fe2000000000a */
[----:B------:R-:W-:Y:S01]  /*9140*/  SHF.L.U32 R2, R94, 0x10, RZ ;  /* 0x000000105e027819 */ /* 0x000fe200000006ff */
[C---:B------:R-:W-:Y:S01]  /*9150*/  FMUL R12, R70.reuse, R23 ;  /* 0x00000017460c7220 */ /* 0x040fe20000400000 */
[----:B------:R-:W-:Y:S01]  /*9160*/  FFMA R11, R73, R3, R11 ;  /* 0x00000003490b7223 */ /* 0x000fe2000000000b */
[----:B------:R-:W-:Y:S01]  /*9170*/  SHF.L.U32 R3, R95, 0x10, RZ ;  /* 0x000000105f037819 */ /* 0x000fe200000006ff */
        /* <DEDUP_REMOVED lines=11> */
[----:B------:R-:W-:Y:S01]  /*9230*/  FFMA R16, R73, R2, R16 ;  /* 0x0000000249107223 */ /* 0x000fe20000000010 */
[----:B------:R-:W-:Y:S01]  /*9240*/  LOP3.LUT R2, R100, 0xffff0000, RZ, 0xc0, !PT ;  /* 0xffff000064027812 */ /* 0x000fe200078ec0ff */
[C---:B------:R-:W-:Y:S01]  /*9250*/  FMUL R30, R70.reuse, R41 ;  /* 0x00000029461e7220 */ /* 0x040fe20000400000 */
[C---:B------:R-:W-:Y:S01]  /*9260*/  FMUL R40, R70.reuse, R51 ;  /* 0x0000003346287220 */ /* 0x040fe20000400000 */
[C---:B------:R-:W-:Y:S01]  /*9270*/  FMUL R41, R70.reuse, R52 ;  /* 0x0000003446297220 */ /* 0x040fe20000400000 */
[C---:B------:R-:W-:Y:S01]  /*9280*/  FMUL R51, R70.reuse, R62 ;  /* 0x0000003e46337220 */ /* 0x040fe20000400000 */
[----:B------:R-:W-:Y:S01]  /*9290*/  F2FP.BF16.F32.PACK_AB R62, R5, R4 ;  /* 0x00000004053e723e */ /* 0x000fe200000010ff */
[----:B------:R-:W-:Y:S01]  /*92a0*/  FMUL R52, R70, R63 ;  /* 0x0000003f46347220 */ /* 0x000fe20000400000 */
[----:B------:R-:W-:Y:S01]  /*92b0*/  F2FP.BF16.F32.PACK_AB R63, R8, R7 ;  /* 0x00000007083f723e */ /* 0x000fe200000010ff */
[----:B------:R-:W-:Y:S01]  /*92c0*/  FFMA R17, R73, R0, R17 ;  /* 0x0000000049117223 */ /* 0x000fe20000000011 */
[----:B------:R-:W-:Y:S01]  /*92d0*/  LOP3.LUT R0, R101, 0xffff0000, RZ, 0xc0, !PT ;  /* 0xffff000065007812 */ /* 0x000fe200078ec0ff */
[C---:B------:R-:W-:Y:S01]  /*92e0*/  FFMA R18, R73.reuse, R2, R18 ;  /* 0x0000000249127223 */ /* 0x040fe20000000012 */
[C---:B------:R-:W-:Y:S01]  /*92f0*/  SHF.L.U32 R2, R102.reuse, 0x10, RZ ;  /* 0x0000001066027819 */ /* 0x040fe200000006ff */
[----:B------:R-:W-:Y:S01]  /*9300*/  FFMA R19, R73, R3, R19 ;  /* 0x0000000349137223 */ /* 0x000fe20000000013 */
[----:B------:R-:W-:Y:S01]  /*9310*/  LOP3.LUT R3, R102, 0xffff0000, RZ, 0xc0, !PT ;  /* 0xffff000066037812 */ /* 0x000fe200078ec0ff */
[C---:B------:R-:W-:Y:S01]  /*9320*/  FMUL R20, R70.reuse, R31 ;  /* 0x0000001f46147220 */ /* 0x040fe20000400000 */
[C---:B------:R-:W-:Y:S01]  /*9330*/  SHF.L.U32 R4, R103.reuse, 0x10, RZ ;  /* 0x0000001067047819 */ /* 0x040fe200000006ff */
[----:B------:R-:W-:Y:S01]  /*9340*/  FMUL R21, R70, R32 ;  /* 0x0000002046157220 */ /* 0x000fe20000400000 */
[----:B------:R-:W-:Y:S01]  /*9350*/  F2FP.BF16.F32.PACK_AB R8, R10, R9 ;  /* 0x000000090a08723e */ /* 0x000fe200000010ff */
[----:B------:R-:W-:Y:S01]  /*9360*/  STS.128 [R163+0x8400], R60 ;  /* 0x0084003ca3007388 */ /* 0x000fe20000000c00 */
        /* <DEDUP_REMOVED lines=8> */
[C---:B------:R-:W-:Y:S01]  /*93f0*/  SHF.L.U32 R0, R108.reuse, 0x10, RZ ;  /* 0x000000106c007819 */ /* 0x040fe200000006ff */
[C---:B------:R-:W-:Y:S01]  /*9400*/  FFMA R22, R73.reuse, R3, R22 ;  /* 0x0000000349167223 */ /* 0x040fe20000000016 */
[----:B------:R-:W-:Y:S01]  /*9410*/  LOP3.LUT R2, R108, 0xffff0000, RZ, 0xc0, !PT ;  /* 0xffff00006c027812 */ /* 0x000fe200078ec0ff */
[C---:B------:R-:W-:Y:S01]  /*9420*/  FFMA R23, R73.reuse, R4, R23 ;  /* 0x0000000449177223 */ /* 0x040fe20000000017 */
[----:B------:R-:W-:Y:S01]  /*9430*/  F2FP.BF16.F32.PACK_AB R4, R18, R17 ;  /* 0x000000111204723e */ /* 0x000fe200000010ff */
[C---:B------:R-:W-:Y:S01]  /*9440*/  FFMA R24, R73.reuse, R5, R24 ;  /* 0x0000000549187223 */ /* 0x040fe20000000018 */
[----:B------:R-:W-:Y:S01]  /*9450*/  F2FP.BF16.F32.PACK_AB R5, R20, R19 ;  /* 0x000000131405723e */ /* 0x000fe200000010ff */
[----:B------:R-:W-:Y:S01]  /*9460*/  STS.128 [R162+0x8400], R8 ;  /* 0x00840008a2007388 */ /* 0x000fe20000000c00 */
[----:B------:R-:W-:Y:S01]  /*9470*/  F2FP.BF16.F32.PACK_AB R6, R22, R21 ;  /* 0x000000151606723e */ /* 0x000fe200000010ff */
[C---:B------:R-:W-:Y:S01]  /*9480*/  FFMA R25, R73.reuse, R0, R25 ;  /* 0x0000000049197223 */ /* 0x040fe20000000019 */
[----:B------:R-:W-:Y:S01]  /*9490*/  F2FP.BF16.F32.PACK_AB R7, R24, R23 ;  /* 0x000000171807723e */ /* 0x000fe200000010ff */
[----:B------:R-:W-:Y:S01]  /*94a0*/  FFMA R26, R73, R2, R26 ;  /* 0x00000002491a7223 */ /* 0x000fe2000000001a */
[C---:B------:R-:W-:Y:S01]  /*94b0*/  SHF.L.U32 R3, R109.reuse, 0x10, RZ ;  /* 0x000000106d037819 */ /* 0x040fe200000006ff */
[----:B------:R-:W-:Y:S01]  /*94c0*/  FMUL R31, R70, R42 ;  /* 0x0000002a461f7220 */ /* 0x000fe20000400000 */
[----:B------:R-:W-:Y:S01]  /*94d0*/  LOP3.LUT R0, R109, 0xffff0000, RZ, 0xc0, !PT ;  /* 0xffff00006d007812 */ /* 0x000fe200078ec0ff */
[----:B------:R1:W-:Y:S01]  /*94e0*/  STS.128 [R154+0x8400], R4 ;  /* 0x008400049a007388 */ /* 0x0003e20000000c00 */
[C---:B------:R-:W-:Y:S01]  /*94f0*/  SHF.L.U32 R2, R110.reuse, 0x10, RZ ;  /* 0x000000106e027819 */ /* 0x040fe200000006ff */
[C---:B------:R-:W-:Y:S01]  /*9500*/  FFMA R27, R73.reuse, R3, R27 ;  /* 0x00000003491b7223 */ /* 0x040fe2000000001b */
[----:B------:R-:W-:Y:S01]  /*9510*/  LOP3.LUT R3, R110, 0xffff0000, RZ, 0xc0, !PT ;  /* 0xffff00006e037812 */ /* 0x000fe200078ec0ff */
[C---:B------:R-:W-:Y:S01]  /*9520*/  FFMA R28, R73.reuse, R0, R28 ;  /* 0x00000000491c7223 */ /* 0x040fe2000000001c */
[C---:B------:R-:W-:Y:S01]  /*9530*/  SHF.L.U32 R0, R116.reuse, 0x10, RZ ;  /* 0x0000001074007819 */ /* 0x040fe200000006ff */
[C---:B------:R-:W-:Y:S01]  /*9540*/  FFMA R29, R73.reuse, R2, R29 ;  /* 0x00000002491d7223 */ /* 0x040fe2000000001d */
[----:B------:R-:W-:Y:S01]  /*9550*/  LOP3.LUT R2, R116, 0xffff0000, RZ, 0xc0, !PT ;  /* 0xffff000074027812 */ /* 0x000fe200078ec0ff */
        /* <DEDUP_REMOVED lines=13> */
[C---:B-1----:R-:W-:Y:S02]  /*9630*/  SHF.L.U32 R4, R111.reuse, 0x10, RZ ;  /* 0x000000106f047819 */ /* 0x042fe400000006ff */
[----:B------:R-:W-:Y:S02]  /*9640*/  LOP3.LUT R5, R111, 0xffff0000, RZ, 0xc0, !PT ;  /* 0xffff00006f057812 */ /* 0x000fe400078ec0ff */
[----:B------:R-:W-:Y:S01]  /*9650*/  F2FP.BF16.F32.PACK_AB R6, R30, R29 ;  /* 0x0000001d1e06723e */ /* 0x000fe200000010ff */
[C---:B------:R-:W-:Y:S01]  /*9660*/  FFMA R31, R73.reuse, R4, R31 ;  /* 0x00000004491f7223 */ /* 0x040fe2000000001f */
[----:B------:R-:W-:Y:S01]  /*9670*/  F2FP.BF16.F32.PACK_AB R4, R26, R25 ;  /* 0x000000191a04723e */ /* 0x000fe200000010ff */
[C---:B------:R-:W-:Y:S01]  /*9680*/  FFMA R32, R73.reuse, R5, R32 ;  /* 0x0000000549207223 */ /* 0x040fe20000000020 */
[----:B------:R-:W-:Y:S01]  /*9690*/  F2FP.BF16.F32.PACK_AB R5, R28, R27 ;  /* 0x0000001b1c05723e */ /* 0x000fe200000010ff */
[----:B------:R-:W-:Y:S01]  /*96a0*/  FFMA R33, R73, R0, R33 ;  /* 0x0000000049217223 */ /* 0x000fe20000000021 */
[----:B------:R-:W-:Y:S01]  /*96b0*/  LOP3.LUT R0, R117, 0xffff0000, RZ, 0xc0, !PT ;  /* 0xffff000075007812 */ /* 0x000fe200078ec0ff */
[C---:B------:R-:W-:Y:S01]  /*96c0*/  FFMA R34, R73.reuse, R2, R34 ;  /* 0x0000000249227223 */ /* 0x040fe20000000022 */
[----:B------:R-:W-:Y:S01]  /*96d0*/  SHF.L.U32 R2, R118, 0x10, RZ ;  /* 0x0000001076027819 */ /* 0x000fe200000006ff */
[C---:B------:R-:W-:Y:S01]  /*96e0*/  FFMA R35, R73.reuse, R3, R35 ;  /* 0x0000000349237223 */ /* 0x040fe20000000023 */
[----:B------:R-:W-:Y:S01]  /*96f0*/  F2FP.BF16.F32.PACK_AB R7, R32, R31 ;  /* 0x0000001f2007723e */ /* 0x000fe200000010ff */
[C---:B------:R-:W-:Y:S01]  /*9700*/  FFMA R36, R73.reuse, R0, R36 ;  /* 0x0000000049247223 */ /* 0x040fe20000000024 */
[----:B------:R-:W-:Y:S01]  /*9710*/  LOP3.LUT R0, R118, 0xffff0000, RZ, 0xc0, !PT ;  /* 0xffff000076007812 */ /* 0x000fe200078ec0ff */
[----:B------:R-:W-:Y:S01]  /*9720*/  FFMA R37, R73, R2, R37 ;  /* 0x0000000249257223 */ /* 0x000fe20000000025 */
[----:B------:R-:W-:Y:S01]  /*9730*/  SHF.L.U32 R3, R119, 0x10, RZ ;  /* 0x0000001077037819 */ /* 0x000fe200000006ff */
[----:B------:R1:W-:Y:S01]  /*9740*/  STS.128 [R153+0x8400], R4 ;  /* 0x0084000499007388 */ /* 0x0003e20000000c00 */
[C---:B--2---:R-:W-:Y:S01]  /*9750*/  SHF.L.U32 R2, R124.reuse, 0x10, RZ ;  /* 0x000000107c027819 */ /* 0x044fe200000006ff */
[----:B------:R-:W-:Y:S01]  /*9760*/  FFMA R38, R73, R0, R38 ;  /* 0x0000000049267223 */ /* 0x000fe20000000026 */
[----:B------:R-:W-:Y:S01]  /*9770*/  LOP3.LUT R0, R119, 0xffff0000, RZ, 0xc0, !PT ;  /* 0xffff000077007812 */ /* 0x000fe200078ec0ff */
[C---:B------:R-:W-:Y:S01]  /*9780*/  FFMA R39, R73.reuse, R3, R39 ;  /* 0x0000000349277223 */ /* 0x040fe20000000027 */
[----:B------:R-:W-:Y:S02]  /*9790*/  LOP3.LUT R3, R124, 0xffff0000, RZ, 0xc0, !PT ;  /* 0xffff00007c037812 */ /* 0x000fe400078ec0ff */
[----:B------:R-:W-:Y:S01]  /*97a0*/  F2FP.BF16.F32.PACK_AB R8, R34, R33 ;  /* 0x000000212208723e */ /* 0x000fe200000010ff */
[----:B------:R-:W-:Y:S01]  /*97b0*/  FFMA R40, R73, R0, R40 ;  /* 0x0000000049287223 */ /* 0x000fe20000000028 */
[----:B------:R-:W-:Y:S01]  /*97c0*/  SHF.L.U32 R0, R125, 0x10, RZ ;  /* 0x000000107d007819 */ /* 0x000fe200000006ff */
[----:B------:R-:W-:Y:S01]  /*97d0*/  FFMA R41, R73, R2, R41 ;  /* 0x0000000249297223 */ /* 0x000fe20000000029 */
[----:B------:R-:W-:Y:S01]  /*97e0*/  LOP3.LUT R2, R125, 0xffff0000, RZ, 0xc0, !PT ;  /* 0xffff00007d027812 */ /* 0x000fe200078ec0ff */
[----:B------:R-:W-:Y:S01]  /*97f0*/  FFMA R42, R73, R3, R42 ;  /* 0x00000003492a7223 */ /* 0x000fe2000000002a */
[----:B------:R-:W-:Y:S01]  /*9800*/  SHF.L.U32 R3, R127, 0x10, RZ ;  /* 0x000000107f037819 */ /* 0x000fe200000006ff */
[C---:B------:R-:W-:Y:S01]  /*9810*/  FFMA R43, R73.reuse, R0, R43 ;  /* 0x00000000492b7223 */ /* 0x040fe2000000002b */
[C---:B------:R-:W-:Y:S01]  /*9820*/  SHF.L.U32 R0, R126.reuse, 0x10, RZ ;  /* 0x000000107e007819 */ /* 0x040fe200000006ff */
[C---:B------:R-:W-:Y:S01]  /*9830*/  FFMA R44, R73.reuse, R2, R44 ;  /* 0x00000002492c7223 */ /* 0x040fe2000000002c */
[----:B------:R-:W-:Y:S02]  /*9840*/  LOP3.LUT R2, R126, 0xffff0000, RZ, 0xc0, !PT ;  /* 0xffff00007e027812 */ /* 0x000fe400078ec0ff */
[----:B------:R-:W-:Y:S01]  /*9850*/  F2FP.BF16.F32.PACK_AB R9, R36, R35 ;  /* 0x000000232409723e */ /* 0x000fe200000010ff */
        /* <DEDUP_REMOVED lines=8> */
[C---:B------:R-:W-:Y:S01]  /*98e0*/  FFMA R49, R73.reuse, R2, R49 ;  /* 0x0000000249317223 */ /* 0x040fe20000000031 */
[----:B------:R-:W-:Y:S02]  /*98f0*/  F2FP.BF16.F32.PACK_AB R10, R38, R37 ;  /* 0x00000025260a723e */ /* 0x000fe400000010ff */
[----:B------:R-:W-:Y:S01]  /*9900*/  F2FP.BF16.F32.PACK_AB R11, R40, R39 ;  /* 0x00000027280b723e */ /* 0x000fe200000010ff */
[----:B------:R-:W-:Y:S01]  /*9910*/  FFMA R50, R73, R0, R50 ;  /* 0x0000000049327223 */ /* 0x000fe20000000032 */
[----:B------:R-:W-:Y:S01]  /*9920*/  LOP3.LUT R0, R133, 0xffff0000, RZ, 0xc0, !PT ;  /* 0xffff000085007812 */ /* 0x000fe200078ec0ff */
[C---:B------:R-:W-:Y:S01]  /*9930*/  FFMA R51, R73.reuse, R3, R51 ;  /* 0x0000000349337223 */ /* 0x040fe20000000033 */
[C---:B------:R-:W-:Y:S01]  /*9940*/  SHF.L.U32 R2, R134.reuse, 0x10, RZ ;  /* 0x0000001086027819 */ /* 0x040fe200000006ff */
[----:B------:R2:W-:Y:S01]  /*9950*/  STS.128 [R152+0x8400], R8 ;  /* 0x0084000898007388 */ /* 0x0005e20000000c00 */
[----:B------:R-:W-:Y:S01]  /*9960*/  LOP3.LUT R3, R134, 0xffff0000, RZ, 0xc0, !PT ;  /* 0xffff000086037812 */ /* 0x000fe200078ec0ff */
[----:B------:R-:W-:Y:S01]  /*9970*/  FFMA R52, R73, R0, R52 ;  /* 0x0000000049347223 */ /* 0x000fe20000000034 */
[----:B-1----:R-:W-:Y:S01]  /*9980*/  SHF.L.U32 R4, R135, 0x10, RZ ;  /* 0x0000001087047819 */ /* 0x002fe200000006ff */
[----:B------:R-:W-:Y:S01]  /*9990*/  FFMA R53, R73, R2, R53 ;  /* 0x0000000249357223 */ /* 0x000fe20000000035 */
[----:B------:R-:W-:Y:S01]  /*99a0*/  LOP3.LUT R5, R135, 0xffff0000, RZ, 0xc0, !PT ;  /* 0xffff000087057812 */ /* 0x000fe200078ec0ff */
[C---:B------:R-:W-:Y:S01]  /*99b0*/  FFMA R54, R73.reuse, R3, R54 ;  /* 0x0000000349367223 */ /* 0x040fe20000000036 */
[----:B------:R-:W-:Y:S01]  /*99c0*/  F2FP.BF16.F32.PACK_AB R12, R42, R41 ;  /* 0x000000292a0c723e */ /* 0x000fe200000010ff */
[C---:B------:R-:W-:Y:S01]  /*99d0*/  FFMA R55, R73.reuse, R4, R55 ;  /* 0x0000000449377223 */ /* 0x040fe20000000037 */
[----:B------:R-:W-:Y:S01]  /*99e0*/  F2FP.BF16.F32.PACK_AB R13, R44, R43 ;  /* 0x0000002b2c0d723e */ /* 0x000fe200000010ff */
[----:B------:R-:W-:Y:S01]  /*99f0*/  FFMA R56, R73, R5, R56 ;  /* 0x0000000549387223 */ /* 0x000fe20000000038 */
[----:B------:R-:W-:Y:S02]  /*9a00*/  F2FP.BF16.F32.PACK_AB R14, R46, R45 ;  /* 0x0000002d2e0e723e */ /* 0x000fe400000010ff */
[----:B------:R-:W-:Y:S02]  /*9a10*/  F2FP.BF16.F32.PACK_AB R15, R48, R47 ;  /* 0x0000002f300f723e */ /* 0x000fe400000010ff */
[----:B------:R-:W-:Y:S02]  /*9a20*/  F2FP.BF16.F32.PACK_AB R4, R50, R49 ;  /* 0x000000313204723e */ /* 0x000fe400000010ff */
[----:B------:R-:W-:Y:S01]  /*9a30*/  F2FP.BF16.F32.PACK_AB R5, R52, R51 ;  /* 0x000000333405723e */ /* 0x000fe200000010ff */
[----:B------:R2:W-:Y:S01]  /*9a40*/  STS.128 [R151+0x8400], R12 ;  /* 0x0084000c97007388 */ /* 0x0005e20000000c00 */
[----:B------:R-:W-:Y:S02]  /*9a50*/  F2FP.BF16.F32.PACK_AB R6, R54, R53 ;  /* 0x000000353606723e */ /* 0x000fe400000010ff */
[----:B------:R-:W-:Y:S02]  /*9a60*/  F2FP.BF16.F32.PACK_AB R7, R56, R55 ;  /* 0x000000373807723e */ /* 0x000fe400000010ff */
[----:B------:R-:W-:Y:S02]  /*9a70*/  MOV R0, UR45 ;  /* 0x0000002d00007c02 */ /* 0x000fe40008000f00 */
[----:B------:R-:W-:Y:S01]  /*9a80*/  LEA R3, R75, UR44, 0x3 ;  /* 0x0000002c4b037c11 */ /* 0x000fe2000f8e18ff */
[----:B------:R2:W-:Y:S01]  /*9a90*/  STS.128 [R150+0x8400], R4 ;  /* 0x0084000496007388 */ /* 0x0005e20000000c00 */
[----:B------:R-:W-:Y:S02]  /*9aa0*/  @P6 LEA R0, R0, UR44, 0x3 ;  /* 0x0000002c00006c11 */ /* 0x000fe4000f8e18ff */
[----:B------:R-:W-:Y:S02]  /*9ab0*/  @P6 SHF.L.U32 R2, R157, 0x1f, RZ ;  /* 0x0000001f9d026819 */ /* 0x000fe400000006ff */
[----:B------:R-:W-:Y:S01]  /*9ac0*/  @P6 IADD3 R0, PT, PT, R0, 0x70, RZ ;  /* 0x0000007000006810 */ /* 0x000fe20007ffe0ff */
[----:B------:R-:W-:Y:S01]  /*9ad0*/  @!PT LDS RZ, [RZ] ;  /* 0x00000000fffff984 */ /* 0x000fe20000000800 */
[----:B------:R-:W-:Y:S01]  /*9ae0*/  @!PT LDS RZ, [RZ] ;  /* 0x00000000fffff984 */ /* 0x000fe20000000800 */
[----:B------:R-:W-:Y:S01]  /*9af0*/  @!PT LDS RZ, [RZ] ;  /* 0x00000000fffff984 */ /* 0x000fe20000000800 */
[----:B------:R-:W-:Y:S01]  /*9b00*/  @!PT LDS RZ, [RZ] ;  /* 0x00000000fffff984 */ /* 0x000fe20000000800 */
[----:B------:R1:W-:Y:S06]  /*9b10*/  MEMBAR.ALL.CTA ;  /* 0x0000000000007992 */ /* 0x0003ec0000008000 */
[----:B-1----:R-:W1:Y:S01]  /*9b20*/  FENCE.VIEW.ASYNC.S ;  /* 0x00000000000073c6 */ /* 0x002e620000000000 */
[----:B------:R-:W-:Y:S01]  /*9b30*/  @P6 PRMT R0, R165, 0x654, R0 ;  /* 0x00000654a5006816 */ /* 0x000fe20000000000 */
[----:B-1----:R-:W-:Y:S06]  /*9b40*/  BAR.SYNC.DEFER_BLOCKING 0x1, 0x80 ;  /* 0x0042000000007b1d */ /* 0x002fec0000010000 */
        /* <DEDUP_REMOVED lines=11> */
.L_x_122:
[----:B------:R-:W-:Y:S05]  /*9c00*/  BSYNC.RECONVERGENT B0 ;  /* 0x0000000000007941 */ /* 0x000fea0003800200 */
.L_x_121:
[----:B------:R-:W-:Y:S01]  /*9c10*/  BAR.SYNC.DEFER_BLOCKING 0x1, 0x80 ;  /* 0x0042000000007b1d */ /* 0x000fe20000010000 */
[----:B------:R-:W-:Y:S04]  /*9c20*/  UIADD3 UR4, UPT, UPT, UR45, 0x1, URZ ;  /* 0x000000012d047890 */ /* 0x000fe8000fffe0ff */
[----:B------:R-:W-:Y:S04]  /*9c30*/  UISETP.NE.AND UP0, UPT, UR4, 0x4, UPT ;  /* 0x000000040400788c */ /* 0x000fe8000bf05270 */
[----:B------:R-:W-:Y:S01]  /*9c40*/  USEL UR46, UR4, URZ, UP0 ;  /* 0x000000ff042e7287 */ /* 0x000fe20008000000 */
[----:B------:R1:W-:Y:S01]  /*9c50*/  @P6 SYNCS.ARRIVE.TRANS64.RED.A1T0 RZ, [R0+URZ], RZ ;  /* 0x000000ff00ff69a7 */ /* 0x0003e200081004ff */
[----:B------:R-:W-:Y:S01]  /*9c60*/  BSSY B1, `(.L_x_123) ;  /* 0x000001f000017945 */ /* 0x000fe20003800000 */
[----:B------:R-:W3:Y:S02]  /*9c70*/  @P6 SYNCS.PHASECHK.TRANS64.TRYWAIT P0, [R3+URZ+0x50], R2 ;  /* 0x00005002030065a7 */ /* 0x000ee400080011ff */
[----:B---3--:R-:W-:Y:S01]  /*9c80*/  @P6 SEL R83, RZ, 0x1, !P0 ;  /* 0x00000001ff536807 */ /* 0x008fe20004000000 */
[----:B-1----:R-:W-:Y:S06]  /*9c90*/  @!P6 BRA `(.L_x_124) ;  /* 0x00000000006ce947 */ /* 0x002fec0003800000 */
[----:B------:R-:W-:Y:S01]  /*9ca0*/  ISETP.NE.AND P1, PT, R96, RZ, PT ;  /* 0x000000ff6000720c */ /* 0x000fe20003f25270 */
[----:B------:R-:W-:Y:S01]  /*9cb0*/  BSSY B0, `(.L_x_125) ;  /* 0x000000b000007945 */ /* 0x000fe20003800000 */
[----:B------:R-:W-:Y:S11]  /*9cc0*/  ISETP.NE.AND P0, PT, R83, RZ, PT ;  /* 0x000000ff5300720c */ /* 0x000ff60003f05270 */
[----:B------:R-:W-:Y:S05]  /*9cd0*/  @P1 IMAD R75, R75, 0x4000, R164 ;  /* 0x000040004b4b1824 */ /* 0x000fea00078e02a4 */
[----:B--2---:R-:W-:Y:S04]  /*9ce0*/  @P1 IADD3 R4, PT, PT, R75, UR44, RZ ;  /* 0x0000002c4b041c10 */ /* 0x004fe8000fffe0ff */
[----:B------:R-:W-:Y:S01]  /*9cf0*/  @P1 IADD3 R2, PT, PT, R81, R4, RZ ;  /* 0x0000000451021210 */ /* 0x000fe20007ffe0ff */
[--C-:B------:R-:W-:Y:S02]  /*9d00*/  @P1 IMAD.IADD R80, R80, 0x1, R4.reuse ;  /* 0x0000000150501824 */ /* 0x100fe400078e0204 */
[----:B------:R-:W-:Y:S01]  /*9d10*/  @P1 IMAD.IADD R4, R82, 0x1, R4 ;  /* 0x0000000152041824 */ /* 0x000fe200078e0204 */
[----:B------:R-:W-:Y:S06]  /*9d20*/  @P0 BRA `(.L_x_126) ;  /* 0x00000000000c0947 */ /* 0x000fec0003800000 */
[----:B------:R-:W-:Y:S04]  /*9d30*/  SHF.L.U32 R0, R157, 0x1f, RZ ;  /* 0x0000001f9d007819 */ /* 0x000fe800000006ff */
[----:B------:R-:W1:Y:S02]  /*9d40*/  SYNCS.PHASECHK.TRANS64.TRYWAIT P0, [R3+URZ+0x50], R0 ;  /* 0x00005000030075a7 */ /* 0x000e6400080011ff */
[----:B-1----:R-:W-:Y:S05]  /*9d50*/  @!P0 BRA `(.L_x_127) ;  /* 0x0000002000508947 */ /* 0x002fea0003800000 */
.L_x_126:
[----:B------:R-:W-:Y:S05]  /*9d60*/  BSYNC B0 ;  /* 0x0000000000007941 */ /* 0x000fea0003800000 */
.L_x_125:
[----:B------:R-:W-:Y:S11]  /*9d70*/  ISETP.NE.AND P0, PT, R96, RZ, PT ;  /* 0x000000ff6000720c */ /* 0x000ff60003f05270 */
[----:B------:R-:W-:Y:S02]  /*9d80*/  @!UPT UIADD3 URZ, UPT, UPT, URZ, URZ, URZ ;  /* 0x000000fffffff290 */ /* 0x000fe4000fffe0ff */
[----:B------:R3:W4:Y:S01]  /*9d90*/  @P0 LDS.128 R76, [R75+UR44+0x400] ;  /* 0x0004002c4b4c0984 */ /* 0x0007220008000c00 */
[----:B------:R-:W-:Y:S01]  /*9da0*/  @P0 IMAD.IADD R81, R81, 0x1, R80 ;  /* 0x0000000151510824 */ /* 0x000fe200078e0250 */
[C---:B-1----:R-:W-:Y:S01]  /*9db0*/  @P0 IADD3 R3, PT, PT, R82.reuse, R80, RZ ;  /* 0x0000005052030210 */ /* 0x042fe20007ffe0ff */
[C---:B------:R-:W-:Y:S01]  /*9dc0*/  @P0 IMAD.IADD R0, R82.reuse, 0x1, R2 ;  /* 0x0000000152000824 */ /* 0x040fe200078e0202 */
[----:B------:R3:W1:Y:S02]  /*9dd0*/  @P0 LDS.128 R84, [R4+0x400] ;  /* 0x0004000004540984 */ /* 0x0006640000000c00 */
[----:B------:R-:W-:Y:S02]  /*9de0*/  @P0 IADD3 R82, PT, PT, R82, R81, RZ ;  /* 0x0000005152520210 */ /* 0x000fe40007ffe0ff */
[----:B------:R3:W2:Y:S04]  /*9df0*/  @P0 LDS.128 R92, [R2+0x400] ;  /* 0x00040000025c0984 */ /* 0x0006a80000000c00 */
[----:B------:R3:W1:Y:S04]  /*9e00*/  @P0 LDS.128 R100, [R0+0x400] ;  /* 0x0004000000640984 */ /* 0x0006680000000c00 */
[----:B------:R3:W1:Y:S04]  /*9e10*/  @P0 LDS.128 R108, [R80+0x400] ;  /* 0x00040000506c0984 */ /* 0x0006680000000c00 */
[----:B------:R3:W1:Y:S04]  /*9e20*/  @P0 LDS.128 R116, [R3+0x400] ;  /* 0x0004000003740984 */ /* 0x0006680000000c00 */
[----:B------:R3:W1:Y:S04]  /*9e30*/  @P0 LDS.128 R124, [R81+0x400] ;  /* 0x00040000517c0984 */ /* 0x0006680000000c00 */
[----:B------:R3:W1:Y:S02]  /*9e40*/  @P0 LDS.128 R132, [R82+0x400] ;  /* 0x0004000052840984 */ /* 0x0006640000000c00 */
.L_x_124:
[----:B------:R-:W-:Y:S05]  /*9e50*/  BSYNC B1 ;  /* 0x0000000000017941 */ /* 0x000fea0003800000 */
.L_x_123:
[----:B---3--:R-:W-:Y:S05]  /*9e60*/  VIADD R0, R71, 0xc0 ;  /* 0x000000c047007836 */ /* 0x008fea0000000000 */
[----:B------:R-:W-:Y:S04]  /*9e70*/  SHF.R.U32.HI R0, RZ, 0x15, R0 ;  /* 0x00000015ff007819 */ /* 0x000fe80000011600 */
[----:B------:R-:W-:Y:S11]  /*9e80*/  LOP3.LUT P0, RZ, R0, 0x3, R143, 0x48, !PT ;  /* 0x0000000300ff7812 */ /* 0x000ff6000780488f */
[----:B------:R-:W-:Y:S02]  /*9e90*/  @!UPT UIADD3 URZ, UPT, UPT, URZ, URZ, URZ ;  /* 0x000000fffffff290 */ /* 0x000fe4000fffe0ff */
[----:B------:R-:W-:Y:S05]  /*9ea0*/  @!P0 BRA `(.L_x_128) ;  /* 0x0000000000408947 */ /* 0x000fea0003800000 */
[----:B------:R-:W3:Y:S01]  /*9eb0*/  LDCU.64 UR8, c[0x4][0x70] ;  /* 0x01000e00ff0877ac */ /* 0x000ee20008000a00 */
[----:B------:R-:W-:Y:S01]  /*9ec0*/  MOV R3, 0x0 ;  /* 0x0000000000037802 */ /* 0x000fe20000000f00 */
[----:B--2---:R-:W-:Y:S02]  /*9ed0*/  HFMA2 R12, -RZ, RZ, 0, 5.9604644775390625e-08 ;  /* 0x00000001ff0c7431 */ /* 0x004fe400000001ff */
[----:B------:R-:W-:Y:S02]  /*9ee0*/  IMAD.MOV.U32 R8, RZ, RZ, 0x192 ;  /* 0x00000192ff087424 */ /* 0x000fe400078e00ff */
[----:B------:R-:W-:Y:S01]  /*9ef0*/  IMAD.MOV.U32 R13, RZ, RZ, RZ ;  /* 0x000000ffff0d7224 */ /* 0x000fe200078e00ff */
[----:B------:R-:W2:Y:S01]  /*9f00*/  LDCU.64 UR6, c[0x4][0x78] ;  /* 0x01000f00ff0677ac */ /* 0x000ea20008000a00 */
[----:B------:R-:W1:Y:S01]  /*9f10*/  LDC.64 R2, c[0x4][R3] ;  /* 0x0100000003027b82 */ /* 0x000e620000000a00 */
[----:B------:R-:W5:Y:S01]  /*9f20*/  LDCU.64 UR4, c[0x4][0x10] ;  /* 0x01000200ff0477ac */ /* 0x000f620008000a00 */
[----:B---3--:R-:W-:Y:S01]  /*9f30*/  MOV R5, UR9 ;  /* 0x0000000900057c02 */ /* 0x008fe20008000f00 */
[----:B------:R-:W-:Y:S01]  /*9f40*/  IMAD.U32 R4, RZ, RZ, UR8 ;  /* 0x00000008ff047e24 */ /* 0x000fe2000f8e00ff */
[----:B--2---:R-:W-:Y:S01]  /*9f50*/  MOV R7, UR7 ;  /* 0x0000000700077c02 */ /* 0x004fe20008000f00 */
[----:B------:R-:W-:Y:S01]  /*9f60*/  IMAD.U32 R6, RZ, RZ, UR6 ;  /* 0x00000006ff067e24 */ /* 0x000fe2000f8e00ff */
[----:B-----5:R-:W-:Y:S01]  /*9f70*/  MOV R11, UR5 ;  /* 0x00000005000b7c02 */ /* 0x020fe20008000f00 */
[----:B------:R-:W-:Y:S02]  /*9f80*/  IMAD.U32 R10, RZ, RZ, UR4 ;  /* 0x00000004ff0a7e24 */ /* 0x000fe4000f8e00ff */
[----:B------:R-:W-:Y:S07]  /*9f90*/  LEPC R20, `(.L_x_128) ;  /* 0x000000001014794e */ /* 0x000fee0000000000 */
[----:B-1--4-:R-:W-:Y:S05]  /*9fa0*/  CALL.ABS.NOINC R2 ;  /* 0x0000000002007343 */ /* 0x012fea0003c00000 */
.L_x_128:
[----:B------:R-:W-:Y:S01]  /*9fb0*/  ISETP.NE.AND P0, PT, R160, RZ, PT ;  /* 0x000000ffa000720c */ /* 0x000fe20003f05270 */
[----:B------:R-:W-:Y:S05]  /*9fc0*/  WARPSYNC.ALL ;  /* 0x0000000000007948 */ /* 0x000fea0003800000 */
[----:B------:R-:W-:Y:S01]  /*9fd0*/  R2UR UR4, R71 ;  /* 0x00000000470472ca */ /* 0x000fe200000e0000 */
[----:B------:R-:W3:Y:S01]  /*9fe0*/  S2UR UR6, SR_CgaCtaId ;  /* 0x00000000000679c3 */ /* 0x000ee20000008800 */
[----:B------:R-:W-:Y:S01]  /*9ff0*/  R2UR UR5, R74 ;  /* 0x000000004a0572ca */ /* 0x000fe200000e0000 */
[----:B------:R-:W-:Y:S01]  /*a000*/  BSSY.RECONVERGENT B0, `(.L_x_129) ;  /* 0x0000100000007945 */ /* 0x000fe20003800200 */
[C---:B----4-:R-:W-:Y:S02]  /*a010*/  SHF.L.U32 R71, R76.reuse, 0x10, RZ ;  /* 0x000000104c477819 */ /* 0x050fe400000006ff */
[----:B------:R-:W-:Y:S02]  /*a020*/  LOP3.LUT R72, R76, 0xffff0000, RZ, 0xc0, !PT ;  /* 0xffff00004c487812 */ /* 0x000fe400078ec0ff */
[C---:B------:R-:W-:Y:S02]  /*a030*/  SHF.L.U32 R74, R77.reuse, 0x10, RZ ;  /* 0x000000104d4a7819 */ /* 0x040fe400000006ff */
[----:B------:R-:W-:Y:S02]  /*a040*/  LOP3.LUT R75, R77, 0xffff0000, RZ, 0xc0, !PT ;  /* 0xffff00004d4b7812 */ /* 0x000fe400078ec0ff */
[C---:B------:R-:W-:Y:S01]  /*a050*/  SHF.L.U32 R76, R78.reuse, 0x10, RZ ;  /* 0x000000104e4c7819 */ /* 0x040fe200000006ff */
[----:B--2---:R-:W2:Y:S01]  /*a060*/  LDTM.x64 R4, tmem[UR4+0xc0] ;  /* 0x0000c004000479ee */ /* 0x004ea20008340000 */
[----:B------:R-:W-:Y:S01]  /*a070*/  LOP3.LUT R77, R78, 0xffff0000, RZ, 0xc0, !PT ;  /* 0xffff00004e4d7812 */ /* 0x000fe200078ec0ff */
[----:B------:R-:W-:Y:S01]  /*a080*/  NOP ;  /* 0x0000000000007918 */ /* 0x000fe20000000000 */
[C---:B------:R-:W-:Y:S01]  /*a090*/  SHF.L.U32 R78, R79.reuse, 0x10, RZ ;  /* 0x000000104f4e7819 */ /* 0x040fe200000006ff */
[----:B------:R-:W-:Y:S01]  /*a0a0*/  UIADD3 UR4, UPT, UPT, UR5, 0xd0, URZ ;  /* 0x000000d005047890 */ /* 0x000fe2000fffe0ff */
[----:B------:R-:W-:Y:S02]  /*a0b0*/  LOP3.LUT R79, R79, 0xffff0000, RZ, 0xc0, !PT ;  /* 0xffff00004f4f7812 */ /* 0x000fe400078ec0ff */
[C---:B-1----:R-:W-:Y:S02]  /*a0c0*/  SHF.L.U32 R80, R84.reuse, 0x10, RZ ;  /* 0x0000001054507819 */ /* 0x042fe400000006ff */
[----:B------:R-:W-:Y:S02]  /*a0d0*/  LOP3.LUT R81, R84, 0xffff0000, RZ, 0xc0, !PT ;  /* 0xffff000054517812 */ /* 0x000fe400078ec0ff */
[C---:B------:R-:W-:Y:S02]  /*a0e0*/  SHF.L.U32 R82, R85.reuse, 0x10, RZ ;  /* 0x0000001055527819 */ /* 0x040fe400000006ff */
[----:B------:R-:W-:Y:S02]  /*a0f0*/  LOP3.LUT R83, R85, 0xffff0000, RZ, 0xc0, !PT ;  /* 0xffff000055537812 */ /* 0x000fe400078ec0ff */
[C---:B------:R-:W-:Y:S02]  /*a100*/  SHF.L.U32 R84, R86.reuse, 0x10, RZ ;  /* 0x0000001056547819 */ /* 0x040fe400000006ff */
[----:B------:R-:W-:Y:S02]  /*a110*/  LOP3.LUT R85, R86, 0xffff0000, RZ, 0xc0, !PT ;  /* 0xffff000056557812 */ /* 0x000fe400078ec0ff */
[C---:B------:R-:W-:Y:S02]  /*a120*/  SHF.L.U32 R86, R87.reuse, 0x10, RZ ;  /* 0x0000001057567819 */ /* 0x040fe400000006ff */
[----:B------:R-:W-:Y:S02]  /*a130*/  LOP3.LUT R87, R87, 0xffff0000, RZ, 0xc0, !PT ;  /* 0xffff000057577812 */ /* 0x000fe400078ec0ff */
[C---:B------:R-:W-:Y:S01]  /*a140*/  SHF.L.U32 R88, R92.reuse, 0x10, RZ ;  /* 0x000000105c587819 */ /* 0x040fe200000006ff */
[----:B---3--:R-:W-:Y:S01]  /*a150*/  UPRMT UR4, UR6, 0x654, UR4 ;  /* 0x0000065406047896 */ /* 0x008fe20008000004 */
[----:B------:R-:W-:Y:S01]  /*a160*/  LOP3.LUT R89, R92, 0xffff0000, RZ, 0xc0, !PT ;  /* 0xffff00005c597812 */ /* 0x000fe200078ec0ff */
[C---:B--2---:R-:W-:Y:S01]  /*a170*/  FMUL R4, R70.reuse, R4 ;  /* 0x0000000446047220 */ /* 0x044fe20000400000 */
[C---:B------:R-:W-:Y:S01]  /*a180*/  SHF.L.U32 R90, R93.reuse, 0x10, RZ ;  /* 0x000000105d5a7819 */ /* 0x040fe200000006ff */
[----:B------:R-:W-:Y:S01]  /*a190*/  FMUL R5, R70, R5 ;  /* 0x0000000546057220 */ /* 0x000fe20000400000 */
[----:B------:R-:W-:Y:S01]  /*a1a0*/  LOP3.LUT R91, R93, 0xffff0000, RZ, 0xc0, !PT ;  /* 0xffff00005d5b7812 */ /* 0x000fe200078ec0ff */
[C---:B------:R-:W-:Y:S01]  /*a1b0*/  FFMA R4, R73.reuse, R71, R4 ;  /* 0x0000004749047223 */ /* 0x040fe20000000004 */
[C---:B------:R-:W-:Y:S01]  /*a1c0*/  SHF.L.U32 R92, R94.reuse, 0x10, RZ ;  /* 0x000000105e5c7819 */ /* 0x040fe200000006ff */
[----:B------:R-:W-:Y:S01]  /*a1d0*/  FFMA R5, R73, R72, R5 ;  /* 0x0000004849057223 */ /* 0x000fe20000000005 */
[----:B------:R-:W-:Y:S01]  /*a1e0*/  LOP3.LUT R93, R94, 0xffff0000, RZ, 0xc0, !PT ;  /* 0xffff00005e5d7812 */ /* 0x000fe200078ec0ff */
[----:B------:R-:W-:Y:S01]  /*a1f0*/  SYNCS.ARRIVE.TRANS64.RED.A1T0 RZ, [UR4], RZ ;  /* 0x000000ffffff79a7 */ /* 0x000fe20008100404 */
[----:B------:R-:W-:Y:S01]  /*a200*/  SHF.L.U32 R94, R95, 0x10, RZ ;  /* 0x000000105f5e7819 */ /* 0x000fe200000006ff */
[C---:B------:R-:W-:Y:S01]  /*a210*/  FMUL R6, R70.reuse, R6 ;  /* 0x0000000646067220 */ /* 0x040fe20000400000 */
[----:B------:R-:W-:Y:S01]  /*a220*/  F2FP.BF16.F32.PACK_AB R4, R5, R4 ;  /* 0x000000040504723e */ /* 0x000fe200000010ff */
[----:B------:R-:W-:Y:S01]  /*a230*/  FMUL R7, R70, R7 ;  /* 0x0000000746077220 */ /* 0x000fe20000400000 */
[----:B------:R-:W-:Y:S01]  /*a240*/  LOP3.LUT R95, R95, 0xffff0000, RZ, 0xc0, !PT ;  /* 0xffff00005f5f7812 */ /* 0x000fe200078ec0ff */
[C---:B------:R-:W-:Y:S01]  /*a250*/  FFMA R6, R73.reuse, R74, R6 ;  /* 0x0000004a49067223 */ /* 0x040fe20000000006 */
[C---:B------:R-:W-:Y:S01]  /*a260*/  SHF.L.U32 R96, R100.reuse, 0x10, RZ ;  /* 0x0000001064607819 */ /* 0x040fe200000006ff */
[----:B------:R-:W-:Y:S01]  /*a270*/  FFMA R7, R73, R75, R7 ;  /* 0x0000004b49077223 */ /* 0x000fe20000000007 */
[----:B------:R-:W-:Y:S01]  /*a280*/  LOP3.LUT R97, R100, 0xffff0000, RZ, 0xc0, !PT ;  /* 0xffff000064617812 */ /* 0x000fe200078ec0ff */
[C---:B------:R-:W-:Y:S01]  /*a290*/  FMUL R8, R70.reuse, R8 ;  /* 0x0000000846087220 */ /* 0x040fe20000400000 */
[----:B------:R-:W-:Y:S01]  /*a2a0*/  SHF.L.U32 R98, R101, 0x10, RZ ;  /* 0x0000001065627819 */ /* 0x000fe200000006ff */
        /* <DEDUP_REMOVED lines=8> */
[C---:B------:R-:W-:Y:S01]  /*a330*/  FMUL R11, R70.reuse, R11 ;  /* 0x0000000b460b7220 */ /* 0x040fe20000400000 */
[----:B------:R-:W-:Y:S01]  /*a340*/  F2FP.BF16.F32.PACK_AB R6, R9, R8 ;  /* 0x000000080906723e */ /* 0x000fe200000010ff */
[----:B------:R-:W-:Y:S01]  /*a350*/  FFMA R10, R73, R78, R10 ;  /* 0x0000004e490a7223 */ /* 0x000fe2000000000a */
[C---:B------:R-:W-:Y:S01]  /*a360*/  SHF.L.U32 R102, R103.reuse, 0x10, RZ ;  /* 0x0000001067667819 */ /* 0x040fe200000006ff */
[C---:B------:R-:W-:Y:S01]  /*a370*/  FMUL R0, R70.reuse, R12 ;  /* 0x0000000c46007220 */ /* 0x040fe20000400000 */
[----:B------:R-:W-:Y:S01]  /*a380*/  LOP3.LUT R103, R103, 0xffff0000, RZ, 0xc0, !PT ;  /* 0xffff000067677812 */ /* 0x000fe200078ec0ff */
[----:B------:R-:W-:Y:S01]  /*a390*/  FMUL R2, R70, R13 ;  /* 0x0000000d46027220 */ /* 0x000fe20000400000 */
[----:B------:R-:W-:Y:S01]  /*a3a0*/  SHF.L.U32 R104, R108, 0x10, RZ ;  /* 0x000000106c687819 */ /* 0x000fe200000006ff */
[----:B------:R-:W-:Y:S01]  /*a3b0*/  FMUL R3, R70, R14 ;  /* 0x0000000e46037220 */ /* 0x000fe20000400000 */
[----:B------:R-:W-:Y:S01]  /*a3c0*/  LOP3.LUT R105, R108, 0xffff0000, RZ, 0xc0, !PT ;  /* 0xffff00006c697812 */ /* 0x000fe200078ec0ff */
[----:B------:R-:W-:Y:S01]  /*a3d0*/  FFMA R11, R73, R79, R11 ;  /* 0x0000004f490b7223 */ /* 0x000fe2000000000b */
[C---:B------:R-:W-:Y:S01]  /*a3e0*/  SHF.L.U32 R106, R109.reuse, 0x10, RZ ;  /* 0x000000106d6a7819 */ /* 0x040fe200000006ff */
[C---:B------:R-:W-:Y:S01]  /*a3f0*/  FMUL R15, R70.reuse, R15 ;  /* 0x0000000f460f7220 */ /* 0x040fe20000400000 */
[----:B------:R-:W-:Y:S01]  /*a400*/  LOP3.LUT R107, R109, 0xffff0000, RZ, 0xc0, !PT ;  /* 0xffff00006d6b7812 */ /* 0x000fe200078ec0ff */
[----:B------:R-:W-:Y:S01]  /*a410*/  FFMA R0, R73, R80, R0 ;  /* 0x0000005049007223 */ /* 0x000fe20000000000 */
[----:B------:R-:W-:Y:S01]  /*a420*/  F2FP.BF16.F32.PACK_AB R7, R11, R10 ;  /* 0x0000000a0b07723e */ /* 0x000fe200000010ff */
[----:B------:R-:W-:Y:S01]  /*a430*/  FMUL R12, R70, R16 ;  /* 0x00000010460c7220 */ /* 0x000fe20000400000 */
[C---:B------:R-:W-:Y:S01]  /*a440*/  SHF.L.U32 R108, R110.reuse, 0x10, RZ ;  /* 0x000000106e6c7819 */ /* 0x040fe200000006ff */
[----:B------:R-:W-:Y:S01]  /*a450*/  FFMA R2, R73, R81, R2 ;  /* 0x0000005149027223 */ /* 0x000fe20000000002 */
[----:B------:R-:W-:Y:S01]  /*a460*/  LOP3.LUT R109, R110, 0xffff0000, RZ, 0xc0, !PT ;  /* 0xffff00006e6d7812 */ /* 0x000fe200078ec0ff */
[----:B------:R-:W-:Y:S01]  /*a470*/  FMUL R13, R70, R17 ;  /* 0x00000011460d7220 */ /* 0x000fe20000400000 */
[----:B------:R-:W-:Y:S01]  /*a480*/  SHF.L.U32 R110, R111, 0x10, RZ ;  /* 0x000000106f6e7819 */ /* 0x000fe200000006ff */
[----:B------:R-:W-:Y:S01]  /*a490*/  FFMA R3, R73, R82, R3 ;  /* 0x0000005249037223 */ /* 0x000fe20000000003 */
[----:B------:R-:W-:Y:S01]  /*a4a0*/  F2FP.BF16.F32.PACK_AB R8, R2, R0 ;  /* 0x000000000208723e */ /* 0x000fe200000010ff */
[----:B------:R-:W-:Y:S01]  /*a4b0*/  FMUL R14, R70, R18 ;  /* 0x00000012460e7220 */ /* 0x000fe20000400000 */
[----:B------:R-:W-:Y:S01]  /*a4c0*/  LOP3.LUT R111, R111, 0xffff0000, RZ, 0xc0, !PT ;  /* 0xffff00006f6f7812 */ /* 0x000fe200078ec0ff */
[----:B------:R1:W-:Y:S01]  /*a4d0*/  STS.128 [R164+UR44+0xc400], R4 ;  /* 0x00c40004a4007988 */ /* 0x0003e20008000c2c */
[C---:B------:R-:W-:Y:S01]  /*a4e0*/  FFMA R15, R73.reuse, R83, R15 ;  /* 0x00000053490f7223 */ /* 0x040fe2000000000f */
[C---:B------:R-:W-:Y:S01]  /*a4f0*/  SHF.L.U32 R112, R116.reuse, 0x10, RZ ;  /* 0x0000001074707819 */ /* 0x040fe200000006ff */
[C---:B------:R-:W-:Y:S01]  /*a500*/  FFMA R12, R73.reuse, R84, R12 ;  /* 0x00000054490c7223 */ /* 0x040fe2000000000c */
[C---:B------:R-:W-:Y:S01]  /*a510*/  FFMA R13, R73.reuse, R85, R13 ;  /* 0x00000055490d7223 */ /* 0x040fe2000000000d */
[----:B------:R-:W-:Y:S01]  /*a520*/  LOP3.LUT R113, R116, 0xffff0000, RZ, 0xc0, !PT ;  /* 0xffff000074717812 */ /* 0x000fe200078ec0ff */
[----:B------:R-:W-:Y:S01]  /*a530*/  FFMA R14, R73, R86, R14 ;  /* 0x00000056490e7223 */ /* 0x000fe2000000000e */
[----:B------:R-:W-:Y:S01]  /*a540*/  F2FP.BF16.F32.PACK_AB R9, R15, R3 ;  /* 0x000000030f09723e */ /* 0x000fe200000010ff */
[C---:B------:R-:W-:Y:S01]  /*a550*/  FMUL R19, R70.reuse, R19 ;  /* 0x0000001346137220 */ /* 0x040fe20000400000 */
[----:B------:R-:W-:Y:S01]  /*a560*/  F2FP.BF16.F32.PACK_AB R10, R13, R12 ;  /* 0x0000000c0d0a723e */ /* 0x000fe200000010ff */
[C---:B------:R-:W-:Y:S01]  /*a570*/  FMUL R16, R70.reuse, R20 ;  /* 0x0000001446107220 */ /* 0x040fe20000400000 */
[C---:B------:R-:W-:Y:S01]  /*a580*/  FMUL R17, R70.reuse, R21 ;  /* 0x0000001546117220 */ /* 0x040fe20000400000 */
[----:B------:R-:W-:Y:S01]  /*a590*/  FFMA R19, R73, R87, R19 ;  /* 0x0000005749137223 */ /* 0x000fe20000000013 */
[C---:B------:R-:W-:Y:S01]  /*a5a0*/  FMUL R18, R70.reuse, R22 ;  /* 0x0000001646127220 */ /* 0x040fe20000400000 */
[----:B------:R-:W-:Y:S01]  /*a5b0*/  SHF.L.U32 R114, R117, 0x10, RZ ;  /* 0x0000001075727819 */ /* 0x000fe200000006ff */
[C---:B------:R-:W-:Y:S01]  /*a5c0*/  FFMA R16, R73.reuse, R88, R16 ;  /* 0x0000005849107223 */ /* 0x040fe20000000010 */
[----:B------:R-:W-:Y:S01]  /*a5d0*/  FFMA R17, R73, R89, R17 ;  /* 0x0000005949117223 */ /* 0x000fe20000000011 */
[----:B------:R-:W-:Y:S01]  /*a5e0*/  F2FP.BF16.F32.PACK_AB R11, R19, R14 ;  /* 0x0000000e130b723e */ /* 0x000fe200000010ff */
[----:B------:R-:W-:Y:S01]  /*a5f0*/  FFMA R18, R73, R90, R18 ;  /* 0x0000005a49127223 */ /* 0x000fe20000000012 */
[C---:B------:R-:W-:Y:S01]  /*a600*/  FMUL R23, R70.reuse, R23 ;  /* 0x0000001746177220 */ /* 0x040fe20000400000 */
[----:B------:R-:W-:Y:S01]  /*a610*/  LOP3.LUT R115, R117, 0xffff0000, RZ, 0xc0, !PT ;  /* 0xffff000075737812 */ /* 0x000fe200078ec0ff */
[C---:B------:R-:W-:Y:S01]  /*a620*/  FMUL R20, R70.reuse, R24 ;  /* 0x0000001846147220 */ /* 0x040fe20000400000 */
[----:B------:R1:W-:Y:S01]  /*a630*/  STS.128 [R163+0xc400], R8 ;  /* 0x00c40008a3007388 */ /* 0x0003e20000000c00 */
[----:B------:R-:W-:Y:S01]  /*a640*/  F2FP.BF16.F32.PACK_AB R16, R17, R16 ;  /* 0x000000101110723e */ /* 0x000fe200000010ff */
[C---:B------:R-:W-:Y:S01]  /*a650*/  FFMA R23, R73.reuse, R91, R23 ;  /* 0x0000005b49177223 */ /* 0x040fe20000000017 */
[----:B------:R-:W-:Y:S01]  /*a660*/  FFMA R20, R73, R92, R20 ;  /* 0x0000005c49147223 */ /* 0x000fe20000000014 */
[----:B------:R-:W-:Y:S01]  /*a670*/  FMUL R21, R70, R25 ;  /* 0x0000001946157220 */ /* 0x000fe20000400000 */
[----:B------:R-:W-:Y:S01]  /*a680*/  SHF.L.U32 R116, R118, 0x10, RZ ;  /* 0x0000001076747819 */ /* 0x000fe200000006ff */
[C---:B------:R-:W-:Y:S01]  /*a690*/  FMUL R22, R70.reuse, R26 ;  /* 0x0000001a46167220 */ /* 0x040fe20000400000 */
[----:B------:R-:W-:Y:S01]  /*a6a0*/  F2FP.BF16.F32.PACK_AB R17, R23, R18 ;  /* 0x000000121711723e */ /* 0x000fe200000010ff */
[C---:B------:R-:W-:Y:S01]  /*a6b0*/  FFMA R21, R73.reuse, R93, R21 ;  /* 0x0000005d49157223 */ /* 0x040fe20000000015 */
[----:B------:R-:W-:Y:S01]  /*a6c0*/  FMUL R27, R70, R27 ;  /* 0x0000001b461b7220 */ /* 0x000fe20000400000 */
[----:B------:R-:W-:Y:S01]  /*a6d0*/  FFMA R22, R73, R94, R22 ;  /* 0x0000005e49167223 */ /* 0x000fe20000000016 */
[----:B------:R-:W-:Y:S01]  /*a6e0*/  LOP3.LUT R117, R118, 0xffff0000, RZ, 0xc0, !PT ;  /* 0xffff000076757812 */ /* 0x000fe200078ec0ff */
[C---:B------:R-:W-:Y:S01]  /*a6f0*/  FMUL R24, R70.reuse, R28 ;  /* 0x0000001c46187220 */ /* 0x040fe20000400000 */
[----:B------:R-:W-:Y:S01]  /*a700*/  F2FP.BF16.F32.PACK_AB R18, R21, R20 ;  /* 0x000000141512723e */ /* 0x000fe200000010ff */
[C---:B------:R-:W-:Y:S01]  /*a710*/  FFMA R27, R73.reuse, R95, R27 ;  /* 0x0000005f491b7223 */ /* 0x040fe2000000001b */
[C---:B------:R-:W-:Y:S01]  /*a720*/  FMUL R25, R70.reuse, R29 ;  /* 0x0000001d46197220 */ /* 0x040fe20000400000 */
[----:B------:R-:W-:Y:S01]  /*a730*/  FFMA R24, R73, R96, R24 ;  /* 0x0000006049187223 */ /* 0x000fe20000000018 */
[----:B------:R-:W-:Y:S01]  /*a740*/  SHF.L.U32 R118, R119, 0x10, RZ ;  /* 0x0000001077767819 */ /* 0x000fe200000006ff */
[C---:B------:R-:W-:Y:S01]  /*a750*/  FMUL R26, R70.reuse, R30 ;  /* 0x0000001e461a7220 */ /* 0x040fe20000400000 */
[----:B------:R-:W-:Y:S01]  /*a760*/  F2FP.BF16.F32.PACK_AB R19, R27, R22 ;  /* 0x000000161b13723e */ /* 0x000fe200000010ff */
[C---:B------:R-:W-:Y:S01]  /*a770*/  FFMA R25, R73.reuse, R97, R25 ;  /* 0x0000006149197223 */ /* 0x040fe20000000019 */
[C---:B------:R-:W-:Y:S01]  /*a780*/  FMUL R31, R70.reuse, R31 ;  /* 0x0000001f461f7220 */ /* 0x040fe20000400000 */
[----:B------:R-:W-:Y:S01]  /*a790*/  FFMA R26, R73, R98, R26 ;  /* 0x00000062491a7223 */ /* 0x000fe2000000001a */
[----:B------:R-:W-:Y:S01]  /*a7a0*/  LOP3.LUT R119, R119, 0xffff0000, RZ, 0xc0, !PT ;  /* 0xffff000077777812 */ /* 0x000fe200078ec0ff */
[----:B------:R1:W-:Y:S01]  /*a7b0*/  STS.128 [R162+0xc400], R16 ;  /* 0x00c40010a2007388 */ /* 0x0003e20000000c00 */
[----:B------:R-:W-:Y:S01]  /*a7c0*/  F2FP.BF16.F32.PACK_AB R24, R25, R24 ;  /* 0x000000181918723e */ /* 0x000fe200000010ff */
[C---:B------:R-:W-:Y:S01]  /*a7d0*/  FFMA R31, R73.reuse, R99, R31 ;  /* 0x00000063491f7223 */ /* 0x040fe2000000001f */
[C---:B------:R-:W-:Y:S01]  /*a7e0*/  FMUL R28, R70.reuse, R32 ;  /* 0x00000020461c7220 */ /* 0x040fe20000400000 */
[C---:B------:R-:W-:Y:S01]  /*a7f0*/  FMUL R29, R70.reuse, R33 ;  /* 0x00000021461d7220 */ /* 0x040fe20000400000 */
[----:B------:R-:W-:Y:S01]  /*a800*/  FMUL R30, R70, R34 ;  /* 0x00000022461e7220 */ /* 0x000fe20000400000 */
[----:B------:R-:W-:Y:S01]  /*a810*/  SHF.L.U32 R120, R124, 0x10, RZ ;  /* 0x000000107c787819 */ /* 0x000fe200000006ff */
[----:B------:R-:W-:Y:S01]  /*a820*/  FFMA R28, R73, R100, R28 ;  /* 0x00000064491c7223 */ /* 0x000fe2000000001c */
[----:B------:R-:W-:Y:S01]  /*a830*/  F2FP.BF16.F32.PACK_AB R25, R31, R26 ;  /* 0x0000001a1f19723e */ /* 0x000fe200000010ff */
[C---:B------:R-:W-:Y:S01]  /*a840*/  FFMA R29, R73.reuse, R101, R29 ;  /* 0x00000065491d7223 */ /* 0x040fe2000000001d */
[----:B------:R-:W-:Y:S01]  /*a850*/  FFMA R30, R73, R102, R30 ;  /* 0x00000066491e7223 */ /* 0x000fe2000000001e */
[----:B------:R-:W-:Y:S01]  /*a860*/  FMUL R35, R70, R35 ;  /* 0x0000002346237220 */ /* 0x000fe20000400000 */
        /* <DEDUP_REMOVED lines=34> */
[----:B------:R-:W-:Y:S01]  /*aa90*/  FFMA R41, R73, R113, R41 ;  /* 0x0000007149297223 */ /* 0x000fe20000000029 */
[C---:B------:R-:W-:Y:S01]  /*aaa0*/  FMUL R47, R70.reuse, R47 ;  /* 0x0000002f462f7220 */ /* 0x040fe20000400000 */
[C---:B------:R-:W-:Y:S01]  /*aab0*/  FMUL R44, R70.reuse, R48 ;  /* 0x00000030462c7220 */ /* 0x040fe20000400000 */
[----:B------:R-:W-:Y:S01]  /*aac0*/  FMUL R45, R70, R49 ;  /* 0x00000031462d7220 */ /* 0x000fe20000400000 */
[----:B------:R1:W-:Y:S01]  /*aad0*/  STS.128 [R153+0xc400], R32 ;  /* 0x00c4002099007388 */ /* 0x0003e20000000c00 */
[----:B------:R-:W-:Y:S01]  /*aae0*/  LOP3.LUT R127, R127, 0xffff0000, RZ, 0xc0, !PT ;  /* 0xffff00007f7f7812 */ /* 0x000fe200078ec0ff */
[----:B------:R-:W-:Y:S01]  /*aaf0*/  FFMA R42, R73, R114, R42 ;  /* 0x00000072492a7223 */ /* 0x000fe2000000002a */
[----:B------:R-:W-:Y:S01]  /*ab00*/  F2FP.BF16.F32.PACK_AB R40, R41, R40 ;  /* 0x000000282928723e */ /* 0x000fe200000010ff */
[C---:B------:R-:W-:Y:S01]  /*ab10*/  FFMA R47, R73.reuse, R115, R47 ;  /* 0x00000073492f7223 */ /* 0x040fe2000000002f */
[C---:B------:R-:W-:Y:S01]  /*ab20*/  FFMA R44, R73.reuse, R116, R44 ;  /* 0x00000074492c7223 */ /* 0x040fe2000000002c */
[----:B------:R-:W-:Y:S01]  /*ab30*/  SHF.L.U32 R128, R132, 0x10, RZ ;  /* 0x0000001084807819 */ /* 0x000fe200000006ff */
[C---:B------:R-:W-:Y:S01]  /*ab40*/  FFMA R45, R73.reuse, R117, R45 ;  /* 0x00000075492d7223 */ /* 0x040fe2000000002d */
[C---:B------:R-:W-:Y:S01]  /*ab50*/  FMUL R46, R70.reuse, R50 ;  /* 0x00000032462e7220 */ /* 0x040fe20000400000 */
[C---:B------:R-:W-:Y:S01]  /*ab60*/  FMUL R51, R70.reuse, R51 ;  /* 0x0000003346337220 */ /* 0x040fe20000400000 */
[C---:B------:R-:W-:Y:S01]  /*ab70*/  FMUL R48, R70.reuse, R52 ;  /* 0x0000003446307220 */ /* 0x040fe20000400000 */
[C---:B------:R-:W-:Y:S01]  /*ab80*/  FMUL R49, R70.reuse, R53 ;  /* 0x0000003546317220 */ /* 0x040fe20000400000 */
[C---:B------:R-:W-:Y:S01]  /*ab90*/  FFMA R46, R73.reuse, R118, R46 ;  /* 0x00000076492e7223 */ /* 0x040fe2000000002e */
[C---:B------:R-:W-:Y:S01]  /*aba0*/  FMUL R50, R70.reuse, R54 ;  /* 0x0000003646327220 */ /* 0x040fe20000400000 */
[C---:B------:R-:W-:Y:S01]  /*abb0*/  FFMA R51, R73.reuse, R119, R51 ;  /* 0x0000007749337223 */ /* 0x040fe20000000033 */
[C---:B------:R-:W-:Y:S01]  /*abc0*/  FMUL R55, R70.reuse, R55 ;  /* 0x0000003746377220 */ /* 0x040fe20000400000 */
[C---:B------:R-:W-:Y:S01]  /*abd0*/  FFMA R48, R73.reuse, R120, R48 ;  /* 0x0000007849307223 */ /* 0x040fe20000000030 */
[C---:B------:R-:W-:Y:S01]  /*abe0*/  FMUL R52, R70.reuse, R56 ;  /* 0x0000003846347220 */ /* 0x040fe20000400000 */
[C---:B------:R-:W-:Y:S01]  /*abf0*/  FFMA R49, R73.reuse, R121, R49 ;  /* 0x0000007949317223 */ /* 0x040fe20000000031 */
[C---:B------:R-:W-:Y:S01]  /*ac00*/  FMUL R53, R70.reuse, R57 ;  /* 0x0000003946357220 */ /* 0x040fe20000400000 */
[----:B------:R-:W-:Y:S01]  /*ac10*/  FFMA R50, R73, R122, R50 ;  /* 0x0000007a49327223 */ /* 0x000fe20000000032 */
[C---:B------:R-:W-:Y:S01]  /*ac20*/  FMUL R54, R70.reuse, R58 ;  /* 0x0000003a46367220 */ /* 0x040fe20000400000 */
[----:B------:R-:W-:Y:S01]  /*ac30*/  F2FP.BF16.F32.PACK_AB R41, R47, R42 ;  /* 0x0000002a2f29723e */ /* 0x000fe200000010ff */
[----:B------:R-:W-:Y:S01]  /*ac40*/  FFMA R55, R73, R123, R55 ;  /* 0x0000007b49377223 */ /* 0x000fe20000000037 */
[C---:B------:R-:W-:Y:S01]  /*ac50*/  FMUL R59, R70.reuse, R59 ;  /* 0x0000003b463b7220 */ /* 0x040fe20000400000 */
[----:B------:R-:W-:Y:S01]  /*ac60*/  F2FP.BF16.F32.PACK_AB R42, R45, R44 ;  /* 0x0000002c2d2a723e */ /* 0x000fe200000010ff */
[----:B------:R-:W-:Y:S01]  /*ac70*/  FFMA R52, R73, R124, R52 ;  /* 0x0000007c49347223 */ /* 0x000fe20000000034 */
[----:B------:R-:W-:Y:S01]  /*ac80*/  F2FP.BF16.F32.PACK_AB R43, R51, R46 ;  /* 0x0000002e332b723e */ /* 0x000fe200000010ff */
[----:B------:R-:W-:Y:S01]  /*ac90*/  FMUL R56, R70, R60 ;  /* 0x0000003c46387220 */ /* 0x000fe20000400000 */
[----:B------:R-:W-:Y:S01]  /*aca0*/  LOP3.LUT R129, R132, 0xffff0000, RZ, 0xc0, !PT ;  /* 0xffff000084817812 */ /* 0x000fe200078ec0ff */
[----:B------:R-:W-:Y:S01]  /*acb0*/  FFMA R53, R73, R125, R53 ;  /* 0x0000007d49357223 */ /* 0x000fe20000000035 */
[----:B------:R-:W-:Y:S01]  /*acc0*/  SHF.L.U32 R130, R133, 0x10, RZ ;  /* 0x0000001085827819 */ /* 0x000fe200000006ff */
[----:B------:R1:W-:Y:S01]  /*acd0*/  STS.128 [R152+0xc400], R40 ;  /* 0x00c4002898007388 */ /* 0x0003e20000000c00 */
[C---:B------:R-:W-:Y:S01]  /*ace0*/  FMUL R57, R70.reuse, R61 ;  /* 0x0000003d46397220 */ /* 0x040fe20000400000 */
[----:B------:R-:W-:Y:S01]  /*acf0*/  FFMA R54, R73, R126, R54 ;  /* 0x0000007e49367223 */ /* 0x000fe20000000036 */
[----:B------:R-:W-:Y:S01]  /*ad00*/  LOP3.LUT R131, R133, 0xffff0000, RZ, 0xc0, !PT ;  /* 0xffff000085837812 */ /* 0x000fe200078ec0ff */
[----:B------:R-:W-:Y:S01]  /*ad10*/  FMUL R58, R70, R62 ;  /* 0x0000003e463a7220 */ /* 0x000fe20000400000 */
[C---:B------:R-:W-:Y:S01]  /*ad20*/  FFMA R59, R73.reuse, R127, R59 ;  /* 0x0000007f493b7223 */ /* 0x040fe2000000003b */
[----:B------:R-:W-:Y:S01]  /*ad30*/  SHF.L.U32 R132, R134, 0x10, RZ ;  /* 0x0000001086847819 */ /* 0x000fe200000006ff */
[----:B------:R-:W-:Y:S01]  /*ad40*/  FMUL R63, R70, R63 ;  /* 0x0000003f463f7220 */ /* 0x000fe20000400000 */
[C---:B------:R-:W-:Y:S01]  /*ad50*/  FFMA R56, R73.reuse, R128, R56 ;  /* 0x0000008049387223 */ /* 0x040fe20000000038 */
[----:B------:R-:W-:Y:S01]  /*ad60*/  LOP3.LUT R133, R134, 0xffff0000, RZ, 0xc0, !PT ;  /* 0xffff000086857812 */ /* 0x000fe200078ec0ff */
[C---:B------:R-:W-:Y:S01]  /*ad70*/  FMUL R60, R70.reuse, R64 ;  /* 0x00000040463c7220 */ /* 0x040fe20000400000 */
[----:B------:R-:W-:Y:S01]  /*ad80*/  FFMA R57, R73, R129, R57 ;  /* 0x0000008149397223 */ /* 0x000fe20000000039 */
[----:B------:R-:W-:Y:S01]  /*ad90*/  SHF.L.U32 R134, R135, 0x10, RZ ;  /* 0x0000001087867819 */ /* 0x000fe200000006ff */
[C---:B------:R-:W-:Y:S01]  /*ada0*/  FMUL R61, R70.reuse, R65 ;  /* 0x00000041463d7220 */ /* 0x040fe20000400000 */
[----:B------:R-:W-:Y:S01]  /*adb0*/  F2FP.BF16.F32.PACK_AB R48, R49, R48 ;  /* 0x000000303130723e */ /* 0x000fe200000010ff */
[----:B------:R-:W-:Y:S01]  /*adc0*/  FFMA R58, R73, R130, R58 ;  /* 0x00000082493a7223 */ /* 0x000fe2000000003a */
[----:B------:R-:W-:Y:S01]  /*add0*/  LOP3.LUT R135, R135, 0xffff0000, RZ, 0xc0, !PT ;  /* 0xffff000087877812 */ /* 0x000fe200078ec0ff */
[C---:B------:R-:W-:Y:S01]  /*ade0*/  FMUL R62, R70.reuse, R66 ;  /* 0x00000042463e7220 */ /* 0x040fe20000400000 */
[----:B------:R-:W-:Y:S01]  /*adf0*/  F2FP.BF16.F32.PACK_AB R49, R55, R50 ;  /* 0x000000323731723e */ /* 0x000fe200000010ff */
[----:B------:R-:W-:Y:S01]  /*ae00*/  FFMA R63, R73, R131, R63 ;  /* 0x00000083493f7223 */ /* 0x000fe2000000003f */
[----:B------:R-:W-:Y:S01]  /*ae10*/  FMUL R67, R70, R67 ;  /* 0x0000004346437220 */ /* 0x000fe20000400000 */
[----:B------:R-:W-:Y:S01]  /*ae20*/  F2FP.BF16.F32.PACK_AB R50, R53, R52 ;  /* 0x000000343532723e */ /* 0x000fe200000010ff */
[----:B------:R-:W-:Y:S01]  /*ae30*/  FFMA R60, R73, R132, R60 ;  /* 0x00000084493c7223 */ /* 0x000fe2000000003c */
[----:B------:R-:W-:Y:S01]  /*ae40*/  F2FP.BF16.F32.PACK_AB R51, R59, R54 ;  /* 0x000000363b33723e */ /* 0x000fe200000010ff */
[C---:B------:R-:W-:Y:S01]  /*ae50*/  FFMA R61, R73.reuse, R133, R61 ;  /* 0x00000085493d7223 */ /* 0x040fe2000000003d */
[C---:B------:R-:W-:Y:S01]  /*ae60*/  FFMA R62, R73.reuse, R134, R62 ;  /* 0x00000086493e7223 */ /* 0x040fe2000000003e */
[----:B------:R-:W-:Y:S01]  /*ae70*/  FFMA R67, R73, R135, R67 ;  /* 0x0000008749437223 */ /* 0x000fe20000000043 */
[----:B------:R-:W-:Y:S01]  /*ae80*/  F2FP.BF16.F32.PACK_AB R56, R57, R56 ;  /* 0x000000383938723e */ /* 0x000fe200000010ff */
[----:B------:R1:W-:Y:S01]  /*ae90*/  STS.128 [R151+0xc400], R48 ;  /* 0x00c4003097007388 */ /* 0x0003e20000000c00 */
[----:B------:R-:W-:Y:S02]  /*aea0*/  F2FP.BF16.F32.PACK_AB R57, R63, R58 ;  /* 0x0000003a3f39723e */ /* 0x000fe400000010ff */
        /* <DEDUP_REMOVED lines=8> */
[----:B--2---:R-:W2:Y:S02]  /*af30*/  FENCE.VIEW.ASYNC.S ;  /* 0x00000000000073c6 */ /* 0x004ea40000000000 */
[----:B--2---:R-:W-:Y:S06]  /*af40*/  BAR.SYNC.DEFER_BLOCKING 0x1, 0x80 ;  /* 0x0042000000007b1d */ /* 0x004fec0000010000 */
[----:B------:R-:W-:Y:S05]  /*af50*/  @P0 BRA `(.L_x_130) ;  /* 0x0000000000280947 */ /* 0x000fea0003800000 */
[----:B------:R-:W2:Y:S01]  /*af60*/  LDCU.64 UR6, c[0x0][0x348] ;  /* 0x00006900ff0677ac */ /* 0x000ea20008000a00 */
[----:B------:R-:W-:Y:S02]  /*af70*/  UIADD3 UR9, UPT, UPT, UR49, 0xc0, URZ ;  /* 0x000000c031097890 */ /* 0x000fe4000fffe0ff */
[----:B------:R-:W-:Y:S01]  /*af80*/  UIADD3 UR8, UPT, UPT, UR44, 0xc400, URZ ;  /* 0x0000c4002c087890 */ /* 0x000fe2000fffe0ff */
[----:B------:R-:W-:Y:S01]  /*af90*/  UMOV UR10, UR50 ;  /* 0x00000032000a7c82 */ /* 0x000fe20008000000 */
[----:B------:R-:W-:Y:S01]  /*afa0*/  UMOV UR11, UR36 ;  /* 0x00000024000b7c82 */ /* 0x000fe20008000000 */
[----:B--2---:R-:W-:Y:S04]  /*afb0*/  UIADD3 UR4, UP0, UPT, UR6, 0x680, URZ ;  /* 0x0000068006047890 */ /* 0x004fe8000ff1e0ff */
[----:B------:R-:W-:Y:S09]  /*afc0*/  UIADD3.X UR5, UPT, UPT, URZ, UR7, URZ, UP0, !UPT ;  /* 0x00000007ff057290 */ /* 0x000ff200087fe4ff */
[----:B------:R2:W-:Y:S01]  /*afd0*/  UTMASTG.3D [UR8], [UR4] ;  /* 0x00000008040073b5 */ /* 0x0005e20008010000 */
[----:B------:R0:W-:Y:S01]  /*afe0*/  UTMACMDFLUSH ;  /* 0x00000000000079b7 */ /* 0x0001e20000000000 */
[----:B--2---:R-:W-:Y:S04]  /*aff0*/  DEPBAR.LE SB0, 0x1 ;  /* 0x000080400000791a */ /* 0x004fe80000000000 */
.L_x_130:
[----:B------:R-:W-:Y:S05]  /*b000*/  BSYNC.RECONVERGENT B0 ;  /* 0x0000000000007941 */ /* 0x000fea0003800200 */
.L_x_129:
[----:B------:R-:W-:Y:S01]  /*b010*/  BAR.SYNC.DEFER_BLOCKING 0x1, 0x80 ;  /* 0x0042000000007b1d */ /* 0x000fe20000010000 */
[----:B------:R-:W-:Y:S01]  /*b020*/  UISETP.NE.AND UP0, UPT, UR47, -0x4, UPT ;  /* 0xfffffffc2f00788c */ /* 0x000fe2000bf05270 */
[----:B------:R-:W-:Y:S08]  /*b030*/  IADD3 R68, PT, PT, R68, 0x1, RZ ;  /* 0x0000000144447810 */ /* 0x000ff00007ffe0ff */
[----:B------:R-:W-:Y:S05]  /*b040*/  BRA.U !UP0, `(.L_x_131) ;  /* 0x0000000108247547 */ /* 0x000fea000b800000 */
[----:B------:R-:W-:Y:S01]  /*b050*/  ISETP.NE.AND P0, PT, R161, RZ, PT ;  /* 0x000000ffa100720c */ /* 0x000fe20003f05270 */
[----:B------:R-:W-:Y:S01]  /*b060*/  IMAD.U32 R0, RZ, RZ, UR46 ;  /* 0x0000002eff007e24 */ /* 0x000fe2000f8e00ff */
[----:B------:R-:W-:Y:S04]  /*b070*/  UIADD3 UR4, UPT, UPT, UR46, 0x1, URZ ;  /* 0x000000012e047890 */ /* 0x000fe8000fffe0ff */
[----:B------:R-:W-:Y:S04]  /*b080*/  UISETP.NE.AND UP0, UPT, UR4, 0x4, UPT ;  /* 0x000000040400788c */ /* 0x000fe8000bf05270 */
[----:B------:R-:W-:Y:S03]  /*b090*/  USEL UR46, UR4, URZ, UP0 ;  /* 0x000000ff042e7287 */ /* 0x000fe60008000000 */
[----:B------:R-:W-:Y:S05]  /*b0a0*/  @P0 LEA R0, R0, UR44, 0x3 ;  /* 0x0000002c00000c11 */ /* 0x000fea000f8e18ff */
[----:B------:R-:W-:Y:S05]  /*b0b0*/  @P0 VIADD R0, R0, 0x70 ;  /* 0x0000007000000836 */ /* 0x000fea0000000000 */
[----:B------:R-:W-:Y:S04]  /*b0c0*/  @P0 PRMT R0, R165, 0x654, R0 ;  /* 0x00000654a5000816 */ /* 0x000fe80000000000 */
[----:B------:R2:W-:Y:S03]  /*b0d0*/  @P0 SYNCS.ARRIVE.TRANS64.RED.A1T0 RZ, [R0+URZ], RZ ;  /* 0x000000ff00ff09a7 */ /* 0x0005e600081004ff */
.L_x_131:
[----:B------:R-:W-:Y:S01]  /*b0e0*/  R2UR UR5, R144 ;  /* 0x00000000900572ca */ /* 0x000fe200000e0000 */
[----:B------:R-:W-:Y:S01]  /*b0f0*/  UISETP.NE.AND UP0, UPT, UR61, URZ, UPT ;  /* 0x000000ff3d00728c */ /* 0x000fe2000bf05270 */
[----:B------:R-:W-:Y:S01]  /*b100*/  R2UR UR4, R145 ;  /* 0x00000000910472ca */ /* 0x000fe200000e0000 */
[----:B------:R-:W-:Y:S01]  /*b110*/  UIADD3 UR47, UPT, UPT, UR47, 0x4, URZ ;  /* 0x000000042f2f7890 */ /* 0x000fe2000fffe0ff */
[----:B------:R-:W-:Y:S01]  /*b120*/  ISETP.NE.AND P0, PT, R149, 0x2, PT ;  /* 0x000000029500780c */ /* 0x000fe20003f05270 */
[----:B------:R-:W-:Y:S01]  /*b130*/  UMOV UR36, UR60 ;  /* 0x0000003c00247c82 */ /* 0x000fe20008000000 */
[----:B------:R-:W-:Y:S02]  /*b140*/  ISETP.NE.AND P1, PT, R68, 0x2, PT ;  /* 0x000000024400780c */ /* 0x000fe40003f25270 */
[----:B------:R-:W-:Y:S02]  /*b150*/  SEL R2, RZ, 0x1, P0 ;  /* 0x00000001ff027807 */ /* 0x000fe40000000000 */
[----:B--2---:R-:W-:Y:S02]  /*b160*/  SEL R0, RZ, 0x1, P1 ;  /* 0x00000001ff007807 */ /* 0x004fe40000800000 */
[----:B------:R-:W-:Y:S01]  /*b170*/  LOP3.LUT R155, R155, R2, RZ, 0x3c, !PT ;  /* 0x000000029b9b7212 */ /* 0x000fe200078e3cff */
[----:B------:R-:W-:Y:S01]  /*b180*/  UIADD3 UR20, UPT, UPT, UR37, UR5, URZ ;  /* 0x0000000525147290 */ /* 0x000fe2000fffe0ff */
[----:B------:R-:W-:Y:S01]  /*b190*/  LOP3.LUT R156, R156, R0, RZ, 0x3c, !PT ;  /* 0x000000009c9c7212 */ /* 0x000fe200078e3cff */
[----:B------:R-:W-:Y:S01]  /*b1a0*/  UIADD3 UR16, UPT, UPT, UR38, UR4, URZ ;  /* 0x0000000426107290 */ /* 0x000fe2000fffe0ff */
[----:B------:R-:W-:Y:S02]  /*b1b0*/  SEL R149, R149, RZ, P0 ;  /* 0x000000ff95957207 */ /* 0x000fe40000000000 */
[----:B------:R-:W-:Y:S01]  /*b1c0*/  SEL R68, R68, RZ, P1 ;  /* 0x000000ff44447207 */ /* 0x000fe20000800000 */
[----:B------:R-:W-:Y:S08]  /*b1d0*/  BRA.U UP0, `(.L_x_132) ;  /* 0xffffff9d00bc7547 */ /* 0x000ff0000b83ffff */
[----:B------:R-:W-:-:S13]  /*b1e0*/  R2UR UR4, R146 ;  /* 0x00000000920472ca */ /* 0x000fda00000e0000 */
[----:B------:R-:W-:-:S09]  /*b1f0*/  UISETP.NE.AND UP0, UPT, UR4, URZ, UPT ;  /* 0x000000ff0400728c */ /* 0x000fd2000bf05270 */
[----:B------:R-:W-:Y:S05]  /*b200*/  BRA.U !UP0, `(.L_x_133) ;  /* 0x0000000108487547 */ /* 0x000fea000b800000 */
[----:B------:R-:W2:Y:S02]  /*b210*/  LDCU.64 UR4, c[0x0][0x890] ;  /* 0x00011200ff0477ac */ /* 0x000ea40008000a00 */
[----:B--2---:R-:W-:-:S04]  /*b220*/  UISETP.NE.U32.AND UP0, UPT, UR4, URZ, UPT ;  /* 0x000000ff0400728c */ /* 0x004fc8000bf05070 */
[----:B------:R-:W-:-:S09]  /*b230*/  UISETP.NE.AND.EX UP0, UPT, UR5, URZ, UPT, UP0 ;  /* 0x000000ff0500728c */ /* 0x000fd2000bf05300 */
[----:B------:R-:W-:Y:S05]  /*b240*/  BRA.U UP0, `(.L_x_134) ;  /* 0x00000001000c7547 */ /* 0x000fea000b800000 */
[----:B------:R-:W-:-:S13]  /*b250*/  FSETP.NEU.AND P0, PT, R73, RZ, PT ;  /* 0x000000ff4900720b */ /* 0x000fda0003f0d000 */
[----:B------:R-:W-:Y:S05]  /*b260*/  @!P0 EXIT ;  /* 0x000000000000894d */ /* 0x000fea0003800000 */
[----:B------:R-:W-:Y:S05]  /*b270*/  BRA `(.L_x_133) ;  /* 0x00000000002c7947 */ /* 0x000fea0003800000 */
.L_x_134:
[----:B------:R-:W-:Y:S01]  /*b280*/  ISETP.NE.AND P0, PT, R148, RZ, PT ;  /* 0x000000ff9400720c */ /* 0x000fe20003f05270 */
[----:B------:R-:W-:-:S12]  /*b290*/  BSSY.RECONVERGENT B0, `(.L_x_133) ;  /* 0x0000009000007945 */ /* 0x000fd80003800200 */
[----:B------:R-:W-:Y:S05]  /*b2a0*/  @P0 BRA `(.L_x_135) ;  /* 0x0000000000140947 */ /* 0x000fea0003800000 */
[----:B------:R-:W2:Y:S02]  /*b2b0*/  LDCU.64 UR4, c[0x0][0x888] ;  /* 0x00011100ff0477ac */ /* 0x000ea40008000a00 */
[----:B--2---:R-:W-:-:S04]  /*b2c0*/  ISETP.NE.U32.AND P0, PT, RZ, UR4, PT ;  /* 0x00000004ff007c0c */ /* 0x004fc8000bf05070 */
[----:B------:R-:W-:-:S13]  /*b2d0*/  ISETP.NE.AND.EX P0, PT, RZ, UR5, PT, P0 ;  /* 0x00000005ff007c0c */ /* 0x000fda000bf05300 */
[----:B------:R-:W-:Y:S05]  /*b2e0*/  @!P0 EXIT ;  /* 0x000000000000894d */ /* 0x000fea0003800000 */
[----:B------:R-:W-:Y:S05]  /*b2f0*/  BRA `(.L_x_136) ;  /* 0x0000000000087947 */ /* 0x000fea0003800000 */
.L_x_135:
[----:B------:R-:W-:-:S13]  /*b300*/  FSETP.NEU.AND P0, PT, R73, RZ, PT ;  /* 0x000000ff4900720b */ /* 0x000fda0003f0d000 */
[----:B------:R-:W-:Y:S05]  /*b310*/  @!P0 EXIT ;  /* 0x000000000000894d */ /* 0x000fea0003800000 */
.L_x_136:
[----:B------:R-:W-:Y:S05]  /*b320*/  BSYNC.RECONVERGENT B0 ;  /* 0x0000000000007941 */ /* 0x000fea0003800200 */
.L_x_133:
[----:B------:R-:W2:Y:S01]  /*b330*/  S2UR UR5, SR_CgaCtaId ;  /* 0x00000000000579c3 */ /* 0x000ea20000008800 */
[----:B------:R-:W-:Y:S01]  /*b340*/  ULEA UR4, UR46, UR44, 0x3 ;  /* 0x0000002c2e047291 */ /* 0x000fe2000f8e18ff */
[----:B------:R-:W-:-:S04]  /*b350*/  DEPBAR.LE SB0, 0x0 ;  /* 0x000080000000791a */ /* 0x000fc80000000000 */
[----:B------:R-:W-:-:S04]  /*b360*/  UIADD3 UR4, UPT, UPT, UR4, 0x70, URZ ;  /* 0x0000007004047890 */ /* 0x000fc8000fffe0ff */
[----:B--2---:R-:W-:-:S09]  /*b370*/  UPRMT UR4, UR5, 0x654, UR4 ;  /* 0x0000065405047896 */ /* 0x004fd20008000004 */
[----:B------:R-:W-:Y:S01]  /*b380*/  SYNCS.ARRIVE.TRANS64.RED.A1T0 RZ, [UR4], RZ ;  /* 0x000000ffffff79a7 */ /* 0x000fe20008100404 */
[----:B------:R-:W-:Y:S05]  /*b390*/  EXIT ;  /* 0x000000000000794d */ /* 0x000fea0003800000 */
.L_x_24:
[----:B--2---:R2:W3:Y:S02]  /*b3a0*/  SYNCS.PHASECHK.TRANS64.TRYWAIT P0, [R0+URZ+0xf0], R2 ;  /* 0x0000f002000075a7 */ /* 0x0044e400080011ff */
[----:B---3--:R-:W-:Y:S05]  /*b3b0*/  @!P0 NANOSLEEP.SYNCS 0x989680 ;  /* 0x009896800000895d */ /* 0x008fea0003900000 */
[----:B------:R-:W3:Y:S02]  /*b3c0*/  @!P0 SYNCS.PHASECHK.TRANS64 P0, [R0+URZ+0xf0], R2 ;  /* 0x0000f002000085a7 */ /* 0x000ee400080010ff */
[----:B---3--:R-:W-:Y:S05]  /*b3d0*/  @!P0 BRA `(.L_x_24) ;  /* 0xfffffffc00f08947 */ /* 0x008fea000383ffff */
[----:B------:R-:W-:Y:S05]  /*b3e0*/  BRA `(.L_x_137) ;  /* 0xffffff64003c7947 */ /* 0x000fea000383ffff */
.L_x_27:
[----:B--2---:R-:W-:-:S07]  /*b3f0*/  MOV R0, UR33 ;  /* 0x0000002100007c02 */ /* 0x004fce0008000f00 */
.L_x_138:
[----:B--2---:R2:W3:Y:S02]  /*b400*/  SYNCS.PHASECHK.TRANS64.TRYWAIT P0, [R0+URZ+0x28], R3 ;  /* 0x00002803000075a7 */ /* 0x0044e400080011ff */
[----:B---3--:R-:W-:Y:S05]  /*b410*/  @!P0 NANOSLEEP.SYNCS 0x989680 ;  /* 0x009896800000895d */ /* 0x008fea0003900000 */
[----:B------:R-:W3:Y:S02]  /*b420*/  @!P0 SYNCS.PHASECHK.TRANS64 P0, [R0+URZ+0x28], R3 ;  /* 0x00002803000085a7 */ /* 0x000ee400080010ff */
[----:B---3--:R-:W-:Y:S05]  /*b430*/  @!P0 BRA `(.L_x_138) ;  /* 0xfffffffc00f08947 */ /* 0x008fea000383ffff */
[----:B------:R-:W-:Y:S05]  /*b440*/  BRA `(.L_x_26) ;  /* 0xffffff64007c7947 */ /* 0x000fea000383ffff */
.L_x_34:
[----:B-1----:R-:W-:-:S07]  /*b450*/  MOV R0, UR17 ;  /* 0x0000001100007c02 */ /* 0x002fce0008000f00 */
.L_x_139:
[----:B-1----:R1:W2:Y:S02]  /*b460*/  SYNCS.PHASECHK.TRANS64.TRYWAIT P0, [R0+URZ+0x28], R3 ;  /* 0x00002803000075a7 */ /* 0x0022a400080011ff */
[----:B--2---:R-:W-:Y:S05]  /*b470*/  @!P0 NANOSLEEP.SYNCS 0x989680 ;  /* 0x009896800000895d */ /* 0x004fea0003900000 */
[----:B------:R-:W2:Y:S02]  /*b480*/  @!P0 SYNCS.PHASECHK.TRANS64 P0, [R0+URZ+0x28], R3 ;  /* 0x00002803000085a7 */ /* 0x000ea400080010ff */
[----:B--2---:R-:W-:Y:S05]  /*b490*/  @!P0 BRA `(.L_x_139) ;  /* 0xfffffffc00f08947 */ /* 0x004fea000383ffff */
[----:B------:R-:W-:Y:S05]  /*b4a0*/  BRA `(.L_x_33) ;  /* 0xffffff68003c7947 */ /* 0x000fea000383ffff */
.L_x_39:
[----:B-1----:R1:W2:Y:S02]  /*b4b0*/  SYNCS.PHASECHK.TRANS64.TRYWAIT P0, [R3+URZ+0xa0], R0 ;  /* 0x0000a000030075a7 */ /* 0x0022a400080011ff */
[----:B--2---:R-:W-:Y:S05]  /*b4c0*/  @!P0 NANOSLEEP.SYNCS 0x989680 ;  /* 0x009896800000895d */ /* 0x004fea0003900000 */
[----:B------:R-:W2:Y:S02]  /*b4d0*/  @!P0 SYNCS.PHASECHK.TRANS64 P0, [R3+URZ+0xa0], R0 ;  /* 0x0000a000030085a7 */ /* 0x000ea400080010ff */
[----:B--2---:R-:W-:Y:S05]  /*b4e0*/  @!P0 BRA `(.L_x_39) ;  /* 0xfffffffc00f08947 */ /* 0x004fea000383ffff */
[----:B------:R-:W-:Y:S05]  /*b4f0*/  BRA `(.L_x_140) ;  /* 0xffffff6800dc7947 */ /* 0x000fea000383ffff */
.L_x_43:
[----:B------:R-:W-:-:S07]  /*b500*/  MOV R0, UR4 ;  /* 0x0000000400007c02 */ /* 0x000fce0008000f00 */
.L_x_141:
[----:B-1----:R1:W2:Y:S02]  /*b510*/  SYNCS.PHASECHK.TRANS64.TRYWAIT P0, [R0+URZ], R2 ;  /* 0x00000002000075a7 */ /* 0x0022a400080011ff */
[----:B--2---:R-:W-:Y:S05]  /*b520*/  @!P0 NANOSLEEP.SYNCS 0x989680 ;  /* 0x009896800000895d */ /* 0x004fea0003900000 */
[----:B------:R-:W2:Y:S02]  /*b530*/  @!P0 SYNCS.PHASECHK.TRANS64 P0, [R0+URZ], R2 ;  /* 0x00000002000085a7 */ /* 0x000ea400080010ff */
[----:B--2---:R-:W-:Y:S05]  /*b540*/  @!P0 BRA `(.L_x_141) ;  /* 0xfffffffc00f08947 */ /* 0x004fea000383ffff */
[----:B------:R-:W-:Y:S05]  /*b550*/  BRA `(.L_x_142) ;  /* 0xffffff7000887947 */ /* 0x000fea000383ffff */
.L_x_44:
[----:B------:R-:W-:-:S07]  /*b560*/  MOV R0, UR5 ;  /* 0x0000000500007c02 */ /* 0x000fce0008000f00 */
.L_x_143:
[----:B-1----:R1:W2:Y:S02]  /*b570*/  SYNCS.PHASECHK.TRANS64.TRYWAIT P0, [R0+URZ], R3 ;  /* 0x00000003000075a7 */ /* 0x0022a400080011ff */
[----:B--2---:R-:W-:Y:S05]  /*b580*/  @!P0 NANOSLEEP.SYNCS 0x989680 ;  /* 0x009896800000895d */ /* 0x004fea0003900000 */
[----:B------:R-:W2:Y:S02]  /*b590*/  @!P0 SYNCS.PHASECHK.TRANS64 P0, [R0+URZ], R3 ;  /* 0x00000003000085a7 */ /* 0x000ea400080010ff */
[----:B--2---:R-:W-:Y:S05]  /*b5a0*/  @!P0 BRA `(.L_x_143) ;  /* 0xfffffffc00f08947 */ /* 0x004fea000383ffff */
[----:B------:R-:W-:Y:S05]  /*b5b0*/  BRA `(.L_x_144) ;  /* 0xffffff7000947947 */ /* 0x000fea000383ffff */
.L_x_45:
[----:B------:R-:W-:-:S07]  /*b5c0*/  MOV R0, UR5 ;  /* 0x0000000500007c02 */ /* 0x000fce0008000f00 */
.L_x_145:
[----:B-1----:R1:W2:Y:S02]  /*b5d0*/  SYNCS.PHASECHK.TRANS64.TRYWAIT P0, [R0+URZ], R3 ;  /* 0x00000003000075a7 */ /* 0x0022a400080011ff */
[----:B--2---:R-:W-:Y:S05]  /*b5e0*/  @!P0 NANOSLEEP.SYNCS 0x989680 ;  /* 0x009896800000895d */ /* 0x004fea0003900000 */
[----:B------:R-:W2:Y:S02]  /*b5f0*/  @!P0 SYNCS.PHASECHK.TRANS64 P0, [R0+URZ], R3 ;  /* 0x00000003000085a7 */ /* 0x000ea400080010ff */
[----:B--2---:R-:W-:Y:S05]  /*b600*/  @!P0 BRA `(.L_x_145) ;  /* 0xfffffffc00f08947 */ /* 0x004fea000383ffff */
[----:B------:R-:W-:Y:S05]  /*b610*/  BRA `(.L_x_146) ;  /* 0xffffff7000a07947 */ /* 0x000fea000383ffff */
.L_x_46:
[----:B------:R-:W-:-:S07]  /*b620*/  MOV R0, UR5 ;  /* 0x0000000500007c02 */ /* 0x000fce0008000f00 */
.L_x_147:
[----:B-1----:R1:W2:Y:S02]  /*b630*/  SYNCS.PHASECHK.TRANS64.TRYWAIT P0, [R0+URZ], R3 ;  /* 0x00000003000075a7 */ /* 0x0022a400080011ff */
[----:B--2---:R-:W-:Y:S05]  /*b640*/  @!P0 NANOSLEEP.SYNCS 0x989680 ;  /* 0x009896800000895d */ /* 0x004fea0003900000 */
[----:B------:R-:W2:Y:S02]  /*b650*/  @!P0 SYNCS.PHASECHK.TRANS64 P0, [R0+URZ], R3 ;  /* 0x00000003000085a7 */ /* 0x000ea400080010ff */
[----:B--2---:R-:W-:Y:S05]  /*b660*/  @!P0 BRA `(.L_x_147) ;  /* 0xfffffffc00f08947 */ /* 0x004fea000383ffff */
[----:B------:R-:W-:Y:S05]  /*b670*/  BRA `(.L_x_148) ;  /* 0xffffff7000ac7947 */ /* 0x000fea000383ffff */
.L_x_49:
[----:B-1----:R1:W2:Y:S02]  /*b680*/  SYNCS.PHASECHK.TRANS64.TRYWAIT P0, [R2+URZ+0xe0], R4 ;  /* 0x0000e004020075a7 */ /* 0x0022a400080011ff */
[----:B--2---:R-:W-:Y:S05]  /*b690*/  @!P0 NANOSLEEP.SYNCS 0x989680 ;  /* 0x009896800000895d */ /* 0x004fea0003900000 */
[----:B------:R-:W2:Y:S02]  /*b6a0*/  @!P0 SYNCS.PHASECHK.TRANS64 P0, [R2+URZ+0xe0], R4 ;  /* 0x0000e004020085a7 */ /* 0x000ea400080010ff */
[----:B--2---:R-:W-:Y:S05]  /*b6b0*/  @!P0 BRA `(.L_x_49) ;  /* 0xfffffffc00f08947 */ /* 0x004fea000383ffff */
[----:B------:R-:W-:Y:S05]  /*b6c0*/  BRA `(.L_x_149) ;  /* 0xffffff7400107947 */ /* 0x000fea000383ffff */
.L_x_50:
[----:B------:R-:W-:-:S07]  /*b6d0*/  MOV R2, UR4 ;  /* 0x0000000400027c02 */ /* 0x000fce0008000f00 */
.L_x_150:
[----:B-1----:R1:W2:Y:S02]  /*b6e0*/  SYNCS.PHASECHK.TRANS64.TRYWAIT P0, [R2+URZ+0xb0], R5 ;  /* 0x0000b005020075a7 */ /* 0x0022a400080011ff */
[----:B--2---:R-:W-:Y:S05]  /*b6f0*/  @!P0 NANOSLEEP.SYNCS 0x989680 ;  /* 0x009896800000895d */ /* 0x004fea0003900000 */
[----:B------:R-:W2:Y:S02]  /*b700*/  @!P0 SYNCS.PHASECHK.TRANS64 P0, [R2+URZ+0xb0], R5 ;  /* 0x0000b005020085a7 */ /* 0x000ea400080010ff */
[----:B--2---:R-:W-:Y:S05]  /*b710*/  @!P0 BRA `(.L_x_150) ;  /* 0xfffffffc00f08947 */ /* 0x004fea000383ffff */
[----:B------:R-:W-:Y:S05]  /*b720*/  BRA `(.L_x_151) ;  /* 0xffffff7400207947 */ /* 0x000fea000383ffff */
.L_x_51:
[----:B-1----:R1:W2:Y:S02]  /*b730*/  SYNCS.PHASECHK.TRANS64.TRYWAIT P1, [R2+URZ+0xa0], R4 ;  /* 0x0000a004020075a7 */ /* 0x0022a400080211ff */
[----:B--2---:R-:W-:Y:S05]  /*b740*/  @!P1 NANOSLEEP.SYNCS 0x989680 ;  /* 0x009896800000995d */ /* 0x004fea0003900000 */
[----:B------:R-:W2:Y:S02]  /*b750*/  @!P1 SYNCS.PHASECHK.TRANS64 P1, [R2+URZ+0xa0], R4 ;  /* 0x0000a004020095a7 */ /* 0x000ea400080210ff */
[----:B--2---:R-:W-:Y:S05]  /*b760*/  @!P1 BRA `(.L_x_51) ;  /* 0xfffffffc00f09947 */ /* 0x004fea000383ffff */
[----:B------:R-:W-:Y:S05]  /*b770*/  BRA `(.L_x_152) ;  /* 0xffffff7400507947 */ /* 0x000fea000383ffff */
.L_x_54:
[----:B------:R-:W-:-:S07]  /*b780*/  MOV R0, UR4 ;  /* 0x0000000400007c02 */ /* 0x000fce0008000f00 */
.L_x_153:
[----:B-1----:R1:W2:Y:S02]  /*b790*/  SYNCS.PHASECHK.TRANS64.TRYWAIT P0, [R0+URZ+0xb0], R2 ;  /* 0x0000b002000075a7 */ /* 0x0022a400080011ff */
[----:B--2---:R-:W-:Y:S05]  /*b7a0*/  @!P0 NANOSLEEP.SYNCS 0x989680 ;  /* 0x009896800000895d */ /* 0x004fea0003900000 */
[----:B------:R-:W2:Y:S02]  /*b7b0*/  @!P0 SYNCS.PHASECHK.TRANS64 P0, [R0+URZ+0xb0], R2 ;  /* 0x0000b002000085a7 */ /* 0x000ea400080010ff */
[----:B--2---:R-:W-:Y:S05]  /*b7c0*/  @!P0 BRA `(.L_x_153) ;  /* 0xfffffffc00f08947 */ /* 0x004fea000383ffff */
[----:B------:R-:W-:Y:S05]  /*b7d0*/  BRA `(.L_x_53) ;  /* 0xffffff7400a47947 */ /* 0x000fea000383ffff */
.L_x_61:
[----:B-1----:R1:W2:Y:S02]  /*b7e0*/  SYNCS.PHASECHK.TRANS64.TRYWAIT P1, [R0+URZ+0xa0], R2 ;  /* 0x0000a002000075a7 */ /* 0x0022a400080211ff */
[----:B--2---:R-:W-:Y:S05]  /*b7f0*/  @!P1 NANOSLEEP.SYNCS 0x989680 ;  /* 0x009896800000995d */ /* 0x004fea0003900000 */
[----:B------:R-:W2:Y:S02]  /*b800*/  @!P1 SYNCS.PHASECHK.TRANS64 P1, [R0+URZ+0xa0], R2 ;  /* 0x0000a002000095a7 */ /* 0x000ea400080210ff */
[----:B--2---:R-:W-:Y:S05]  /*b810*/  @!P1 BRA `(.L_x_61) ;  /* 0xfffffffc00f09947 */ /* 0x004fea000383ffff */
[----:B------:R-:W-:Y:S05]  /*b820*/  BRA `(.L_x_154) ;  /* 0xffffff7c000c7947 */ /* 0x000fea000383ffff */
.L_x_62:
[----:B------:R-:W-:-:S07]  /*b830*/  MOV R2, UR22 ;  /* 0x0000001600027c02 */ /* 0x000fce0008000f00 */
.L_x_155:
[----:B-1----:R1:W2:Y:S02]  /*b840*/  SYNCS.PHASECHK.TRANS64.TRYWAIT P0, [R2+URZ+0xd0], R0 ;  /* 0x0000d000020075a7 */ /* 0x0022a400080011ff */
[----:B--2---:R-:W-:Y:S05]  /*b850*/  @!P0 NANOSLEEP.SYNCS 0x989680 ;  /* 0x009896800000895d */ /* 0x004fea0003900000 */
[----:B------:R-:W2:Y:S02]  /*b860*/  @!P0 SYNCS.PHASECHK.TRANS64 P0, [R2+URZ+0xd0], R0 ;  /* 0x0000d000020085a7 */ /* 0x000ea400080010ff */
[----:B--2---:R-:W-:Y:S05]  /*b870*/  @!P0 BRA `(.L_x_155) ;  /* 0xfffffffc00f08947 */ /* 0x004fea000383ffff */
[----:B------:R-:W-:Y:S05]  /*b880*/  BRA `(.L_x_156) ;  /* 0xffffff7c00447947 */ /* 0x000fea000383ffff */
.L_x_65:
[----:B------:R-:W-:Y:S07]  /*b890*/  MOV R0, UR5 ;  /* 0x0000000500007c02 */ /* 0x000fee0008000f00 */
.L_x_157:
[----:B-1----:R1:W2:Y:S02]  /*b8a0*/  SYNCS.PHASECHK.TRANS64.TRYWAIT P0, [R0+URZ], R2 ;  /* 0x00000002000075a7 */ /* 0x0022a400080011ff */
[----:B--2---:R-:W-:Y:S05]  /*b8b0*/  @!P0 NANOSLEEP.SYNCS 0x989680 ;  /* 0x009896800000895d */ /* 0x004fea0003900000 */
[----:B------:R-:W2:Y:S02]  /*b8c0*/  @!P0 SYNCS.PHASECHK.TRANS64 P0, [R0+URZ], R2 ;  /* 0x00000002000085a7 */ /* 0x000ea400080010ff */
[----:B--2---:R-:W-:Y:S05]  /*b8d0*/  @!P0 BRA `(.L_x_157) ;  /* 0xfffffffc00f08947 */ /* 0x004fea000383ffff */
[----:B------:R-:W-:Y:S05]  /*b8e0*/  BRA `(.L_x_64) ;  /* 0xffffff7c00607947 */ /* 0x000fea000383ffff */
.L_x_68:
[----:B------:R-:W-:-:S07]  /*b8f0*/  MOV R0, UR4 ;  /* 0x0000000400007c02 */ /* 0x000fce0008000f00 */
.L_x_158:
[----:B--2---:R2:W4:Y:S02]  /*b900*/  SYNCS.PHASECHK.TRANS64.TRYWAIT P0, [R0+URZ], R2 ;  /* 0x00000002000075a7 */ /* 0x00452400080011ff */
[----:B----4-:R-:W-:Y:S05]  /*b910*/  @!P0 NANOSLEEP.SYNCS 0x989680 ;  /* 0x009896800000895d */ /* 0x010fea0003900000 */
[----:B------:R-:W4:Y:S02]  /*b920*/  @!P0 SYNCS.PHASECHK.TRANS64 P0, [R0+URZ], R2 ;  /* 0x00000002000085a7 */ /* 0x000f2400080010ff */
[----:B----4-:R-:W-:Y:S05]  /*b930*/  @!P0 BRA `(.L_x_158) ;  /* 0xfffffffc00f08947 */ /* 0x010fea000383ffff */
[----:B------:R-:W-:Y:S05]  /*b940*/  BRA `(.L_x_159) ;  /* 0xffffff8000147947 */ /* 0x000fea000383ffff */
.L_x_69:
[----:B------:R-:W-:-:S07]  /*b950*/  MOV R0, UR4 ;  /* 0x0000000400007c02 */ /* 0x000fce0008000f00 */
.L_x_160:
[----:B-1----:R1:W2:Y:S02]  /*b960*/  SYNCS.PHASECHK.TRANS64.TRYWAIT P0, [R0+URZ], R2 ;  /* 0x00000002000075a7 */ /* 0x0022a400080011ff */
[----:B--2---:R-:W-:Y:S05]  /*b970*/  @!P0 NANOSLEEP.SYNCS 0x989680 ;  /* 0x009896800000895d */ /* 0x004fea0003900000 */
[----:B------:R-:W2:Y:S02]  /*b980*/  @!P0 SYNCS.PHASECHK.TRANS64 P0, [R0+URZ], R2 ;  /* 0x00000002000085a7 */ /* 0x000ea400080010ff */
[----:B--2---:R-:W-:Y:S05]  /*b990*/  @!P0 BRA `(.L_x_160) ;  /* 0xfffffffc00f08947 */ /* 0x004fea000383ffff */
[----:B------:R-:W-:Y:S05]  /*b9a0*/  BRA `(.L_x_161) ;  /* 0xffffff8000207947 */ /* 0x000fea000383ffff */
.L_x_74:
[----:B--2---:R2:W3:Y:S02]  /*b9b0*/  SYNCS.PHASECHK.TRANS64.TRYWAIT P0, [R12+URZ+0xa0], R0 ;  /* 0x0000a0000c0075a7 */ /* 0x0044e400080011ff */
[----:B---3--:R-:W-:Y:S05]  /*b9c0*/  @!P0 NANOSLEEP.SYNCS 0x989680 ;  /* 0x009896800000895d */ /* 0x008fea0003900000 */
[----:B------:R-:W3:Y:S02]  /*b9d0*/  @!P0 SYNCS.PHASECHK.TRANS64 P0, [R12+URZ+0xa0], R0 ;  /* 0x0000a0000c0085a7 */ /* 0x000ee400080010ff */
[----:B---3--:R-:W-:Y:S05]  /*b9e0*/  @!P0 BRA `(.L_x_74) ;  /* 0xfffffffc00f08947 */ /* 0x008fea000383ffff */
[----:B------:R-:W-:Y:S05]  /*b9f0*/  BRA `(.L_x_162) ;  /* 0xffffff8400507947 */ /* 0x000fea000383ffff */
.L_x_77:
[----:B--2---:R-:W-:Y:S07]  /*ba00*/  MOV R0, UR21 ;  /* 0x0000001500007c02 */ /* 0x004fee0008000f00 */
.L_x_163:
[----:B--2---:R2:W3:Y:S02]  /*ba10*/  SYNCS.PHASECHK.TRANS64.TRYWAIT P2, [R0+URZ+0x98], R6 ;  /* 0x00009806000075a7 */ /* 0x0044e400080411ff */
[----:B---3--:R-:W-:Y:S05]  /*ba20*/  @!P2 NANOSLEEP.SYNCS 0x989680 ;  /* 0x009896800000a95d */ /* 0x008fea0003900000 */
[----:B------:R-:W3:Y:S02]  /*ba30*/  @!P2 SYNCS.PHASECHK.TRANS64 P2, [R0+URZ+0x98], R6 ;  /* 0x000098060000a5a7 */ /* 0x000ee400080410ff */
[----:B---3--:R-:W-:Y:S05]  /*ba40*/  @!P2 BRA `(.L_x_163) ;  /* 0xfffffffc00f0a947 */ /* 0x008fea000383ffff */
[----:B------:R-:W-:Y:S05]  /*ba50*/  BRA `(.L_x_76) ;  /* 0xffffff8800b87947 */ /* 0x000fea000383ffff */
.L_x_80:
[----:B------:R-:W-:Y:S07]  /*ba60*/  MOV R0, UR21 ;  /* 0x0000001500007c02 */ /* 0x000fee0008000f00 */
.L_x_164:
[----:B--2---:R2:W3:Y:S02]  /*ba70*/  SYNCS.PHASECHK.TRANS64.TRYWAIT P0, [R0+URZ+0x70], R9 ;  /* 0x00007009000075a7 */ /* 0x0044e400080011ff */
[----:B---3--:R-:W-:Y:S05]  /*ba80*/  @!P0 NANOSLEEP.SYNCS 0x989680 ;  /* 0x009896800000895d */ /* 0x008fea0003900000 */
[----:B------:R-:W3:Y:S02]  /*ba90*/  @!P0 SYNCS.PHASECHK.TRANS64 P0, [R0+URZ+0x70], R9 ;  /* 0x00007009000085a7 */ /* 0x000ee400080010ff */
[----:B---3--:R-:W-:Y:S05]  /*baa0*/  @!P0 BRA `(.L_x_164) ;  /* 0xfffffffc00f08947 */ /* 0x008fea000383ffff */
[----:B------:R-:W-:Y:S05]  /*bab0*/  BRA `(.L_x_165) ;  /* 0xffffff8c00147947 */ /* 0x000fea000383ffff */
.L_x_81:
[----:B------:R-:W-:Y:S07]  /*bac0*/  MOV R0, UR21 ;  /* 0x0000001500007c02 */ /* 0x000fee0008000f00 */
.L_x_166:
[----:B--2---:R2:W3:Y:S02]  /*bad0*/  SYNCS.PHASECHK.TRANS64.TRYWAIT P0, [R0+URZ+0x78], R9 ;  /* 0x00007809000075a7 */ /* 0x0044e400080011ff */
[----:B---3--:R-:W-:Y:S05]  /*bae0*/  @!P0 NANOSLEEP.SYNCS 0x989680 ;  /* 0x009896800000895d */ /* 0x008fea0003900000 */
[----:B------:R-:W3:Y:S02]  /*baf0*/  @!P0 SYNCS.PHASECHK.TRANS64 P0, [R0+URZ+0x78], R9 ;  /* 0x00007809000085a7 */ /* 0x000ee400080010ff */
[----:B---3--:R-:W-:Y:S05]  /*bb00*/  @!P0 BRA `(.L_x_166) ;  /* 0xfffffffc00f08947 */ /* 0x008fea000383ffff */
[----:B------:R-:W-:Y:S05]  /*bb10*/  BRA `(.L_x_167) ;  /* 0xffffff8c004c7947 */ /* 0x000fea000383ffff */
.L_x_82:
[----:B------:R-:W-:Y:S07]  /*bb20*/  MOV R0, UR21 ;  /* 0x0000001500007c02 */ /* 0x000fee0008000f00 */
.L_x_168:
[----:B--2---:R2:W3:Y:S02]  /*bb30*/  SYNCS.PHASECHK.TRANS64.TRYWAIT P0, [R0+URZ+0x80], R9 ;  /* 0x00008009000075a7 */ /* 0x0044e400080011ff */
[----:B---3--:R-:W-:Y:S05]  /*bb40*/  @!P0 NANOSLEEP.SYNCS 0x989680 ;  /* 0x009896800000895d */ /* 0x008fea0003900000 */
[----:B------:R-:W3:Y:S02]  /*bb50*/  @!P0 SYNCS.PHASECHK.TRANS64 P0, [R0+URZ+0x80], R9 ;  /* 0x00008009000085a7 */ /* 0x000ee400080010ff */
[----:B---3--:R-:W-:Y:S05]  /*bb60*/  @!P0 BRA `(.L_x_168) ;  /* 0xfffffffc00f08947 */ /* 0x008fea000383ffff */
[----:B------:R-:W-:Y:S05]  /*bb70*/  BRA `(.L_x_169) ;  /* 0xffffff8c00907947 */ /* 0x000fea000383ffff */
.L_x_83:
[----:B------:R-:W-:Y:S07]  /*bb80*/  MOV R0, UR21 ;  /* 0x0000001500007c02 */ /* 0x000fee0008000f00 */
.L_x_170:
[----:B--2---:R2:W3:Y:S02]  /*bb90*/  SYNCS.PHASECHK.TRANS64.TRYWAIT P0, [R0+URZ+0x88], R9 ;  /* 0x00008809000075a7 */ /* 0x0044e400080011ff */
[----:B---3--:R-:W-:Y:S05]  /*bba0*/  @!P0 NANOSLEEP.SYNCS 0x989680 ;  /* 0x009896800000895d */ /* 0x008fea0003900000 */
[----:B------:R-:W3:Y:S02]  /*bbb0*/  @!P0 SYNCS.PHASECHK.TRANS64 P0, [R0+URZ+0x88], R9 ;  /* 0x00008809000085a7 */ /* 0x000ee400080010ff */
[----:B---3--:R-:W-:Y:S05]  /*bbc0*/  @!P0 BRA `(.L_x_170) ;  /* 0xfffffffc00f08947 */ /* 0x008fea000383ffff */
[----:B------:R-:W-:Y:S05]  /*bbd0*/  BRA `(.L_x_171) ;  /* 0xffffff8c00d07947 */ /* 0x000fea000383ffff */
.L_x_85:
[----:B------:R-:W-:-:S07]  /*bbe0*/  MOV R0, UR21 ;  /* 0x0000001500007c02 */ /* 0x000fce0008000f00 */
.L_x_172:
[----:B---3--:R3:W4:Y:S02]  /*bbf0*/  SYNCS.PHASECHK.TRANS64.TRYWAIT P0, [R0+URZ+0x70], R2 ;  /* 0x00007002000075a7 */ /* 0x00872400080011ff */
[----:B----4-:R-:W-:Y:S05]  /*bc00*/  @!P0 NANOSLEEP.SYNCS 0x989680 ;  /* 0x009896800000895d */ /* 0x010fea0003900000 */
[----:B------:R-:W4:Y:S02]  /*bc10*/  @!P0 SYNCS.PHASECHK.TRANS64 P0, [R0+URZ+0x70], R2 ;  /* 0x00007002000085a7 */ /* 0x000f2400080010ff */
[----:B----4-:R-:W-:Y:S05]  /*bc20*/  @!P0 BRA `(.L_x_172) ;  /* 0xfffffffc00f08947 */ /* 0x010fea000383ffff */
[----:B------:R-:W-:Y:S05]  /*bc30*/  BRA `(.L_x_173) ;  /* 0xffffff9000487947 */ /* 0x000fea000383ffff */
.L_x_86:
[----:B---3--:R-:W-:-:S07]  /*bc40*/  MOV R0, UR21 ;  /* 0x0000001500007c02 */ /* 0x008fce0008000f00 */
.L_x_174:
[----:B---3--:R3:W4:Y:S02]  /*bc50*/  SYNCS.PHASECHK.TRANS64.TRYWAIT P0, [R0+URZ+0x78], R2 ;  /* 0x00007802000075a7 */ /* 0x00872400080011ff */
[----:B----4-:R-:W-:Y:S05]  /*bc60*/  @!P0 NANOSLEEP.SYNCS 0x989680 ;  /* 0x009896800000895d */ /* 0x010fea0003900000 */
[----:B------:R-:W4:Y:S02]  /*bc70*/  @!P0 SYNCS.PHASECHK.TRANS64 P0, [R0+URZ+0x78], R2 ;  /* 0x00007802000085a7 */ /* 0x000f2400080010ff */
[----:B----4-:R-:W-:Y:S05]  /*bc80*/  @!P0 BRA `(.L_x_174) ;  /* 0xfffffffc00f08947 */ /* 0x010fea000383ffff */
[----:B------:R-:W-:Y:S05]  /*bc90*/  BRA `(.L_x_175) ;  /* 0xffffff9000387947 */ /* 0x000fea000383ffff */
.L_x_87:
[----:B---3--:R-:W-:-:S07]  /*bca0*/  MOV R0, UR21 ;  /* 0x0000001500007c02 */ /* 0x008fce0008000f00 */
.L_x_176:
[----:B---3--:R3:W4:Y:S02]  /*bcb0*/  SYNCS.PHASECHK.TRANS64.TRYWAIT P0, [R0+URZ+0x80], R2 ;  /* 0x00008002000075a7 */ /* 0x00872400080011ff */
[----:B----4-:R-:W-:Y:S05]  /*bcc0*/  @!P0 NANOSLEEP.SYNCS 0x989680 ;  /* 0x009896800000895d */ /* 0x010fea0003900000 */
[----:B------:R-:W4:Y:S02]  /*bcd0*/  @!P0 SYNCS.PHASECHK.TRANS64 P0, [R0+URZ+0x80], R2 ;  /* 0x00008002000085a7 */ /* 0x000f2400080010ff */
[----:B----4-:R-:W-:Y:S05]  /*bce0*/  @!P0 BRA `(.L_x_176) ;  /* 0xfffffffc00f08947 */ /* 0x010fea000383ffff */
[----:B------:R-:W-:Y:S05]  /*bcf0*/  BRA `(.L_x_177) ;  /* 0xffffff9000287947 */ /* 0x000fea000383ffff */
.L_x_89:
[----:B-1----:R1:W2:Y:S02]  /*bd00*/  SYNCS.PHASECHK.TRANS64.TRYWAIT P0, [R3+URZ+0xa0], R0 ;  /* 0x0000a000030075a7 */ /* 0x0022a400080011ff */
[----:B--2---:R-:W-:Y:S05]  /*bd10*/  @!P0 NANOSLEEP.SYNCS 0x989680 ;  /* 0x009896800000895d */ /* 0x004fea0003900000 */
[----:B------:R-:W2:Y:S02]  /*bd20*/  @!P0 SYNCS.PHASECHK.TRANS64 P0, [R3+URZ+0xa0], R0 ;  /* 0x0000a000030085a7 */ /* 0x000ea400080010ff */
[----:B--2---:R-:W-:Y:S05]  /*bd30*/  @!P0 BRA `(.L_x_89) ;  /* 0xfffffffc00f08947 */ /* 0x004fea000383ffff */
[----:B------:R-:W-:Y:S05]  /*bd40*/  BRA `(.L_x_178) ;  /* 0xffffff9000f47947 */ /* 0x000fea000383ffff */
.L_x_100:
[----:B-1----:R-:W-:Y:S04]  /*bd50*/  MOV R2, UR44 ;  /* 0x0000002c00027c02 */ /* 0x002fe80008000f00 */
[----:B------:R1:W2:Y:S03]  /*bd60*/  SYNCS.PHASECHK.TRANS64.TRYWAIT P1, [R2+URZ+0x50], R3 ;  /* 0x00005003020075a7 */ /* 0x0002a600080211ff */
[----:B--2---:R-:W-:Y:S05]  /*bd70*/  @!P1 NANOSLEEP.SYNCS 0x989680 ;  /* 0x009896800000995d */ /* 0x004fea0003900000 */
[----:B------:R-:W2:Y:S02]  /*bd80*/  @!P1 SYNCS.PHASECHK.TRANS64 P1, [R2+URZ+0x50], R3 ;  /* 0x00005003020095a7 */ /* 0x000ea400080210ff */
[----:B--2---:R-:W-:Y:S05]  /*bd90*/  @!P1 BRA `(.L_x_100) ;  /* 0xfffffffc00ec9947 */ /* 0x004fea000383ffff */
[----:B------:R-:W-:Y:S05]  /*bda0*/  BRA `(.L_x_99) ;  /* 0xffffffa000cc7947 */ /* 0x000fea000383ffff */
.L_x_102:
[----:B-1----:R1:W4:Y:S02]  /*bdb0*/  SYNCS.PHASECHK.TRANS64.TRYWAIT P0, [R74+URZ+0xc0], R0 ;  /* 0x0000c0004a0075a7 */ /* 0x00232400080011ff */
[----:B----4-:R-:W-:Y:S05]  /*bdc0*/  @!P0 NANOSLEEP.SYNCS 0x989680 ;  /* 0x009896800000895d */ /* 0x010fea0003900000 */
[----:B------:R-:W4:Y:S02]  /*bdd0*/  @!P0 SYNCS.PHASECHK.TRANS64 P0, [R74+URZ+0xc0], R0 ;  /* 0x0000c0004a0085a7 */ /* 0x000f2400080010ff */
[----:B----4-:R-:W-:Y:S05]  /*bde0*/  @!P0 BRA `(.L_x_102) ;  /* 0xfffffffc00f08947 */ /* 0x010fea000383ffff */
[----:B------:R-:W-:Y:S05]  /*bdf0*/  BRA `(.L_x_101) ;  /* 0xffffffa400047947 */ /* 0x000fea000383ffff */
.L_x_111:
[----:B-1----:R1:W3:Y:S02]  /*be00*/  SYNCS.PHASECHK.TRANS64.TRYWAIT P0, [R2+URZ+0x50], R0 ;  /* 0x00005000020075a7 */ /* 0x0022e400080011ff */
[----:B---3--:R-:W-:Y:S05]  /*be10*/  @!P0 NANOSLEEP.SYNCS 0x989680 ;  /* 0x009896800000895d */ /* 0x008fea0003900000 */
[----:B------:R-:W3:Y:S02]  /*be20*/  @!P0 SYNCS.PHASECHK.TRANS64 P0, [R2+URZ+0x50], R0 ;  /* 0x00005000020085a7 */ /* 0x000ee400080010ff */
[----:B---3--:R-:W-:Y:S05]  /*be30*/  @!P0 BRA `(.L_x_111) ;  /* 0xfffffffc00f08947 */ /* 0x008fea000383ffff */
[----:B------:R-:W-:Y:S05]  /*be40*/  BRA `(.L_x_110) ;  /* 0xffffffb400b07947 */ /* 0x000fea000383ffff */
.L_x_119:
[----:B-1----:R1:W2:Y:S02]  /*be50*/  SYNCS.PHASECHK.TRANS64.TRYWAIT P0, [R6+URZ+0x50], R5 ;  /* 0x00005005060075a7 */ /* 0x0022a400080011ff */
[----:B--2---:R-:W-:Y:S05]  /*be60*/  @!P0 NANOSLEEP.SYNCS 0x989680 ;  /* 0x009896800000895d */ /* 0x004fea0003900000 */
[----:B------:R-:W2:Y:S02]  /*be70*/  @!P0 SYNCS.PHASECHK.TRANS64 P0, [R6+URZ+0x50], R5 ;  /* 0x00005005060085a7 */ /* 0x000ea400080010ff */
[----:B--2---:R-:W-:Y:S05]  /*be80*/  @!P0 BRA `(.L_x_119) ;  /* 0xfffffffc00f08947 */ /* 0x004fea000383ffff */
[----:B------:R-:W-:Y:S05]  /*be90*/  BRA `(.L_x_118) ;  /* 0xffffffc800a87947 */ /* 0x000fea000383ffff */
.L_x_127:
[----:B-1----:R1:W2:Y:S02]  /*bea0*/  SYNCS.PHASECHK.TRANS64.TRYWAIT P0, [R3+URZ+0x50], R0 ;  /* 0x00005000030075a7 */ /* 0x0022a400080011ff */
[----:B--2---:R-:W-:Y:S05]  /*beb0*/  @!P0 NANOSLEEP.SYNCS 0x989680 ;  /* 0x009896800000895d */ /* 0x004fea0003900000 */
[----:B------:R-:W2:Y:S02]  /*bec0*/  @!P0 SYNCS.PHASECHK.TRANS64 P0, [R3+URZ+0x50], R0 ;  /* 0x00005000030085a7 */ /* 0x000ea400080010ff */
[----:B--2---:R-:W-:Y:S05]  /*bed0*/  @!P0 BRA `(.L_x_127) ;  /* 0xfffffffc00f08947 */ /* 0x004fea000383ffff */
[----:B------:R-:W-:Y:S05]  /*bee0*/  BRA `(.L_x_126) ;  /* 0xffffffdc009c7947 */ /* 0x000fea000383ffff */
        .weak           $__internal_0_$__cuda_sm10x_tcgen05_guardrail_trap_col_being_dealloced_not_returned_by_alloc
        .type           $__internal_0_$__cuda_sm10x_tcgen05_guardrail_trap_col_being_dealloced_not_returned_by_alloc,@function
        .size           $__internal_0_$__cuda_sm10x_tcgen05_guardrail_trap_col_being_dealloced_not_returned_by_alloc,($__internal_1_$__cuda_sm10x_tcgen05_guardrail_trap_phase_invalid_during_alloc - $__internal_0_$__cuda_sm10x_tcgen05_guardrail_trap_col_being_dealloced_not_returned_by_alloc)
$__internal_0_$__cuda_sm10x_tcgen05_guardrail_trap_col_being_dealloced_not_returned_by_alloc:
[----:B------:R-:W-:Y:S05]  /*bef0*/  BPT.TRAP 0x1 ;  /* 0x000000040000795c */ /* 0x000fea0000300000 */
[----:B------:R-:W-:-:S04]  /*bf00*/  HFMA2 R3, -RZ, RZ, 0, 0 ;  /* 0x00000000ff037431 */ /* 0x000fc800000001ff */
[----:B------:R-:W-:Y:S05]  /*bf10*/  RET.REL.NODEC R2 `(_ZN7cutlass13device_kernelINS_4gemm6kernel13GemmUniversalIN4cute5tupleIJiiiiEEENS1_10collective13CollectiveMmaINS1_35MainloopSm100TmaUmmaWarpSpecializedILi5ELi2ELi2ENS5_IJNS4_1CILi1EEENSA_ILi2EEESB_EEEEENS5_IJNSA_ILi128EEENSA_ILi256EEENSA_ILi32EEEEEENS_10bfloat16_tENS5_IJlSB_lEEESJ_SK_NS4_8TiledMMAINS4_8MMA_AtomIJNS4_20SM100_MMA_F16BF16_SSISJ_SJ_fLi128ELi256ELNS4_4UMMA5MajorE0ELSP_0ELNSO_7ScaleInE0ELSQ_0EEEEEENS4_6LayoutINS5_IJSB_SB_SB_EEENS5_IJNSA_ILi0EEESV_SV_EEEEENS5_IJNS4_10UnderscoreESY_SY_EEEEENS4_23SM90_TMA_LOAD_MULTICASTENS4_14ComposedLayoutINS4_7SwizzleILi2ELi4ELi3EEENS4_18smem_ptr_flag_bitsILi16EEENST_INS5_IJNSA_ILi8EEESH_EEENS5_IJSH_SB_EEEEEEEvNS4_8identityENS4_13SM90_TMA_LOADES1B_vS1C_EENS_8epilogue10collective18CollectiveEpilogueINS1F_23Sm100TmaWarpSpecializedILi4ELi2ELi64ELb1ELb0EEEJSI_NS5_IJNST_ISF_SB_EENST_INSA_ILi64EEESB_EEEEESJ_SK_SJ_SK_NS1F_6fusion15FusionCallbacksIS1J_NS1O_17LinearCombinationISJ_fSJ_fLNS_15FloatRoundStyleE2EEESI_S1N_JEEENS4_5SM1004TMEM4LOAD26SM100_TMEM_LOAD_32dp32b64xES1D_NS12_INS13_ILi3ELi4ELi3EEES16_NST_INS5_IJS17_S1L_EEENS5_IJS1L_SB_EEEEEEENS4_39AutoVectorizingCopyWithAssumedAlignmentILi128EEENS4_14SM90_TMA_STOREES22_S24_S24_EEEvvEEEEvNT_6ParamsE) ;  /* 0xffffff4002387950 */ /* 0x000fea0003c3ffff */
        .weak           $__internal_1_$__cuda_sm10x_tcgen05_guardrail_trap_phase_invalid_during_alloc
        .type           $__internal_1_$__cuda_sm10x_tcgen05_guardrail_trap_phase_invalid_during_alloc,@function
        .size           $__internal_1_$__cuda_sm10x_tcgen05_guardrail_trap_phase_invalid_during_alloc,($__internal_2_$__cuda_sm10x_tcgen05_guardrail_trap_unallocated_columns_being_dealloced - $__internal_1_$__cuda_sm10x_tcgen05_guardrail_trap_phase_invalid_during_alloc)
$__internal_1_$__cuda_sm10x_tcgen05_guardrail_trap_phase_invalid_during_alloc:
[----:B------:R-:W-:Y:S05]  /*bf20*/  BPT.TRAP 0x1 ;  /* 0x000000040000795c */ /* 0x000fea0000300000 */
[----:B------:R-:W-:-:S04]  /*bf30*/  MOV R5, 0x0 ;  /* 0x0000000000057802 */ /* 0x000fc80000000f00 */
[----:B------:R-:W-:Y:S05]  /*bf40*/  RET.REL.NODEC R4 `(_ZN7cutlass13device_kernelINS_4gemm6kernel13GemmUniversalIN4cute5tupleIJiiiiEEENS1_10collective13CollectiveMmaINS1_35MainloopSm100TmaUmmaWarpSpecializedILi5ELi2ELi2ENS5_IJNS4_1CILi1EEENSA_ILi2EEESB_EEEEENS5_IJNSA_ILi128EEENSA_ILi256EEENSA_ILi32EEEEEENS_10bfloat16_tENS5_IJlSB_lEEESJ_SK_NS4_8TiledMMAINS4_8MMA_AtomIJNS4_20SM100_MMA_F16BF16_SSISJ_SJ_fLi128ELi256ELNS4_4UMMA5MajorE0ELSP_0ELNSO_7ScaleInE0ELSQ_0EEEEEENS4_6LayoutINS5_IJSB_SB_SB_EEENS5_IJNSA_ILi0EEESV_SV_EEEEENS5_IJNS4_10UnderscoreESY_SY_EEEEENS4_23SM90_TMA_LOAD_MULTICASTENS4_14ComposedLayoutINS4_7SwizzleILi2ELi4ELi3EEENS4_18smem_ptr_flag_bitsILi16EEENST_INS5_IJNSA_ILi8EEESH_EEENS5_IJSH_SB_EEEEEEEvNS4_8identityENS4_13SM90_TMA_LOADES1B_vS1C_EENS_8epilogue10collective18CollectiveEpilogueINS1F_23Sm100TmaWarpSpecializedILi4ELi2ELi64ELb1ELb0EEEJSI_NS5_IJNST_ISF_SB_EENST_INSA_ILi64EEESB_EEEEESJ_SK_SJ_SK_NS1F_6fusion15FusionCallbacksIS1J_NS1O_17LinearCombinationISJ_fSJ_fLNS_15FloatRoundStyleE2EEESI_S1N_JEEENS4_5SM1004TMEM4LOAD26SM100_TMEM_LOAD_32dp32b64xES1D_NS12_INS13_ILi3ELi4ELi3EEES16_NST_INS5_IJS17_S1L_EEENS5_IJS1L_SB_EEEEEEENS4_39AutoVectorizingCopyWithAssumedAlignmentILi128EEENS4_14SM90_TMA_STOREES22_S24_S24_EEEvvEEEEvNT_6ParamsE) ;  /* 0xffffff40042c7950 */ /* 0x000fea0003c3ffff */
        .weak           $__internal_2_$__cuda_sm10x_tcgen05_guardrail_trap_unallocated_columns_being_dealloced
        .type           $__internal_2_$__cuda_sm10x_tcgen05_guardrail_trap_unallocated_columns_being_dealloced,@function
        .size           $__internal_2_$__cuda_sm10x_tcgen05_guardrail_trap_unallocated_columns_being_dealloced,(.L_x_180 - $__internal_2_$__cuda_sm10x_tcgen05_guardrail_trap_unallocated_columns_being_dealloced)
$__internal_2_$__cuda_sm10x_tcgen05_guardrail_trap_unallocated_columns_being_dealloced:
[----:B------:R-:W-:Y:S05]  /*bf50*/  BPT.TRAP 0x1 ;  /* 0x000000040000795c */ /* 0x000fea0000300000 */
[----:B------:R-:W-:-:S04]  /*bf60*/  HFMA2 R3, -RZ, RZ, 0, 0 ;  /* 0x00000000ff037431 */ /* 0x000fc800000001ff */
[----:B------:R-:W-:Y:S05]  /*bf70*/  RET.REL.NODEC R2 `(_ZN7cutlass13device_kernelINS_4gemm6kernel13GemmUniversalIN4cute5tupleIJiiiiEEENS1_10collective13CollectiveMmaINS1_35MainloopSm100TmaUmmaWarpSpecializedILi5ELi2ELi2ENS5_IJNS4_1CILi1EEENSA_ILi2EEESB_EEEEENS5_IJNSA_ILi128EEENSA_ILi256EEENSA_ILi32EEEEEENS_10bfloat16_tENS5_IJlSB_lEEESJ_SK_NS4_8TiledMMAINS4_8MMA_AtomIJNS4_20SM100_MMA_F16BF16_SSISJ_SJ_fLi128ELi256ELNS4_4UMMA5MajorE0ELSP_0ELNSO_7ScaleInE0ELSQ_0EEEEEENS4_6LayoutINS5_IJSB_SB_SB_EEENS5_IJNSA_ILi0EEESV_SV_EEEEENS5_IJNS4_10UnderscoreESY_SY_EEEEENS4_23SM90_TMA_LOAD_MULTICASTENS4_14ComposedLayoutINS4_7SwizzleILi2ELi4ELi3EEENS4_18smem_ptr_flag_bitsILi16EEENST_INS5_IJNSA_ILi8EEESH_EEENS5_IJSH_SB_EEEEEEEvNS4_8identityENS4_13SM90_TMA_LOADES1B_vS1C_EENS_8epilogue10collective18CollectiveEpilogueINS1F_23Sm100TmaWarpSpecializedILi4ELi2ELi64ELb1ELb0EEEJSI_NS5_IJNST_ISF_SB_EENST_INSA_ILi64EEESB_EEEEESJ_SK_SJ_SK_NS1F_6fusion15FusionCallbacksIS1J_NS1O_17LinearCombinationISJ_fSJ_fLNS_15FloatRoundStyleE2EEESI_S1N_JEEENS4_5SM1004TMEM4LOAD26SM100_TMEM_LOAD_32dp32b64xES1D_NS12_INS13_ILi3ELi4ELi3EEES16_NST_INS5_IJS17_S1L_EEENS5_IJS1L_SB_EEEEEEENS4_39AutoVectorizingCopyWithAssumedAlignmentILi128EEENS4_14SM90_TMA_STOREES22_S24_S24_EEEvvEEEEvNT_6ParamsE) ;  /* 0xffffff4002207950 */ /* 0x000fea0003c3ffff */
.L_x_179:
[----:B------:R-:W-:-:S00]  /*bf80*/  BRA `(.L_x_179) ;  /* 0xfffffffc00fc7947 */ /* 0x000fc0000383ffff */
[----:B------:R-:W-:-:S00]  /*bf90*/  NOP ;  /* 0x0000000000007918 */ /* 0x000fc00000000000 */
        /* <DEDUP_REMOVED lines=14> */
.L_x_180:


//--------------------- .nv.global.init           --------------------------
	.section	.nv.global.init,"aw",@progbits
.nv.global.init:
	.type		$str$27,@object
	.size		$str$27,($str$28 - $str$27)
$str$27:
        /*0000*/ 	.byte	0x28, 0x61, 0x64, 0x64, 0x72, 0x65, 0x73, 0x73, 0x20, 0x26, 0x20, 0x6d, 0x61, 0x73, 0x6b, 0x29
        /*0010*/ 	.byte	0x20, 0x3d, 0x3d, 0x20, 0x30, 0x00
	.type		$str$28,@object
	.size		$str$28,($str$26 - $str$28)
$str$28:
        /*0016*/ 	.byte	0x2f, 0x74, 0x6d, 0x70, 0x2f, 0x63, 0x75, 0x74, 0x6c, 0x61, 0x73, 0x73, 0x5f, 0x73, 0x77, 0x65
        /*0026*/ 	.byte	0x65, 0x70, 0x5f, 0x73, 0x72, 0x63, 0x2f, 0x69, 0x6e, 0x63, 0x6c, 0x75, 0x64, 0x65, 0x2f, 0x63
        /*0036*/ 	.byte	0x75, 0x74, 0x65, 0x2f, 0x70, 0x6f, 0x69, 0x6e, 0x74, 0x65, 0x72, 0x5f, 0x66, 0x6c, 0x61, 0x67
        /*0046*/ 	.byte	0x67, 0x65, 0x64, 0x2e, 0x68, 0x70, 0x70, 0x00
	.type		$str$26,@object
	.size		$str$26,($str$25 - $str$26)
$str$26:
        /*004e*/ 	.byte	0x2f, 0x74, 0x6d, 0x70, 0x2f, 0x63, 0x75, 0x74, 0x6c, 0x61, 0x73, 0x73, 0x5f, 0x73, 0x77, 0x65
        /*005e*/ 	.byte	0x65, 0x70, 0x5f, 0x73, 0x72, 0x63, 0x2f, 0x69, 0x6e, 0x63, 0x6c, 0x75, 0x64, 0x65, 0x2f, 0x63
        /*006e*/ 	.byte	0x75, 0x74, 0x65, 0x2f, 0x61, 0x74, 0x6f, 0x6d, 0x2f, 0x63, 0x6f, 0x70, 0x79, 0x5f, 0x74, 0x72
        /*007e*/ 	.byte	0x61, 0x69, 0x74, 0x73, 0x5f, 0x73, 0x6d, 0x31, 0x30, 0x30, 0x2e, 0x68, 0x70, 0x70, 0x00
	.type		$str$25,@object
	.size		$str$25,(__unnamed_1 - $str$25)
$str$25:
        /*008d*/ 	.byte	0x28, 0x28, 0x75, 0x69, 0x6e, 0x74, 0x33, 0x32, 0x5f, 0x74, 0x28, 0x74, 0x68, 0x72, 0x65, 0x61
        /*009d*/ 	.byte	0x64, 0x49, 0x64, 0x78, 0x2e, 0x78, 0x29, 0x20, 0x2f, 0x20, 0x33, 0x32, 0x29, 0x20, 0x25, 0x20
        /*00ad*/ 	.byte	0x34, 0x29, 0x20, 0x3d, 0x3d, 0x20, 0x28, 0x28, 0x28, 0x74, 0x6d, 0x65, 0x6d, 0x5f, 0x61, 0x64
        /*00bd*/ 	.byte	0x64, 0x72, 0x20, 0x3e, 0x3e, 0x20, 0x31, 0x36, 0x29, 0x20, 0x2f, 0x20, 0x33, 0x32, 0x29, 0x20
        /*00cd*/ 	.byte	0x25, 0x20, 0x34, 0x29, 0x00
	.type		__unnamed_1,@object
	.size		__unnamed_1,(__unnamed_2 - __unnamed_1)
__unnamed_1:
        /*00d2*/ 	.byte	0x61, 0x75, 0x74, 0x6f, 0x20, 0x63, 0x75, 0x74, 0x65, 0x3a, 0x3a, 0x61, 0x73, 0x5f, 0x70, 0x6f
        /* <DEDUP_REMOVED lines=24> */
        /*0262*/ 	.byte	0x38, 0x31, 0x39, 0x32, 0x3e, 0x3e, 0x3e, 0x3e, 0x5d, 0x00
	.type		__unnamed_2,@object
	.size		__unnamed_2,(.L_2 - __unnamed_2)
__unnamed_2:
        /* <DEDUP_REMOVED lines=43> */
        /*051c*/ 	.byte	0x74, 0x65, 0x3a, 0x3a, 0x43, 0x3c, 0x30, 0x3e, 0x3e, 0x3e, 0x3e, 0x5d, 0x00
.L_2:


//--------------------- .nv.shared._ZN7cutlass13device_kernelINS_4gemm6kernel13GemmUniversalIN4cute5tupleIJiiiiEEENS1_10collective13CollectiveMmaINS1_35MainloopSm100TmaUmmaWarpSpecializedILi5ELi2ELi2ENS5_IJNS4_1CILi1EEENSA_ILi2EEESB_EEEEENS5_IJNSA_ILi128EEENSA_ILi256EEENSA_ILi32EEEEEENS_10bfloat16_tENS5_IJlSB_lEEESJ_SK_NS4_8TiledMMAINS4_8MMA_AtomIJNS4_20SM100_MMA_F16BF16_SSISJ_SJ_fLi128ELi256ELNS4_4UMMA5MajorE0ELSP_0ELNSO_7ScaleInE0ELSQ_0EEEEEENS4_6LayoutINS5_IJSB_SB_SB_EEENS5_IJNSA_ILi0EEESV_SV_EEEEENS5_IJNS4_10UnderscoreESY_SY_EEEEENS4_23SM90_TMA_LOAD_MULTICASTENS4_14ComposedLayoutINS4_7SwizzleILi2ELi4ELi3EEENS4_18smem_ptr_flag_bitsILi16EEENST_INS5_IJNSA_ILi8EEESH_EEENS5_IJSH_SB_EEEEEEEvNS4_8identityENS4_13SM90_TMA_LOADES1B_vS1C_EENS_8epilogue10collective18CollectiveEpilogueINS1F_23Sm100TmaWarpSpecializedILi4ELi2ELi64ELb1ELb0EEEJSI_NS5_IJNST_ISF_SB_EENST_INSA_ILi64EEESB_EEEEESJ_SK_SJ_SK_NS1F_6fusion15FusionCallbacksIS1J_NS1O_17LinearCombinationISJ_fSJ_fLNS_15FloatRoundStyleE2EEESI_S1N_JEEENS4_5SM1004TMEM4LOAD26SM100_TMEM_LOAD_32dp32b64xES1D_NS12_INS13_ILi3ELi4ELi3EEES16_NST_INS5_IJS17_S1L_EEENS5_IJS1L_SB_EEEEEEENS4_39AutoVectorizingCopyWithAssumedAlignmentILi128EEENS4_14SM90_TMA_STOREES22_S24_S24_EEEvvEEEEvNT_6ParamsE --------------------------
	.section	.nv.shared._ZN7cutlass13device_kernelINS_4gemm6kernel13GemmUniversalIN4cute5tupleIJiiiiEEENS1_10collective13CollectiveMmaINS1_35MainloopSm100TmaUmmaWarpSpecializedILi5ELi2ELi2ENS5_IJNS4_1CILi1EEENSA_ILi2EEESB_EEEEENS5_IJNSA_ILi128EEENSA_ILi256EEENSA_ILi32EEEEEENS_10bfloat16_tENS5_IJlSB_lEEESJ_SK_NS4_8TiledMMAINS4_8MMA_AtomIJNS4_20SM100_MMA_F16BF16_SSISJ_SJ_fLi128ELi256ELNS4_4UMMA5MajorE0ELSP_0ELNSO_7ScaleInE0ELSQ_0EEEEEENS4_6LayoutINS5_IJSB_SB_SB_EEENS5_IJNSA_ILi0EEESV_SV_EEEEENS5_IJNS4_10UnderscoreESY_SY_EEEEENS4_23SM90_TMA_LOAD_MULTICASTENS4_14ComposedLayoutINS4_7SwizzleILi2ELi4ELi3EEENS4_18smem_ptr_flag_bitsILi16EEENST_INS5_IJNSA_ILi8EEESH_EEENS5_IJSH_SB_EEEEEEEvNS4_8identityENS4_13SM90_TMA_LOADES1B_vS1C_EENS_8epilogue10collective18CollectiveEpilogueINS1F_23Sm100TmaWarpSpecializedILi4ELi2ELi64ELb1ELb0EEEJSI_NS5_IJNST_ISF_SB_EENST_INSA_ILi64EEESB_EEEEESJ_SK_SJ_SK_NS1F_6fusion15FusionCallbacksIS1J_NS1O_17LinearCombinationISJ_fSJ_fLNS_15FloatRoundStyleE2EEESI_S1N_JEEENS4_5SM1004TMEM4LOAD26SM100_TMEM_LOAD_32dp32b64xES1D_NS12_INS13_ILi3ELi4ELi3EEES16_NST_INS5_IJS17_S1L_EEENS5_IJS1L_SB_EEEEEEENS4_39AutoVectorizingCopyWithAssumedAlignmentILi128EEENS4_14SM90_TMA_STOREES22_S24_S24_EEEvvEEEEvNT_6ParamsE,"aw",@nobits
	.sectionflags	@""
	.align	16
	.zero		1024


//--------------------- .nv.shared.reserved.0     --------------------------
	.section	.nv.shared.reserved.0,"aw",@nobits
	.weak		__nv_reservedSMEM_offset_0_alias
	.size		__nv_reservedSMEM_offset_0_alias, 0, 64
	.other		__nv_reservedSMEM_offset_0_alias,@"STO_CUDA_RESERVED_SHARED STV_DEFAULT"
__nv_reservedSMEM_offset_0_alias:
	.zero		0
.nv.shared.reserved.0:
	.zero		64
	.weak		__nv_reservedSMEM_tcgen05_partition
	.type		__nv_reservedSMEM_tcgen05_partition,@object
	.size		__nv_reservedSMEM_tcgen05_partition,(.L_0 - __nv_reservedSMEM_tcgen05_partition)
__nv_reservedSMEM_tcgen05_partition:
	.zero		32
.L_0:


//--------------------- .nv.global                --------------------------
	.section	.nv.global,"aw",@nobits
.nv.global:
	.type		_ZN39_INTERNAL_38dff941_4_k_cu_acfe37ed_78984cute1_E,@object
	.size		_ZN39_INTERNAL_38dff941_4_k_cu_acfe37ed_78984cute1_E,(_ZN39_INTERNAL_38dff941_4_k_cu_acfe37ed_78984cuda3std3__45__cpo6cbeginE - _ZN39_INTERNAL_38dff941_4_k_cu_acfe37ed_78984cute1_E)
_ZN39_INTERNAL_38dff941_4_k_cu_acfe37ed_78984cute1_E:
	.zero		1
	.type		_ZN39_INTERNAL_38dff941_4_k_cu_acfe37ed_78984cuda3std3__45__cpo6cbeginE,@object
	.size		_ZN39_INTERNAL_38dff941_4_k_cu_acfe37ed_78984cuda3std3__45__cpo6cbeginE,(_ZN39_INTERNAL_38dff941_4_k_cu_acfe37ed_78984cuda3std3__48in_placeE - _ZN39_INTERNAL_38dff941_4_k_cu_acfe37ed_78984cuda3std3__45__cpo6cbeginE)
_ZN39_INTERNAL_38dff941_4_k_cu_acfe37ed_78984cuda3std3__45__cpo6cbeginE:
	.zero		1
	.type		_ZN39_INTERNAL_38dff941_4_k_cu_acfe37ed_78984cuda3std3__48in_placeE,@object
	.size		_ZN39_INTERNAL_38dff941_4_k_cu_acfe37ed_78984cuda3std3__48in_placeE,(_ZN39_INTERNAL_38dff941_4_k_cu_acfe37ed_78984cuda3std6ranges3__45__cpo9iter_moveE - _ZN39_INTERNAL_38dff941_4_k_cu_acfe37ed_78984cuda3std3__48in_placeE)
_ZN39_INTERNAL_38dff941_4_k_cu_acfe37ed_78984cuda3std3__48in_placeE:
	.zero		1
	.type		_ZN39_INTERNAL_38dff941_4_k_cu_acfe37ed_78984cuda3std6ranges3__45__cpo9iter_moveE,@object
	.size		_ZN39_INTERNAL_38dff941_4_k_cu_acfe37ed_78984cuda3std6ranges3__45__cpo9iter_moveE,(_ZN39_INTERNAL_38dff941_4_k_cu_acfe37ed_78984cuda3std3__45__cpo5beginE - _ZN39_INTERNAL_38dff941_4_k_cu_acfe37ed_78984cuda3std6ranges3__45__cpo9iter_moveE)
_ZN39_INTERNAL_38dff941_4_k_cu_acfe37ed_78984cuda3std6ranges3__45__cpo9iter_moveE:
	.zero		1
	.type		_ZN39_INTERNAL_38dff941_4_k_cu_acfe37ed_78984cuda3std3__45__cpo5beginE,@object
	.size		_ZN39_INTERNAL_38dff941_4_k_cu_acfe37ed_78984cuda3std3__45__cpo5beginE,(_ZN39_INTERNAL_38dff941_4_k_cu_acfe37ed_78984cuda3std3__441_GLOBAL__N__38dff941_4_k_cu_acfe37ed_78986ignoreE - _ZN39_INTERNAL_38dff941_4_k_cu_acfe37ed_78984cuda3std3__45__cpo5beginE)
_ZN39_INTERNAL_38dff941_4_k_cu_acfe37ed_78984cuda3std3__45__cpo5beginE:
	.zero		1
	.type		_ZN39_INTERNAL_38dff941_4_k_cu_acfe37ed_78984cuda3std3__441_GLOBAL__N__38dff941_4_k_cu_acfe37ed_78986ignoreE,@object
	.size		_ZN39_INTERNAL_38dff941_4_k_cu_acfe37ed_78984cuda3std3__441_GLOBAL__N__38dff941_4_k_cu_acfe37ed_78986ignoreE,(_ZN39_INTERNAL_38dff941_4_k_cu_acfe37ed_78984cute7productE - _ZN39_INTERNAL_38dff941_4_k_cu_acfe37ed_78984cuda3std3__441_GLOBAL__N__38dff941_4_k_cu_acfe37ed_78986ignoreE)
_ZN39_INTERNAL_38dff941_4_k_cu_acfe37ed_78984cuda3std3__441_GLOBAL__N__38dff941_4_k_cu_acfe37ed_78986ignoreE:
	.zero		1
	.type		_ZN39_INTERNAL_38dff941_4_k_cu_acfe37ed_78984cute7productE,@object
	.size		_ZN39_INTERNAL_38dff941_4_k_cu_acfe37ed_78984cute7productE,(_ZN39_INTERNAL_38dff941_4_k_cu_acfe37ed_78984cuda3std3__45__cpo3endE - _ZN39_INTERNAL_38dff941_4_k_cu_acfe37ed_78984cute7productE)
_ZN39_INTERNAL_38dff941_4_k_cu_acfe37ed_78984cute7productE:
	.zero		1
	.type		_ZN39_INTERNAL_38dff941_4_k_cu_acfe37ed_78984cuda3std3__45__cpo3endE,@object
	.size		_ZN39_INTERNAL_38dff941_4_k_cu_acfe37ed_78984cuda3std3__45__cpo3endE,(_ZN39_INTERNAL_38dff941_4_k_cu_acfe37ed_78984cuda3std3__419piecewise_constructE - _ZN39_INTERNAL_38dff941_4_k_cu_acfe37ed_78984cuda3std3__45__cpo3endE)
_ZN39_INTERNAL_38dff941_4_k_cu_acfe37ed_78984cuda3std3__45__cpo3endE:
	.zero		1
	.type		_ZN39_INTERNAL_38dff941_4_k_cu_acfe37ed_78984cuda3std3__419piecewise_constructE,@object
	.size		_ZN39_INTERNAL_38dff941_4_k_cu_acfe37ed_78984cuda3std3__419piecewise_constructE,(_ZN39_INTERNAL_38dff941_4_k_cu_acfe37ed_78984cuda3std3__45__cpo4cendE - _ZN39_INTERNAL_38dff941_4_k_cu_acfe37ed_78984cuda3std3__419piecewise_constructE)
_ZN39_INTERNAL_38dff941_4_k_cu_acfe37ed_78984cuda3std3__419piecewise_constructE:
	.zero		1
	.type		_ZN39_INTERNAL_38dff941_4_k_cu_acfe37ed_78984cuda3std3__45__cpo4cendE,@object
	.size		_ZN39_INTERNAL_38dff941_4_k_cu_acfe37ed_78984cuda3std3__45__cpo4cendE,(_ZN39_INTERNAL_38dff941_4_k_cu_acfe37ed_78984cuda3std6ranges3__45__cpo4swapE - _ZN39_INTERNAL_38dff941_4_k_cu_acfe37ed_78984cuda3std3__45__cpo4cendE)
_ZN39_INTERNAL_38dff941_4_k_cu_acfe37ed_78984cuda3std3__45__cpo4cendE:
	.zero		1
	.type		_ZN39_INTERNAL_38dff941_4_k_cu_acfe37ed_78984cuda3std6ranges3__45__cpo4swapE,@object
	.size		_ZN39_INTERNAL_38dff941_4_k_cu_acfe37ed_78984cuda3std6ranges3__45__cpo4swapE,(.L_10 - _ZN39_INTERNAL_38dff941_4_k_cu_acfe37ed_78984cuda3std6ranges3__45__cpo4swapE)
_ZN39_INTERNAL_38dff941_4_k_cu_acfe37ed_78984cuda3std6ranges3__45__cpo4swapE:
	.zero		1
.L_10:


//--------------------- .nv.constant0._ZN7cutlass13device_kernelINS_4gemm6kernel13GemmUniversalIN4cute5tupleIJiiiiEEENS1_10collective13CollectiveMmaINS1_35MainloopSm100TmaUmmaWarpSpecializedILi5ELi2ELi2ENS5_IJNS4_1CILi1EEENSA_ILi2EEESB_EEEEENS5_IJNSA_ILi128EEENSA_ILi256EEENSA_ILi32EEEEEENS_10bfloat16_tENS5_IJlSB_lEEESJ_SK_NS4_8TiledMMAINS4_8MMA_AtomIJNS4_20SM100_MMA_F16BF16_SSISJ_SJ_fLi128ELi256ELNS4_4UMMA5MajorE0ELSP_0ELNSO_7ScaleInE0ELSQ_0EEEEEENS4_6LayoutINS5_IJSB_SB_SB_EEENS5_IJNSA_ILi0EEESV_SV_EEEEENS5_IJNS4_10UnderscoreESY_SY_EEEEENS4_23SM90_TMA_LOAD_MULTICASTENS4_14ComposedLayoutINS4_7SwizzleILi2ELi4ELi3EEENS4_18smem_ptr_flag_bitsILi16EEENST_INS5_IJNSA_ILi8EEESH_EEENS5_IJSH_SB_EEEEEEEvNS4_8identityENS4_13SM90_TMA_LOADES1B_vS1C_EENS_8epilogue10collective18CollectiveEpilogueINS1F_23Sm100TmaWarpSpecializedILi4ELi2ELi64ELb1ELb0EEEJSI_NS5_IJNST_ISF_SB_EENST_INSA_ILi64EEESB_EEEEESJ_SK_SJ_SK_NS1F_6fusion15FusionCallbacksIS1J_NS1O_17LinearCombinationISJ_fSJ_fLNS_15FloatRoundStyleE2EEESI_S1N_JEEENS4_5SM1004TMEM4LOAD26SM100_TMEM_LOAD_32dp32b64xES1D_NS12_INS13_ILi3ELi4ELi3EEES16_NST_INS5_IJS17_S1L_EEENS5_IJS1L_SB_EEEEEEENS4_39AutoVectorizingCopyWithAssumedAlignmentILi128EEENS4_14SM90_TMA_STOREES22_S24_S24_EEEvvEEEEvNT_6ParamsE --------------------------
	.section	.nv.constant0._ZN7cutlass13device_kernelINS_4gemm6kernel13GemmUniversalIN4cute5tupleIJiiiiEEENS1_10collective13CollectiveMmaINS1_35MainloopSm100TmaUmmaWarpSpecializedILi5ELi2ELi2ENS5_IJNS4_1CILi1EEENSA_ILi2EEESB_EEEEENS5_IJNSA_ILi128EEENSA_ILi256EEENSA_ILi32EEEEEENS_10bfloat16_tENS5_IJlSB_lEEESJ_SK_NS4_8TiledMMAINS4_8MMA_AtomIJNS4_20SM100_MMA_F16BF16_SSISJ_SJ_fLi128ELi256ELNS4_4UMMA5MajorE0ELSP_0ELNSO_7ScaleInE0ELSQ_0EEEEEENS4_6LayoutINS5_IJSB_SB_SB_EEENS5_IJNSA_ILi0EEESV_SV_EEEEENS5_IJNS4_10UnderscoreESY_SY_EEEEENS4_23SM90_TMA_LOAD_MULTICASTENS4_14ComposedLayoutINS4_7SwizzleILi2ELi4ELi3EEENS4_18smem_ptr_flag_bitsILi16EEENST_INS5_IJNSA_ILi8EEESH_EEENS5_IJSH_SB_EEEEEEEvNS4_8identityENS4_13SM90_TMA_LOADES1B_vS1C_EENS_8epilogue10collective18CollectiveEpilogueINS1F_23Sm100TmaWarpSpecializedILi4ELi2ELi64ELb1ELb0EEEJSI_NS5_IJNST_ISF_SB_EENST_INSA_ILi64EEESB_EEEEESJ_SK_SJ_SK_NS1F_6fusion15FusionCallbacksIS1J_NS1O_17LinearCombinationISJ_fSJ_fLNS_15FloatRoundStyleE2EEESI_S1N_JEEENS4_5SM1004TMEM4LOAD26SM100_TMEM_LOAD_32dp32b64xES1D_NS12_INS13_ILi3ELi4ELi3EEES16_NST_INS5_IJS17_S1L_EEENS5_IJS1L_SB_EEEEEEENS4_39AutoVectorizingCopyWithAssumedAlignmentILi128EEENS4_14SM90_TMA_STOREES22_S24_S24_EEEvvEEEEvNT_6ParamsE,"a",@progbits
	.sectionflags	@""
	.align	4
.nv.constant0._ZN7cutlass13device_kernelINS_4gemm6kernel13GemmUniversalIN4cute5tupleIJiiiiEEENS1_10collective13CollectiveMmaINS1_35MainloopSm100TmaUmmaWarpSpecializedILi5ELi2ELi2ENS5_IJNS4_1CILi1EEENSA_ILi2EEESB_EEEEENS5_IJNSA_ILi128EEENSA_ILi256EEENSA_ILi32EEEEEENS_10bfloat16_tENS5_IJlSB_lEEESJ_SK_NS4_8TiledMMAINS4_8MMA_AtomIJNS4_20SM100_MMA_F16BF16_SSISJ_SJ_fLi128ELi256ELNS4_4UMMA5MajorE0ELSP_0ELNSO_7ScaleInE0ELSQ_0EEEEEENS4_6LayoutINS5_IJSB_SB_SB_EEENS5_IJNSA_ILi0EEESV_SV_EEEEENS5_IJNS4_10UnderscoreESY_SY_EEEEENS4_23SM90_TMA_LOAD_MULTICASTENS4_14ComposedLayoutINS4_7SwizzleILi2ELi4ELi3EEENS4_18smem_ptr_flag_bitsILi16EEENST_INS5_IJNSA_ILi8EEESH_EEENS5_IJSH_SB_EEEEEEEvNS4_8identityENS4_13SM90_TMA_LOADES1B_vS1C_EENS_8epilogue10collective18CollectiveEpilogueINS1F_23Sm100TmaWarpSpecializedILi4ELi2ELi64ELb1ELb0EEEJSI_NS5_IJNST_ISF_SB_EENST_INSA_ILi64EEESB_EEEEESJ_SK_SJ_SK_NS1F_6fusion15FusionCallbacksIS1J_NS1O_17LinearCombinationISJ_fSJ_fLNS_15FloatRoundStyleE2EEESI_S1N_JEEENS4_5SM1004TMEM4LOAD26SM100_TMEM_LOAD_32dp32b64xES1D_NS12_INS13_ILi3ELi4ELi3EEES16_NST_INS5_IJS17_S1L_EEENS5_IJS1L_SB_EEEEEEENS4_39AutoVectorizingCopyWithAssumedAlignmentILi128EEENS4_14SM90_TMA_STOREES22_S24_S24_EEEvvEEEEvNT_6ParamsE:
	.zero		2944


//--------------------- SYMBOLS --------------------------

	.type		.nv.reservedSmem.offset0,@object
	.size		.nv.reservedSmem.offset0,0x4
	.type		.nv.reservedSmem.cap,@object
	.size		.nv.reservedSmem.cap,0x4
	.type		__assertfail,@function
